//
// Generated by NVIDIA NVVM Compiler
//
// Compiler Build ID: CL-36424714
// Cuda compilation tools, release 13.0, V13.0.88
// Based on NVVM 20.0.0
//

.version 9.0
.target sm_100
.address_size 64

	// .globl	_Z7reduce6IiLj512ELb1EEvPT_S1_j
.extern .shared .align 16 .b8 __smem_d[];
.extern .shared .align 16 .b8 __smem[];

.visible .entry _Z7reduce6IiLj512ELb1EEvPT_S1_j(
	.param .u64 .ptr .align 1 _Z7reduce6IiLj512ELb1EEvPT_S1_j_param_0,
	.param .u64 .ptr .align 1 _Z7reduce6IiLj512ELb1EEvPT_S1_j_param_1,
	.param .u32 _Z7reduce6IiLj512ELb1EEvPT_S1_j_param_2
)
{
	.reg .pred 	%p<13>;
	.reg .b32 	%r<59>;
	.reg .b64 	%rd<11>;

	ld.param.u64 	%rd2, [_Z7reduce6IiLj512ELb1EEvPT_S1_j_param_0];
	ld.param.u64 	%rd3, [_Z7reduce6IiLj512ELb1EEvPT_S1_j_param_1];
	ld.param.u32 	%r20, [_Z7reduce6IiLj512ELb1EEvPT_S1_j_param_2];
	mov.u32 	%r1, %tid.x;
	mov.u32 	%r2, %ctaid.x;
	shl.b32 	%r22, %r2, 10;
	or.b32  	%r52, %r22, %r1;
	setp.ge.u32 	%p1, %r52, %r20;
	mov.b32 	%r54, 0;
	@%p1 bra 	$L__BB0_3;
	cvta.to.global.u64 	%rd1, %rd2;
	mov.u32 	%r24, %nctaid.x;
	shl.b32 	%r4, %r24, 10;
	mov.b32 	%r54, 0;
$L__BB0_2:
	mul.wide.u32 	%rd4, %r52, 4;
	add.s64 	%rd5, %rd1, %rd4;
	ld.global.u32 	%r25, [%rd5];
	add.s32 	%r26, %r25, %r54;
	add.s32 	%r27, %r52, 512;
	mul.wide.u32 	%rd6, %r27, 4;
	add.s64 	%rd7, %rd1, %rd6;
	ld.global.u32 	%r28, [%rd7];
	add.s32 	%r54, %r26, %r28;
	add.s32 	%r52, %r52, %r4;
	setp.lt.u32 	%p2, %r52, %r20;
	@%p2 bra 	$L__BB0_2;
$L__BB0_3:
	shl.b32 	%r29, %r1, 2;
	mov.u32 	%r30, __smem;
	add.s32 	%r10, %r30, %r29;
	st.shared.u32 	[%r10], %r54;
	barrier.sync 	0;
	setp.gt.u32 	%p3, %r1, 255;
	@%p3 bra 	$L__BB0_5;
	ld.shared.u32 	%r31, [%r10+1024];
	add.s32 	%r54, %r31, %r54;
	st.shared.u32 	[%r10], %r54;
$L__BB0_5:
	barrier.sync 	0;
	setp.gt.u32 	%p4, %r1, 127;
	@%p4 bra 	$L__BB0_7;
	ld.shared.u32 	%r32, [%r10+512];
	add.s32 	%r54, %r32, %r54;
	st.shared.u32 	[%r10], %r54;
$L__BB0_7:
	barrier.sync 	0;
	setp.gt.u32 	%p5, %r1, 63;
	@%p5 bra 	$L__BB0_9;
	ld.shared.u32 	%r33, [%r10+256];
	add.s32 	%r54, %r33, %r54;
	st.shared.u32 	[%r10], %r54;
$L__BB0_9:
	barrier.sync 	0;
	mov.u32 	%r34, %tid.y;
	mov.u32 	%r35, %tid.z;
	mov.u32 	%r36, %ntid.x;
	mov.u32 	%r37, %ntid.y;
	mad.lo.s32 	%r38, %r35, %r37, %r34;
	mul.lo.s32 	%r17, %r38, %r36;
	add.s32 	%r39, %r17, %r1;
	setp.gt.u32 	%p6, %r39, 31;
	@%p6 bra 	$L__BB0_11;
	ld.shared.u32 	%r40, [%r10+128];
	add.s32 	%r41, %r40, %r54;
	shfl.sync.down.b32	%r42|%p7, %r41, 16, 31, -1;
	add.s32 	%r43, %r42, %r41;
	shfl.sync.down.b32	%r44|%p8, %r43, 8, 31, -1;
	add.s32 	%r45, %r44, %r43;
	shfl.sync.down.b32	%r46|%p9, %r45, 4, 31, -1;
	add.s32 	%r47, %r46, %r45;
	shfl.sync.down.b32	%r48|%p10, %r47, 2, 31, -1;
	add.s32 	%r49, %r48, %r47;
	shfl.sync.down.b32	%r50|%p11, %r49, 1, 31, -1;
	add.s32 	%r54, %r50, %r49;
$L__BB0_11:
	or.b32  	%r51, %r17, %r1;
	setp.ne.s32 	%p12, %r51, 0;
	@%p12 bra 	$L__BB0_13;
	cvta.to.global.u64 	%rd8, %rd3;
	mul.wide.u32 	%rd9, %r2, 4;
	add.s64 	%rd10, %rd8, %rd9;
	st.global.u32 	[%rd10], %r54;
$L__BB0_13:
	ret;

}
	// .globl	_Z7reduce6IiLj256ELb1EEvPT_S1_j
.visible .entry _Z7reduce6IiLj256ELb1EEvPT_S1_j(
	.param .u64 .ptr .align 1 _Z7reduce6IiLj256ELb1EEvPT_S1_j_param_0,
	.param .u64 .ptr .align 1 _Z7reduce6IiLj256ELb1EEvPT_S1_j_param_1,
	.param .u32 _Z7reduce6IiLj256ELb1EEvPT_S1_j_param_2
)
{
	.reg .pred 	%p<12>;
	.reg .b32 	%r<55>;
	.reg .b64 	%rd<11>;

	ld.param.u64 	%rd2, [_Z7reduce6IiLj256ELb1EEvPT_S1_j_param_0];
	ld.param.u64 	%rd3, [_Z7reduce6IiLj256ELb1EEvPT_S1_j_param_1];
	ld.param.u32 	%r18, [_Z7reduce6IiLj256ELb1EEvPT_S1_j_param_2];
	mov.u32 	%r1, %tid.x;
	mov.u32 	%r2, %ctaid.x;
	shl.b32 	%r20, %r2, 9;
	add.s32 	%r49, %r20, %r1;
	setp.ge.u32 	%p1, %r49, %r18;
	mov.b32 	%r51, 0;
	@%p1 bra 	$L__BB1_3;
	cvta.to.global.u64 	%rd1, %rd2;
	mov.u32 	%r22, %nctaid.x;
	shl.b32 	%r4, %r22, 9;
	mov.b32 	%r51, 0;
$L__BB1_2:
	mul.wide.u32 	%rd4, %r49, 4;
	add.s64 	%rd5, %rd1, %rd4;
	ld.global.u32 	%r23, [%rd5];
	add.s32 	%r24, %r23, %r51;
	add.s32 	%r25, %r49, 256;
	mul.wide.u32 	%rd6, %r25, 4;
	add.s64 	%rd7, %rd1, %rd6;
	ld.global.u32 	%r26, [%rd7];
	add.s32 	%r51, %r24, %r26;
	add.s32 	%r49, %r49, %r4;
	setp.lt.u32 	%p2, %r49, %r18;
	@%p2 bra 	$L__BB1_2;
$L__BB1_3:
	shl.b32 	%r27, %r1, 2;
	mov.u32 	%r28, __smem;
	add.s32 	%r10, %r28, %r27;
	st.shared.u32 	[%r10], %r51;
	barrier.sync 	0;
	barrier.sync 	0;
	setp.gt.u32 	%p3, %r1, 127;
	@%p3 bra 	$L__BB1_5;
	ld.shared.u32 	%r29, [%r10+512];
	add.s32 	%r51, %r29, %r51;
	st.shared.u32 	[%r10], %r51;
$L__BB1_5:
	barrier.sync 	0;
	setp.gt.u32 	%p4, %r1, 63;
	@%p4 bra 	$L__BB1_7;
	ld.shared.u32 	%r30, [%r10+256];
	add.s32 	%r51, %r30, %r51;
	st.shared.u32 	[%r10], %r51;
$L__BB1_7:
	barrier.sync 	0;
	mov.u32 	%r31, %tid.y;
	mov.u32 	%r32, %tid.z;
	mov.u32 	%r33, %ntid.x;
	mov.u32 	%r34, %ntid.y;
	mad.lo.s32 	%r35, %r32, %r34, %r31;
	mul.lo.s32 	%r15, %r35, %r33;
	add.s32 	%r36, %r15, %r1;
	setp.gt.u32 	%p5, %r36, 31;
	@%p5 bra 	$L__BB1_9;
	ld.shared.u32 	%r37, [%r10+128];
	add.s32 	%r38, %r37, %r51;
	shfl.sync.down.b32	%r39|%p6, %r38, 16, 31, -1;
	add.s32 	%r40, %r39, %r38;
	shfl.sync.down.b32	%r41|%p7, %r40, 8, 31, -1;
	add.s32 	%r42, %r41, %r40;
	shfl.sync.down.b32	%r43|%p8, %r42, 4, 31, -1;
	add.s32 	%r44, %r43, %r42;
	shfl.sync.down.b32	%r45|%p9, %r44, 2, 31, -1;
	add.s32 	%r46, %r45, %r44;
	shfl.sync.down.b32	%r47|%p10, %r46, 1, 31, -1;
	add.s32 	%r51, %r47, %r46;
$L__BB1_9:
	or.b32  	%r48, %r15, %r1;
	setp.ne.s32 	%p11, %r48, 0;
	@%p11 bra 	$L__BB1_11;
	cvta.to.global.u64 	%rd8, %rd3;
	mul.wide.u32 	%rd9, %r2, 4;
	add.s64 	%rd10, %rd8, %rd9;
	st.global.u32 	[%rd10], %r51;
$L__BB1_11:
	ret;

}
	// .globl	_Z7reduce6IiLj128ELb1EEvPT_S1_j
.visible .entry _Z7reduce6IiLj128ELb1EEvPT_S1_j(
	.param .u64 .ptr .align 1 _Z7reduce6IiLj128ELb1EEvPT_S1_j_param_0,
	.param .u64 .ptr .align 1 _Z7reduce6IiLj128ELb1EEvPT_S1_j_param_1,
	.param .u32 _Z7reduce6IiLj128ELb1EEvPT_S1_j_param_2
)
{
	.reg .pred 	%p<11>;
	.reg .b32 	%r<51>;
	.reg .b64 	%rd<11>;

	ld.param.u64 	%rd2, [_Z7reduce6IiLj128ELb1EEvPT_S1_j_param_0];
	ld.param.u64 	%rd3, [_Z7reduce6IiLj128ELb1EEvPT_S1_j_param_1];
	ld.param.u32 	%r16, [_Z7reduce6IiLj128ELb1EEvPT_S1_j_param_2];
	mov.u32 	%r1, %tid.x;
	mov.u32 	%r2, %ctaid.x;
	shl.b32 	%r18, %r2, 8;
	add.s32 	%r46, %r18, %r1;
	setp.ge.u32 	%p1, %r46, %r16;
	mov.b32 	%r48, 0;
	@%p1 bra 	$L__BB2_3;
	cvta.to.global.u64 	%rd1, %rd2;
	mov.u32 	%r20, %nctaid.x;
	shl.b32 	%r4, %r20, 8;
	mov.b32 	%r48, 0;
$L__BB2_2:
	mul.wide.u32 	%rd4, %r46, 4;
	add.s64 	%rd5, %rd1, %rd4;
	ld.global.u32 	%r21, [%rd5];
	add.s32 	%r22, %r21, %r48;
	add.s32 	%r23, %r46, 128;
	mul.wide.u32 	%rd6, %r23, 4;
	add.s64 	%rd7, %rd1, %rd6;
	ld.global.u32 	%r24, [%rd7];
	add.s32 	%r48, %r22, %r24;
	add.s32 	%r46, %r46, %r4;
	setp.lt.u32 	%p2, %r46, %r16;
	@%p2 bra 	$L__BB2_2;
$L__BB2_3:
	shl.b32 	%r25, %r1, 2;
	mov.u32 	%r26, __smem;
	add.s32 	%r10, %r26, %r25;
	st.shared.u32 	[%r10], %r48;
	barrier.sync 	0;
	barrier.sync 	0;
	barrier.sync 	0;
	setp.gt.u32 	%p3, %r1, 63;
	@%p3 bra 	$L__BB2_5;
	ld.shared.u32 	%r27, [%r10+256];
	add.s32 	%r48, %r27, %r48;
	st.shared.u32 	[%r10], %r48;
$L__BB2_5:
	barrier.sync 	0;
	mov.u32 	%r28, %tid.y;
	mov.u32 	%r29, %tid.z;
	mov.u32 	%r30, %ntid.x;
	mov.u32 	%r31, %ntid.y;
	mad.lo.s32 	%r32, %r29, %r31, %r28;
	mul.lo.s32 	%r13, %r32, %r30;
	add.s32 	%r33, %r13, %r1;
	setp.gt.u32 	%p4, %r33, 31;
	@%p4 bra 	$L__BB2_7;
	ld.shared.u32 	%r34, [%r10+128];
	add.s32 	%r35, %r34, %r48;
	shfl.sync.down.b32	%r36|%p5, %r35, 16, 31, -1;
	add.s32 	%r37, %r36, %r35;
	shfl.sync.down.b32	%r38|%p6, %r37, 8, 31, -1;
	add.s32 	%r39, %r38, %r37;
	shfl.sync.down.b32	%r40|%p7, %r39, 4, 31, -1;
	add.s32 	%r41, %r40, %r39;
	shfl.sync.down.b32	%r42|%p8, %r41, 2, 31, -1;
	add.s32 	%r43, %r42, %r41;
	shfl.sync.down.b32	%r44|%p9, %r43, 1, 31, -1;
	add.s32 	%r48, %r44, %r43;
$L__BB2_7:
	or.b32  	%r45, %r13, %r1;
	setp.ne.s32 	%p10, %r45, 0;
	@%p10 bra 	$L__BB2_9;
	cvta.to.global.u64 	%rd8, %rd3;
	mul.wide.u32 	%rd9, %r2, 4;
	add.s64 	%rd10, %rd8, %rd9;
	st.global.u32 	[%rd10], %r48;
$L__BB2_9:
	ret;

}
	// .globl	_Z7reduce6IiLj64ELb1EEvPT_S1_j
.visible .entry _Z7reduce6IiLj64ELb1EEvPT_S1_j(
	.param .u64 .ptr .align 1 _Z7reduce6IiLj64ELb1EEvPT_S1_j_param_0,
	.param .u64 .ptr .align 1 _Z7reduce6IiLj64ELb1EEvPT_S1_j_param_1,
	.param .u32 _Z7reduce6IiLj64ELb1EEvPT_S1_j_param_2
)
{
	.reg .pred 	%p<10>;
	.reg .b32 	%r<47>;
	.reg .b64 	%rd<11>;

	ld.param.u64 	%rd2, [_Z7reduce6IiLj64ELb1EEvPT_S1_j_param_0];
	ld.param.u64 	%rd3, [_Z7reduce6IiLj64ELb1EEvPT_S1_j_param_1];
	ld.param.u32 	%r14, [_Z7reduce6IiLj64ELb1EEvPT_S1_j_param_2];
	mov.u32 	%r1, %tid.x;
	mov.u32 	%r2, %ctaid.x;
	shl.b32 	%r16, %r2, 7;
	add.s32 	%r43, %r16, %r1;
	setp.ge.u32 	%p1, %r43, %r14;
	mov.b32 	%r45, 0;
	@%p1 bra 	$L__BB3_3;
	cvta.to.global.u64 	%rd1, %rd2;
	mov.u32 	%r18, %nctaid.x;
	shl.b32 	%r4, %r18, 7;
	mov.b32 	%r45, 0;
$L__BB3_2:
	mul.wide.u32 	%rd4, %r43, 4;
	add.s64 	%rd5, %rd1, %rd4;
	ld.global.u32 	%r19, [%rd5];
	add.s32 	%r20, %r19, %r45;
	add.s32 	%r21, %r43, 64;
	mul.wide.u32 	%rd6, %r21, 4;
	add.s64 	%rd7, %rd1, %rd6;
	ld.global.u32 	%r22, [%rd7];
	add.s32 	%r45, %r20, %r22;
	add.s32 	%r43, %r43, %r4;
	setp.lt.u32 	%p2, %r43, %r14;
	@%p2 bra 	$L__BB3_2;
$L__BB3_3:
	shl.b32 	%r23, %r1, 2;
	mov.u32 	%r24, __smem;
	add.s32 	%r10, %r24, %r23;
	st.shared.u32 	[%r10], %r45;
	barrier.sync 	0;
	barrier.sync 	0;
	barrier.sync 	0;
	barrier.sync 	0;
	mov.u32 	%r25, %tid.y;
	mov.u32 	%r26, %tid.z;
	mov.u32 	%r27, %ntid.x;
	mov.u32 	%r28, %ntid.y;
	mad.lo.s32 	%r29, %r26, %r28, %r25;
	mul.lo.s32 	%r11, %r29, %r27;
	add.s32 	%r30, %r11, %r1;
	setp.gt.u32 	%p3, %r30, 31;
	@%p3 bra 	$L__BB3_5;
	ld.shared.u32 	%r31, [%r10+128];
	add.s32 	%r32, %r31, %r45;
	shfl.sync.down.b32	%r33|%p4, %r32, 16, 31, -1;
	add.s32 	%r34, %r33, %r32;
	shfl.sync.down.b32	%r35|%p5, %r34, 8, 31, -1;
	add.s32 	%r36, %r35, %r34;
	shfl.sync.down.b32	%r37|%p6, %r36, 4, 31, -1;
	add.s32 	%r38, %r37, %r36;
	shfl.sync.down.b32	%r39|%p7, %r38, 2, 31, -1;
	add.s32 	%r40, %r39, %r38;
	shfl.sync.down.b32	%r41|%p8, %r40, 1, 31, -1;
	add.s32 	%r45, %r41, %r40;
$L__BB3_5:
	or.b32  	%r42, %r11, %r1;
	setp.ne.s32 	%p9, %r42, 0;
	@%p9 bra 	$L__BB3_7;
	cvta.to.global.u64 	%rd8, %rd3;
	mul.wide.u32 	%rd9, %r2, 4;
	add.s64 	%rd10, %rd8, %rd9;
	st.global.u32 	[%rd10], %r45;
$L__BB3_7:
	ret;

}
	// .globl	_Z7reduce6IiLj32ELb1EEvPT_S1_j
.visible .entry _Z7reduce6IiLj32ELb1EEvPT_S1_j(
	.param .u64 .ptr .align 1 _Z7reduce6IiLj32ELb1EEvPT_S1_j_param_0,
	.param .u64 .ptr .align 1 _Z7reduce6IiLj32ELb1EEvPT_S1_j_param_1,
	.param .u32 _Z7reduce6IiLj32ELb1EEvPT_S1_j_param_2
)
{
	.reg .pred 	%p<10>;
	.reg .b32 	%r<45>;
	.reg .b64 	%rd<11>;

	ld.param.u64 	%rd2, [_Z7reduce6IiLj32ELb1EEvPT_S1_j_param_0];
	ld.param.u64 	%rd3, [_Z7reduce6IiLj32ELb1EEvPT_S1_j_param_1];
	ld.param.u32 	%r13, [_Z7reduce6IiLj32ELb1EEvPT_S1_j_param_2];
	mov.u32 	%r1, %tid.x;
	mov.u32 	%r2, %ctaid.x;
	shl.b32 	%r15, %r2, 6;
	add.s32 	%r41, %r15, %r1;
	setp.ge.u32 	%p1, %r41, %r13;
	mov.b32 	%r43, 0;
	@%p1 bra 	$L__BB4_3;
	cvta.to.global.u64 	%rd1, %rd2;
	mov.u32 	%r17, %nctaid.x;
	shl.b32 	%r4, %r17, 6;
	mov.b32 	%r43, 0;
$L__BB4_2:
	mul.wide.u32 	%rd4, %r41, 4;
	add.s64 	%rd5, %rd1, %rd4;
	ld.global.u32 	%r18, [%rd5];
	add.s32 	%r19, %r18, %r43;
	add.s32 	%r20, %r41, 32;
	mul.wide.u32 	%rd6, %r20, 4;
	add.s64 	%rd7, %rd1, %rd6;
	ld.global.u32 	%r21, [%rd7];
	add.s32 	%r43, %r19, %r21;
	add.s32 	%r41, %r41, %r4;
	setp.lt.u32 	%p2, %r41, %r13;
	@%p2 bra 	$L__BB4_2;
$L__BB4_3:
	shl.b32 	%r22, %r1, 2;
	mov.u32 	%r23, __smem;
	add.s32 	%r24, %r23, %r22;
	st.shared.u32 	[%r24], %r43;
	barrier.sync 	0;
	barrier.sync 	0;
	barrier.sync 	0;
	barrier.sync 	0;
	mov.u32 	%r25, %tid.y;
	mov.u32 	%r26, %tid.z;
	mov.u32 	%r27, %ntid.x;
	mov.u32 	%r28, %ntid.y;
	mad.lo.s32 	%r29, %r26, %r28, %r25;
	mul.lo.s32 	%r10, %r29, %r27;
	add.s32 	%r30, %r10, %r1;
	setp.gt.u32 	%p3, %r30, 31;
	@%p3 bra 	$L__BB4_5;
	shfl.sync.down.b32	%r31|%p4, %r43, 16, 31, -1;
	add.s32 	%r32, %r31, %r43;
	shfl.sync.down.b32	%r33|%p5, %r32, 8, 31, -1;
	add.s32 	%r34, %r33, %r32;
	shfl.sync.down.b32	%r35|%p6, %r34, 4, 31, -1;
	add.s32 	%r36, %r35, %r34;
	shfl.sync.down.b32	%r37|%p7, %r36, 2, 31, -1;
	add.s32 	%r38, %r37, %r36;
	shfl.sync.down.b32	%r39|%p8, %r38, 1, 31, -1;
	add.s32 	%r43, %r39, %r38;
$L__BB4_5:
	or.b32  	%r40, %r10, %r1;
	setp.ne.s32 	%p9, %r40, 0;
	@%p9 bra 	$L__BB4_7;
	cvta.to.global.u64 	%rd8, %rd3;
	mul.wide.u32 	%rd9, %r2, 4;
	add.s64 	%rd10, %rd8, %rd9;
	st.global.u32 	[%rd10], %r43;
$L__BB4_7:
	ret;

}
	// .globl	_Z7reduce6IiLj16ELb1EEvPT_S1_j
.visible .entry _Z7reduce6IiLj16ELb1EEvPT_S1_j(
	.param .u64 .ptr .align 1 _Z7reduce6IiLj16ELb1EEvPT_S1_j_param_0,
	.param .u64 .ptr .align 1 _Z7reduce6IiLj16ELb1EEvPT_S1_j_param_1,
	.param .u32 _Z7reduce6IiLj16ELb1EEvPT_S1_j_param_2
)
{
	.reg .pred 	%p<10>;
	.reg .b32 	%r<45>;
	.reg .b64 	%rd<11>;

	ld.param.u64 	%rd2, [_Z7reduce6IiLj16ELb1EEvPT_S1_j_param_0];
	ld.param.u64 	%rd3, [_Z7reduce6IiLj16ELb1EEvPT_S1_j_param_1];
	ld.param.u32 	%r13, [_Z7reduce6IiLj16ELb1EEvPT_S1_j_param_2];
	mov.u32 	%r1, %tid.x;
	mov.u32 	%r2, %ctaid.x;
	shl.b32 	%r15, %r2, 5;
	add.s32 	%r41, %r15, %r1;
	setp.ge.u32 	%p1, %r41, %r13;
	mov.b32 	%r43, 0;
	@%p1 bra 	$L__BB5_3;
	cvta.to.global.u64 	%rd1, %rd2;
	mov.u32 	%r17, %nctaid.x;
	shl.b32 	%r4, %r17, 5;
	mov.b32 	%r43, 0;
$L__BB5_2:
	mul.wide.u32 	%rd4, %r41, 4;
	add.s64 	%rd5, %rd1, %rd4;
	ld.global.u32 	%r18, [%rd5];
	add.s32 	%r19, %r18, %r43;
	add.s32 	%r20, %r41, 16;
	mul.wide.u32 	%rd6, %r20, 4;
	add.s64 	%rd7, %rd1, %rd6;
	ld.global.u32 	%r21, [%rd7];
	add.s32 	%r43, %r19, %r21;
	add.s32 	%r41, %r41, %r4;
	setp.lt.u32 	%p2, %r41, %r13;
	@%p2 bra 	$L__BB5_2;
$L__BB5_3:
	shl.b32 	%r22, %r1, 2;
	mov.u32 	%r23, __smem;
	add.s32 	%r24, %r23, %r22;
	st.shared.u32 	[%r24], %r43;
	barrier.sync 	0;
	barrier.sync 	0;
	barrier.sync 	0;
	barrier.sync 	0;
	mov.u32 	%r25, %tid.y;
	mov.u32 	%r26, %tid.z;
	mov.u32 	%r27, %ntid.x;
	mov.u32 	%r28, %ntid.y;
	mad.lo.s32 	%r29, %r26, %r28, %r25;
	mul.lo.s32 	%r10, %r29, %r27;
	add.s32 	%r30, %r10, %r1;
	setp.gt.u32 	%p3, %r30, 31;
	@%p3 bra 	$L__BB5_5;
	shfl.sync.down.b32	%r31|%p4, %r43, 16, 31, -1;
	add.s32 	%r32, %r31, %r43;
	shfl.sync.down.b32	%r33|%p5, %r32, 8, 31, -1;
	add.s32 	%r34, %r33, %r32;
	shfl.sync.down.b32	%r35|%p6, %r34, 4, 31, -1;
	add.s32 	%r36, %r35, %r34;
	shfl.sync.down.b32	%r37|%p7, %r36, 2, 31, -1;
	add.s32 	%r38, %r37, %r36;
	shfl.sync.down.b32	%r39|%p8, %r38, 1, 31, -1;
	add.s32 	%r43, %r39, %r38;
$L__BB5_5:
	or.b32  	%r40, %r10, %r1;
	setp.ne.s32 	%p9, %r40, 0;
	@%p9 bra 	$L__BB5_7;
	cvta.to.global.u64 	%rd8, %rd3;
	mul.wide.u32 	%rd9, %r2, 4;
	add.s64 	%rd10, %rd8, %rd9;
	st.global.u32 	[%rd10], %r43;
$L__BB5_7:
	ret;

}
	// .globl	_Z7reduce6IiLj8ELb1EEvPT_S1_j
.visible .entry _Z7reduce6IiLj8ELb1EEvPT_S1_j(
	.param .u64 .ptr .align 1 _Z7reduce6IiLj8ELb1EEvPT_S1_j_param_0,
	.param .u64 .ptr .align 1 _Z7reduce6IiLj8ELb1EEvPT_S1_j_param_1,
	.param .u32 _Z7reduce6IiLj8ELb1EEvPT_S1_j_param_2
)
{
	.reg .pred 	%p<10>;
	.reg .b32 	%r<45>;
	.reg .b64 	%rd<11>;

	ld.param.u64 	%rd2, [_Z7reduce6IiLj8ELb1EEvPT_S1_j_param_0];
	ld.param.u64 	%rd3, [_Z7reduce6IiLj8ELb1EEvPT_S1_j_param_1];
	ld.param.u32 	%r13, [_Z7reduce6IiLj8ELb1EEvPT_S1_j_param_2];
	mov.u32 	%r1, %tid.x;
	mov.u32 	%r2, %ctaid.x;
	shl.b32 	%r15, %r2, 4;
	add.s32 	%r41, %r15, %r1;
	setp.ge.u32 	%p1, %r41, %r13;
	mov.b32 	%r43, 0;
	@%p1 bra 	$L__BB6_3;
	cvta.to.global.u64 	%rd1, %rd2;
	mov.u32 	%r17, %nctaid.x;
	shl.b32 	%r4, %r17, 4;
	mov.b32 	%r43, 0;
$L__BB6_2:
	mul.wide.u32 	%rd4, %r41, 4;
	add.s64 	%rd5, %rd1, %rd4;
	ld.global.u32 	%r18, [%rd5];
	add.s32 	%r19, %r18, %r43;
	add.s32 	%r20, %r41, 8;
	mul.wide.u32 	%rd6, %r20, 4;
	add.s64 	%rd7, %rd1, %rd6;
	ld.global.u32 	%r21, [%rd7];
	add.s32 	%r43, %r19, %r21;
	add.s32 	%r41, %r41, %r4;
	setp.lt.u32 	%p2, %r41, %r13;
	@%p2 bra 	$L__BB6_2;
$L__BB6_3:
	shl.b32 	%r22, %r1, 2;
	mov.u32 	%r23, __smem;
	add.s32 	%r24, %r23, %r22;
	st.shared.u32 	[%r24], %r43;
	barrier.sync 	0;
	barrier.sync 	0;
	barrier.sync 	0;
	barrier.sync 	0;
	mov.u32 	%r25, %tid.y;
	mov.u32 	%r26, %tid.z;
	mov.u32 	%r27, %ntid.x;
	mov.u32 	%r28, %ntid.y;
	mad.lo.s32 	%r29, %r26, %r28, %r25;
	mul.lo.s32 	%r10, %r29, %r27;
	add.s32 	%r30, %r10, %r1;
	setp.gt.u32 	%p3, %r30, 31;
	@%p3 bra 	$L__BB6_5;
	shfl.sync.down.b32	%r31|%p4, %r43, 16, 31, -1;
	add.s32 	%r32, %r31, %r43;
	shfl.sync.down.b32	%r33|%p5, %r32, 8, 31, -1;
	add.s32 	%r34, %r33, %r32;
	shfl.sync.down.b32	%r35|%p6, %r34, 4, 31, -1;
	add.s32 	%r36, %r35, %r34;
	shfl.sync.down.b32	%r37|%p7, %r36, 2, 31, -1;
	add.s32 	%r38, %r37, %r36;
	shfl.sync.down.b32	%r39|%p8, %r38, 1, 31, -1;
	add.s32 	%r43, %r39, %r38;
$L__BB6_5:
	or.b32  	%r40, %r10, %r1;
	setp.ne.s32 	%p9, %r40, 0;
	@%p9 bra 	$L__BB6_7;
	cvta.to.global.u64 	%rd8, %rd3;
	mul.wide.u32 	%rd9, %r2, 4;
	add.s64 	%rd10, %rd8, %rd9;
	st.global.u32 	[%rd10], %r43;
$L__BB6_7:
	ret;

}
	// .globl	_Z7reduce6IiLj4ELb1EEvPT_S1_j
.visible .entry _Z7reduce6IiLj4ELb1EEvPT_S1_j(
	.param .u64 .ptr .align 1 _Z7reduce6IiLj4ELb1EEvPT_S1_j_param_0,
	.param .u64 .ptr .align 1 _Z7reduce6IiLj4ELb1EEvPT_S1_j_param_1,
	.param .u32 _Z7reduce6IiLj4ELb1EEvPT_S1_j_param_2
)
{
	.reg .pred 	%p<10>;
	.reg .b32 	%r<45>;
	.reg .b64 	%rd<11>;

	ld.param.u64 	%rd2, [_Z7reduce6IiLj4ELb1EEvPT_S1_j_param_0];
	ld.param.u64 	%rd3, [_Z7reduce6IiLj4ELb1EEvPT_S1_j_param_1];
	ld.param.u32 	%r13, [_Z7reduce6IiLj4ELb1EEvPT_S1_j_param_2];
	mov.u32 	%r1, %tid.x;
	mov.u32 	%r2, %ctaid.x;
	shl.b32 	%r15, %r2, 3;
	add.s32 	%r41, %r15, %r1;
	setp.ge.u32 	%p1, %r41, %r13;
	mov.b32 	%r43, 0;
	@%p1 bra 	$L__BB7_3;
	cvta.to.global.u64 	%rd1, %rd2;
	mov.u32 	%r17, %nctaid.x;
	shl.b32 	%r4, %r17, 3;
	mov.b32 	%r43, 0;
$L__BB7_2:
	mul.wide.u32 	%rd4, %r41, 4;
	add.s64 	%rd5, %rd1, %rd4;
	ld.global.u32 	%r18, [%rd5];
	add.s32 	%r19, %r18, %r43;
	add.s32 	%r20, %r41, 4;
	mul.wide.u32 	%rd6, %r20, 4;
	add.s64 	%rd7, %rd1, %rd6;
	ld.global.u32 	%r21, [%rd7];
	add.s32 	%r43, %r19, %r21;
	add.s32 	%r41, %r41, %r4;
	setp.lt.u32 	%p2, %r41, %r13;
	@%p2 bra 	$L__BB7_2;
$L__BB7_3:
	shl.b32 	%r22, %r1, 2;
	mov.u32 	%r23, __smem;
	add.s32 	%r24, %r23, %r22;
	st.shared.u32 	[%r24], %r43;
	barrier.sync 	0;
	barrier.sync 	0;
	barrier.sync 	0;
	barrier.sync 	0;
	mov.u32 	%r25, %tid.y;
	mov.u32 	%r26, %tid.z;
	mov.u32 	%r27, %ntid.x;
	mov.u32 	%r28, %ntid.y;
	mad.lo.s32 	%r29, %r26, %r28, %r25;
	mul.lo.s32 	%r10, %r29, %r27;
	add.s32 	%r30, %r10, %r1;
	setp.gt.u32 	%p3, %r30, 31;
	@%p3 bra 	$L__BB7_5;
	shfl.sync.down.b32	%r31|%p4, %r43, 16, 31, -1;
	add.s32 	%r32, %r31, %r43;
	shfl.sync.down.b32	%r33|%p5, %r32, 8, 31, -1;
	add.s32 	%r34, %r33, %r32;
	shfl.sync.down.b32	%r35|%p6, %r34, 4, 31, -1;
	add.s32 	%r36, %r35, %r34;
	shfl.sync.down.b32	%r37|%p7, %r36, 2, 31, -1;
	add.s32 	%r38, %r37, %r36;
	shfl.sync.down.b32	%r39|%p8, %r38, 1, 31, -1;
	add.s32 	%r43, %r39, %r38;
$L__BB7_5:
	or.b32  	%r40, %r10, %r1;
	setp.ne.s32 	%p9, %r40, 0;
	@%p9 bra 	$L__BB7_7;
	cvta.to.global.u64 	%rd8, %rd3;
	mul.wide.u32 	%rd9, %r2, 4;
	add.s64 	%rd10, %rd8, %rd9;
	st.global.u32 	[%rd10], %r43;
$L__BB7_7:
	ret;

}
	// .globl	_Z7reduce6IiLj2ELb1EEvPT_S1_j
.visible .entry _Z7reduce6IiLj2ELb1EEvPT_S1_j(
	.param .u64 .ptr .align 1 _Z7reduce6IiLj2ELb1EEvPT_S1_j_param_0,
	.param .u64 .ptr .align 1 _Z7reduce6IiLj2ELb1EEvPT_S1_j_param_1,
	.param .u32 _Z7reduce6IiLj2ELb1EEvPT_S1_j_param_2
)
{
	.reg .pred 	%p<10>;
	.reg .b32 	%r<45>;
	.reg .b64 	%rd<11>;

	ld.param.u64 	%rd2, [_Z7reduce6IiLj2ELb1EEvPT_S1_j_param_0];
	ld.param.u64 	%rd3, [_Z7reduce6IiLj2ELb1EEvPT_S1_j_param_1];
	ld.param.u32 	%r13, [_Z7reduce6IiLj2ELb1EEvPT_S1_j_param_2];
	mov.u32 	%r1, %tid.x;
	mov.u32 	%r2, %ctaid.x;
	shl.b32 	%r15, %r2, 2;
	add.s32 	%r41, %r15, %r1;
	setp.ge.u32 	%p1, %r41, %r13;
	mov.b32 	%r43, 0;
	@%p1 bra 	$L__BB8_3;
	cvta.to.global.u64 	%rd1, %rd2;
	mov.u32 	%r17, %nctaid.x;
	shl.b32 	%r4, %r17, 2;
	mov.b32 	%r43, 0;
$L__BB8_2:
	mul.wide.u32 	%rd4, %r41, 4;
	add.s64 	%rd5, %rd1, %rd4;
	ld.global.u32 	%r18, [%rd5];
	add.s32 	%r19, %r18, %r43;
	add.s32 	%r20, %r41, 2;
	mul.wide.u32 	%rd6, %r20, 4;
	add.s64 	%rd7, %rd1, %rd6;
	ld.global.u32 	%r21, [%rd7];
	add.s32 	%r43, %r19, %r21;
	add.s32 	%r41, %r41, %r4;
	setp.lt.u32 	%p2, %r41, %r13;
	@%p2 bra 	$L__BB8_2;
$L__BB8_3:
	shl.b32 	%r22, %r1, 2;
	mov.u32 	%r23, __smem;
	add.s32 	%r24, %r23, %r22;
	st.shared.u32 	[%r24], %r43;
	barrier.sync 	0;
	barrier.sync 	0;
	barrier.sync 	0;
	barrier.sync 	0;
	mov.u32 	%r25, %tid.y;
	mov.u32 	%r26, %tid.z;
	mov.u32 	%r27, %ntid.x;
	mov.u32 	%r28, %ntid.y;
	mad.lo.s32 	%r29, %r26, %r28, %r25;
	mul.lo.s32 	%r10, %r29, %r27;
	add.s32 	%r30, %r10, %r1;
	setp.gt.u32 	%p3, %r30, 31;
	@%p3 bra 	$L__BB8_5;
	shfl.sync.down.b32	%r31|%p4, %r43, 16, 31, -1;
	add.s32 	%r32, %r31, %r43;
	shfl.sync.down.b32	%r33|%p5, %r32, 8, 31, -1;
	add.s32 	%r34, %r33, %r32;
	shfl.sync.down.b32	%r35|%p6, %r34, 4, 31, -1;
	add.s32 	%r36, %r35, %r34;
	shfl.sync.down.b32	%r37|%p7, %r36, 2, 31, -1;
	add.s32 	%r38, %r37, %r36;
	shfl.sync.down.b32	%r39|%p8, %r38, 1, 31, -1;
	add.s32 	%r43, %r39, %r38;
$L__BB8_5:
	or.b32  	%r40, %r10, %r1;
	setp.ne.s32 	%p9, %r40, 0;
	@%p9 bra 	$L__BB8_7;
	cvta.to.global.u64 	%rd8, %rd3;
	mul.wide.u32 	%rd9, %r2, 4;
	add.s64 	%rd10, %rd8, %rd9;
	st.global.u32 	[%rd10], %r43;
$L__BB8_7:
	ret;

}
	// .globl	_Z7reduce6IiLj1ELb1EEvPT_S1_j
.visible .entry _Z7reduce6IiLj1ELb1EEvPT_S1_j(
	.param .u64 .ptr .align 1 _Z7reduce6IiLj1ELb1EEvPT_S1_j_param_0,
	.param .u64 .ptr .align 1 _Z7reduce6IiLj1ELb1EEvPT_S1_j_param_1,
	.param .u32 _Z7reduce6IiLj1ELb1EEvPT_S1_j_param_2
)
{
	.reg .pred 	%p<10>;
	.reg .b32 	%r<44>;
	.reg .b64 	%rd<9>;

	ld.param.u64 	%rd2, [_Z7reduce6IiLj1ELb1EEvPT_S1_j_param_0];
	ld.param.u64 	%rd3, [_Z7reduce6IiLj1ELb1EEvPT_S1_j_param_1];
	ld.param.u32 	%r13, [_Z7reduce6IiLj1ELb1EEvPT_S1_j_param_2];
	mov.u32 	%r1, %tid.x;
	mov.u32 	%r2, %ctaid.x;
	shl.b32 	%r15, %r2, 1;
	add.s32 	%r40, %r15, %r1;
	setp.ge.u32 	%p1, %r40, %r13;
	mov.b32 	%r42, 0;
	@%p1 bra 	$L__BB9_3;
	mov.u32 	%r17, %nctaid.x;
	shl.b32 	%r4, %r17, 1;
	cvta.to.global.u64 	%rd1, %rd2;
	mov.b32 	%r42, 0;
$L__BB9_2:
	mul.wide.u32 	%rd4, %r40, 4;
	add.s64 	%rd5, %rd1, %rd4;
	ld.global.u32 	%r18, [%rd5];
	add.s32 	%r19, %r18, %r42;
	ld.global.u32 	%r20, [%rd5+4];
	add.s32 	%r42, %r19, %r20;
	add.s32 	%r40, %r40, %r4;
	setp.lt.u32 	%p2, %r40, %r13;
	@%p2 bra 	$L__BB9_2;
$L__BB9_3:
	shl.b32 	%r21, %r1, 2;
	mov.u32 	%r22, __smem;
	add.s32 	%r23, %r22, %r21;
	st.shared.u32 	[%r23], %r42;
	barrier.sync 	0;
	barrier.sync 	0;
	barrier.sync 	0;
	barrier.sync 	0;
	mov.u32 	%r24, %tid.y;
	mov.u32 	%r25, %tid.z;
	mov.u32 	%r26, %ntid.x;
	mov.u32 	%r27, %ntid.y;
	mad.lo.s32 	%r28, %r25, %r27, %r24;
	mul.lo.s32 	%r10, %r28, %r26;
	add.s32 	%r29, %r10, %r1;
	setp.gt.u32 	%p3, %r29, 31;
	@%p3 bra 	$L__BB9_5;
	shfl.sync.down.b32	%r30|%p4, %r42, 16, 31, -1;
	add.s32 	%r31, %r30, %r42;
	shfl.sync.down.b32	%r32|%p5, %r31, 8, 31, -1;
	add.s32 	%r33, %r32, %r31;
	shfl.sync.down.b32	%r34|%p6, %r33, 4, 31, -1;
	add.s32 	%r35, %r34, %r33;
	shfl.sync.down.b32	%r36|%p7, %r35, 2, 31, -1;
	add.s32 	%r37, %r36, %r35;
	shfl.sync.down.b32	%r38|%p8, %r37, 1, 31, -1;
	add.s32 	%r42, %r38, %r37;
$L__BB9_5:
	or.b32  	%r39, %r10, %r1;
	setp.ne.s32 	%p9, %r39, 0;
	@%p9 bra 	$L__BB9_7;
	cvta.to.global.u64 	%rd6, %rd3;
	mul.wide.u32 	%rd7, %r2, 4;
	add.s64 	%rd8, %rd6, %rd7;
	st.global.u32 	[%rd8], %r42;
$L__BB9_7:
	ret;

}
	// .globl	_Z7reduce6IiLj512ELb0EEvPT_S1_j
.visible .entry _Z7reduce6IiLj512ELb0EEvPT_S1_j(
	.param .u64 .ptr .align 1 _Z7reduce6IiLj512ELb0EEvPT_S1_j_param_0,
	.param .u64 .ptr .align 1 _Z7reduce6IiLj512ELb0EEvPT_S1_j_param_1,
	.param .u32 _Z7reduce6IiLj512ELb0EEvPT_S1_j_param_2
)
{
	.reg .pred 	%p<14>;
	.reg .b32 	%r<61>;
	.reg .b64 	%rd<11>;

	ld.param.u64 	%rd3, [_Z7reduce6IiLj512ELb0EEvPT_S1_j_param_0];
	ld.param.u64 	%rd2, [_Z7reduce6IiLj512ELb0EEvPT_S1_j_param_1];
	ld.param.u32 	%r23, [_Z7reduce6IiLj512ELb0EEvPT_S1_j_param_2];
	cvta.to.global.u64 	%rd1, %rd3;
	mov.u32 	%r1, %tid.x;
	mov.u32 	%r2, %ctaid.x;
	shl.b32 	%r25, %r2, 10;
	or.b32  	%r53, %r25, %r1;
	setp.ge.u32 	%p1, %r53, %r23;
	mov.b32 	%r54, 0;
	@%p1 bra 	$L__BB10_5;
	mov.u32 	%r27, %nctaid.x;
	shl.b32 	%r4, %r27, 10;
	mov.b32 	%r54, 0;
$L__BB10_2:
	mul.wide.u32 	%rd4, %r53, 4;
	add.s64 	%rd5, %rd1, %rd4;
	ld.global.u32 	%r28, [%rd5];
	add.s32 	%r54, %r28, %r54;
	add.s32 	%r8, %r53, 512;
	setp.ge.u32 	%p2, %r8, %r23;
	@%p2 bra 	$L__BB10_4;
	mul.wide.u32 	%rd6, %r8, 4;
	add.s64 	%rd7, %rd1, %rd6;
	ld.global.u32 	%r29, [%rd7];
	add.s32 	%r54, %r29, %r54;
$L__BB10_4:
	add.s32 	%r53, %r53, %r4;
	setp.lt.u32 	%p3, %r53, %r23;
	@%p3 bra 	$L__BB10_2;
$L__BB10_5:
	shl.b32 	%r30, %r1, 2;
	mov.u32 	%r31, __smem;
	add.s32 	%r13, %r31, %r30;
	st.shared.u32 	[%r13], %r54;
	barrier.sync 	0;
	setp.gt.u32 	%p4, %r1, 255;
	@%p4 bra 	$L__BB10_7;
	ld.shared.u32 	%r32, [%r13+1024];
	add.s32 	%r54, %r32, %r54;
	st.shared.u32 	[%r13], %r54;
$L__BB10_7:
	barrier.sync 	0;
	setp.gt.u32 	%p5, %r1, 127;
	@%p5 bra 	$L__BB10_9;
	ld.shared.u32 	%r33, [%r13+512];
	add.s32 	%r54, %r33, %r54;
	st.shared.u32 	[%r13], %r54;
$L__BB10_9:
	barrier.sync 	0;
	setp.gt.u32 	%p6, %r1, 63;
	@%p6 bra 	$L__BB10_11;
	ld.shared.u32 	%r34, [%r13+256];
	add.s32 	%r54, %r34, %r54;
	st.shared.u32 	[%r13], %r54;
$L__BB10_11:
	barrier.sync 	0;
	mov.u32 	%r35, %tid.y;
	mov.u32 	%r36, %tid.z;
	mov.u32 	%r37, %ntid.x;
	mov.u32 	%r38, %ntid.y;
	mad.lo.s32 	%r39, %r36, %r38, %r35;
	mul.lo.s32 	%r20, %r39, %r37;
	add.s32 	%r40, %r20, %r1;
	setp.gt.u32 	%p7, %r40, 31;
	@%p7 bra 	$L__BB10_13;
	ld.shared.u32 	%r41, [%r13+128];
	add.s32 	%r42, %r41, %r54;
	shfl.sync.down.b32	%r43|%p8, %r42, 16, 31, -1;
	add.s32 	%r44, %r43, %r42;
	shfl.sync.down.b32	%r45|%p9, %r44, 8, 31, -1;
	add.s32 	%r46, %r45, %r44;
	shfl.sync.down.b32	%r47|%p10, %r46, 4, 31, -1;
	add.s32 	%r48, %r47, %r46;
	shfl.sync.down.b32	%r49|%p11, %r48, 2, 31, -1;
	add.s32 	%r50, %r49, %r48;
	shfl.sync.down.b32	%r51|%p12, %r50, 1, 31, -1;
	add.s32 	%r54, %r51, %r50;
$L__BB10_13:
	or.b32  	%r52, %r20, %r1;
	setp.ne.s32 	%p13, %r52, 0;
	@%p13 bra 	$L__BB10_15;
	cvta.to.global.u64 	%rd8, %rd2;
	mul.wide.u32 	%rd9, %r2, 4;
	add.s64 	%rd10, %rd8, %rd9;
	st.global.u32 	[%rd10], %r54;
$L__BB10_15:
	ret;

}
	// .globl	_Z7reduce6IiLj256ELb0EEvPT_S1_j
.visible .entry _Z7reduce6IiLj256ELb0EEvPT_S1_j(
	.param .u64 .ptr .align 1 _Z7reduce6IiLj256ELb0EEvPT_S1_j_param_0,
	.param .u64 .ptr .align 1 _Z7reduce6IiLj256ELb0EEvPT_S1_j_param_1,
	.param .u32 _Z7reduce6IiLj256ELb0EEvPT_S1_j_param_2
)
{
	.reg .pred 	%p<13>;
	.reg .b32 	%r<57>;
	.reg .b64 	%rd<11>;

	ld.param.u64 	%rd3, [_Z7reduce6IiLj256ELb0EEvPT_S1_j_param_0];
	ld.param.u64 	%rd2, [_Z7reduce6IiLj256ELb0EEvPT_S1_j_param_1];
	ld.param.u32 	%r21, [_Z7reduce6IiLj256ELb0EEvPT_S1_j_param_2];
	cvta.to.global.u64 	%rd1, %rd3;
	mov.u32 	%r1, %tid.x;
	mov.u32 	%r2, %ctaid.x;
	shl.b32 	%r23, %r2, 9;
	add.s32 	%r50, %r23, %r1;
	setp.ge.u32 	%p1, %r50, %r21;
	mov.b32 	%r51, 0;
	@%p1 bra 	$L__BB11_5;
	mov.u32 	%r25, %nctaid.x;
	shl.b32 	%r4, %r25, 9;
	mov.b32 	%r51, 0;
$L__BB11_2:
	mul.wide.u32 	%rd4, %r50, 4;
	add.s64 	%rd5, %rd1, %rd4;
	ld.global.u32 	%r26, [%rd5];
	add.s32 	%r51, %r26, %r51;
	add.s32 	%r8, %r50, 256;
	setp.ge.u32 	%p2, %r8, %r21;
	@%p2 bra 	$L__BB11_4;
	mul.wide.u32 	%rd6, %r8, 4;
	add.s64 	%rd7, %rd1, %rd6;
	ld.global.u32 	%r27, [%rd7];
	add.s32 	%r51, %r27, %r51;
$L__BB11_4:
	add.s32 	%r50, %r50, %r4;
	setp.lt.u32 	%p3, %r50, %r21;
	@%p3 bra 	$L__BB11_2;
$L__BB11_5:
	shl.b32 	%r28, %r1, 2;
	mov.u32 	%r29, __smem;
	add.s32 	%r13, %r29, %r28;
	st.shared.u32 	[%r13], %r51;
	barrier.sync 	0;
	barrier.sync 	0;
	setp.gt.u32 	%p4, %r1, 127;
	@%p4 bra 	$L__BB11_7;
	ld.shared.u32 	%r30, [%r13+512];
	add.s32 	%r51, %r30, %r51;
	st.shared.u32 	[%r13], %r51;
$L__BB11_7:
	barrier.sync 	0;
	setp.gt.u32 	%p5, %r1, 63;
	@%p5 bra 	$L__BB11_9;
	ld.shared.u32 	%r31, [%r13+256];
	add.s32 	%r51, %r31, %r51;
	st.shared.u32 	[%r13], %r51;
$L__BB11_9:
	barrier.sync 	0;
	mov.u32 	%r32, %tid.y;
	mov.u32 	%r33, %tid.z;
	mov.u32 	%r34, %ntid.x;
	mov.u32 	%r35, %ntid.y;
	mad.lo.s32 	%r36, %r33, %r35, %r32;
	mul.lo.s32 	%r18, %r36, %r34;
	add.s32 	%r37, %r18, %r1;
	setp.gt.u32 	%p6, %r37, 31;
	@%p6 bra 	$L__BB11_11;
	ld.shared.u32 	%r38, [%r13+128];
	add.s32 	%r39, %r38, %r51;
	shfl.sync.down.b32	%r40|%p7, %r39, 16, 31, -1;
	add.s32 	%r41, %r40, %r39;
	shfl.sync.down.b32	%r42|%p8, %r41, 8, 31, -1;
	add.s32 	%r43, %r42, %r41;
	shfl.sync.down.b32	%r44|%p9, %r43, 4, 31, -1;
	add.s32 	%r45, %r44, %r43;
	shfl.sync.down.b32	%r46|%p10, %r45, 2, 31, -1;
	add.s32 	%r47, %r46, %r45;
	shfl.sync.down.b32	%r48|%p11, %r47, 1, 31, -1;
	add.s32 	%r51, %r48, %r47;
$L__BB11_11:
	or.b32  	%r49, %r18, %r1;
	setp.ne.s32 	%p12, %r49, 0;
	@%p12 bra 	$L__BB11_13;
	cvta.to.global.u64 	%rd8, %rd2;
	mul.wide.u32 	%rd9, %r2, 4;
	add.s64 	%rd10, %rd8, %rd9;
	st.global.u32 	[%rd10], %r51;
$L__BB11_13:
	ret;

}
	// .globl	_Z7reduce6IiLj128ELb0EEvPT_S1_j
.visible .entry _Z7reduce6IiLj128ELb0EEvPT_S1_j(
	.param .u64 .ptr .align 1 _Z7reduce6IiLj128ELb0EEvPT_S1_j_param_0,
	.param .u64 .ptr .align 1 _Z7reduce6IiLj128ELb0EEvPT_S1_j_param_1,
	.param .u32 _Z7reduce6IiLj128ELb0EEvPT_S1_j_param_2
)
{
	.reg .pred 	%p<12>;
	.reg .b32 	%r<53>;
	.reg .b64 	%rd<11>;

	ld.param.u64 	%rd3, [_Z7reduce6IiLj128ELb0EEvPT_S1_j_param_0];
	ld.param.u64 	%rd2, [_Z7reduce6IiLj128ELb0EEvPT_S1_j_param_1];
	ld.param.u32 	%r19, [_Z7reduce6IiLj128ELb0EEvPT_S1_j_param_2];
	cvta.to.global.u64 	%rd1, %rd3;
	mov.u32 	%r1, %tid.x;
	mov.u32 	%r2, %ctaid.x;
	shl.b32 	%r21, %r2, 8;
	add.s32 	%r47, %r21, %r1;
	setp.ge.u32 	%p1, %r47, %r19;
	mov.b32 	%r48, 0;
	@%p1 bra 	$L__BB12_5;
	mov.u32 	%r23, %nctaid.x;
	shl.b32 	%r4, %r23, 8;
	mov.b32 	%r48, 0;
$L__BB12_2:
	mul.wide.u32 	%rd4, %r47, 4;
	add.s64 	%rd5, %rd1, %rd4;
	ld.global.u32 	%r24, [%rd5];
	add.s32 	%r48, %r24, %r48;
	add.s32 	%r8, %r47, 128;
	setp.ge.u32 	%p2, %r8, %r19;
	@%p2 bra 	$L__BB12_4;
	mul.wide.u32 	%rd6, %r8, 4;
	add.s64 	%rd7, %rd1, %rd6;
	ld.global.u32 	%r25, [%rd7];
	add.s32 	%r48, %r25, %r48;
$L__BB12_4:
	add.s32 	%r47, %r47, %r4;
	setp.lt.u32 	%p3, %r47, %r19;
	@%p3 bra 	$L__BB12_2;
$L__BB12_5:
	shl.b32 	%r26, %r1, 2;
	mov.u32 	%r27, __smem;
	add.s32 	%r13, %r27, %r26;
	st.shared.u32 	[%r13], %r48;
	barrier.sync 	0;
	barrier.sync 	0;
	barrier.sync 	0;
	setp.gt.u32 	%p4, %r1, 63;
	@%p4 bra 	$L__BB12_7;
	ld.shared.u32 	%r28, [%r13+256];
	add.s32 	%r48, %r28, %r48;
	st.shared.u32 	[%r13], %r48;
$L__BB12_7:
	barrier.sync 	0;
	mov.u32 	%r29, %tid.y;
	mov.u32 	%r30, %tid.z;
	mov.u32 	%r31, %ntid.x;
	mov.u32 	%r32, %ntid.y;
	mad.lo.s32 	%r33, %r30, %r32, %r29;
	mul.lo.s32 	%r16, %r33, %r31;
	add.s32 	%r34, %r16, %r1;
	setp.gt.u32 	%p5, %r34, 31;
	@%p5 bra 	$L__BB12_9;
	ld.shared.u32 	%r35, [%r13+128];
	add.s32 	%r36, %r35, %r48;
	shfl.sync.down.b32	%r37|%p6, %r36, 16, 31, -1;
	add.s32 	%r38, %r37, %r36;
	shfl.sync.down.b32	%r39|%p7, %r38, 8, 31, -1;
	add.s32 	%r40, %r39, %r38;
	shfl.sync.down.b32	%r41|%p8, %r40, 4, 31, -1;
	add.s32 	%r42, %r41, %r40;
	shfl.sync.down.b32	%r43|%p9, %r42, 2, 31, -1;
	add.s32 	%r44, %r43, %r42;
	shfl.sync.down.b32	%r45|%p10, %r44, 1, 31, -1;
	add.s32 	%r48, %r45, %r44;
$L__BB12_9:
	or.b32  	%r46, %r16, %r1;
	setp.ne.s32 	%p11, %r46, 0;
	@%p11 bra 	$L__BB12_11;
	cvta.to.global.u64 	%rd8, %rd2;
	mul.wide.u32 	%rd9, %r2, 4;
	add.s64 	%rd10, %rd8, %rd9;
	st.global.u32 	[%rd10], %r48;
$L__BB12_11:
	ret;

}
	// .globl	_Z7reduce6IiLj64ELb0EEvPT_S1_j
.visible .entry _Z7reduce6IiLj64ELb0EEvPT_S1_j(
	.param .u64 .ptr .align 1 _Z7reduce6IiLj64ELb0EEvPT_S1_j_param_0,
	.param .u64 .ptr .align 1 _Z7reduce6IiLj64ELb0EEvPT_S1_j_param_1,
	.param .u32 _Z7reduce6IiLj64ELb0EEvPT_S1_j_param_2
)
{
	.reg .pred 	%p<11>;
	.reg .b32 	%r<49>;
	.reg .b64 	%rd<11>;

	ld.param.u64 	%rd3, [_Z7reduce6IiLj64ELb0EEvPT_S1_j_param_0];
	ld.param.u64 	%rd2, [_Z7reduce6IiLj64ELb0EEvPT_S1_j_param_1];
	ld.param.u32 	%r17, [_Z7reduce6IiLj64ELb0EEvPT_S1_j_param_2];
	cvta.to.global.u64 	%rd1, %rd3;
	mov.u32 	%r1, %tid.x;
	mov.u32 	%r2, %ctaid.x;
	shl.b32 	%r19, %r2, 7;
	add.s32 	%r44, %r19, %r1;
	setp.ge.u32 	%p1, %r44, %r17;
	mov.b32 	%r45, 0;
	@%p1 bra 	$L__BB13_5;
	mov.u32 	%r21, %nctaid.x;
	shl.b32 	%r4, %r21, 7;
	mov.b32 	%r45, 0;
$L__BB13_2:
	mul.wide.u32 	%rd4, %r44, 4;
	add.s64 	%rd5, %rd1, %rd4;
	ld.global.u32 	%r22, [%rd5];
	add.s32 	%r45, %r22, %r45;
	add.s32 	%r8, %r44, 64;
	setp.ge.u32 	%p2, %r8, %r17;
	@%p2 bra 	$L__BB13_4;
	mul.wide.u32 	%rd6, %r8, 4;
	add.s64 	%rd7, %rd1, %rd6;
	ld.global.u32 	%r23, [%rd7];
	add.s32 	%r45, %r23, %r45;
$L__BB13_4:
	add.s32 	%r44, %r44, %r4;
	setp.lt.u32 	%p3, %r44, %r17;
	@%p3 bra 	$L__BB13_2;
$L__BB13_5:
	shl.b32 	%r24, %r1, 2;
	mov.u32 	%r25, __smem;
	add.s32 	%r13, %r25, %r24;
	st.shared.u32 	[%r13], %r45;
	barrier.sync 	0;
	barrier.sync 	0;
	barrier.sync 	0;
	barrier.sync 	0;
	mov.u32 	%r26, %tid.y;
	mov.u32 	%r27, %tid.z;
	mov.u32 	%r28, %ntid.x;
	mov.u32 	%r29, %ntid.y;
	mad.lo.s32 	%r30, %r27, %r29, %r26;
	mul.lo.s32 	%r14, %r30, %r28;
	add.s32 	%r31, %r14, %r1;
	setp.gt.u32 	%p4, %r31, 31;
	@%p4 bra 	$L__BB13_7;
	ld.shared.u32 	%r32, [%r13+128];
	add.s32 	%r33, %r32, %r45;
	shfl.sync.down.b32	%r34|%p5, %r33, 16, 31, -1;
	add.s32 	%r35, %r34, %r33;
	shfl.sync.down.b32	%r36|%p6, %r35, 8, 31, -1;
	add.s32 	%r37, %r36, %r35;
	shfl.sync.down.b32	%r38|%p7, %r37, 4, 31, -1;
	add.s32 	%r39, %r38, %r37;
	shfl.sync.down.b32	%r40|%p8, %r39, 2, 31, -1;
	add.s32 	%r41, %r40, %r39;
	shfl.sync.down.b32	%r42|%p9, %r41, 1, 31, -1;
	add.s32 	%r45, %r42, %r41;
$L__BB13_7:
	or.b32  	%r43, %r14, %r1;
	setp.ne.s32 	%p10, %r43, 0;
	@%p10 bra 	$L__BB13_9;
	cvta.to.global.u64 	%rd8, %rd2;
	mul.wide.u32 	%rd9, %r2, 4;
	add.s64 	%rd10, %rd8, %rd9;
	st.global.u32 	[%rd10], %r45;
$L__BB13_9:
	ret;

}
	// .globl	_Z7reduce6IiLj32ELb0EEvPT_S1_j
.visible .entry _Z7reduce6IiLj32ELb0EEvPT_S1_j(
	.param .u64 .ptr .align 1 _Z7reduce6IiLj32ELb0EEvPT_S1_j_param_0,
	.param .u64 .ptr .align 1 _Z7reduce6IiLj32ELb0EEvPT_S1_j_param_1,
	.param .u32 _Z7reduce6IiLj32ELb0EEvPT_S1_j_param_2
)
{
	.reg .pred 	%p<11>;
	.reg .b32 	%r<47>;
	.reg .b64 	%rd<11>;

	ld.param.u64 	%rd3, [_Z7reduce6IiLj32ELb0EEvPT_S1_j_param_0];
	ld.param.u64 	%rd2, [_Z7reduce6IiLj32ELb0EEvPT_S1_j_param_1];
	ld.param.u32 	%r16, [_Z7reduce6IiLj32ELb0EEvPT_S1_j_param_2];
	cvta.to.global.u64 	%rd1, %rd3;
	mov.u32 	%r1, %tid.x;
	mov.u32 	%r2, %ctaid.x;
	shl.b32 	%r18, %r2, 6;
	add.s32 	%r42, %r18, %r1;
	setp.ge.u32 	%p1, %r42, %r16;
	mov.b32 	%r43, 0;
	@%p1 bra 	$L__BB14_5;
	mov.u32 	%r20, %nctaid.x;
	shl.b32 	%r4, %r20, 6;
	mov.b32 	%r43, 0;
$L__BB14_2:
	mul.wide.u32 	%rd4, %r42, 4;
	add.s64 	%rd5, %rd1, %rd4;
	ld.global.u32 	%r21, [%rd5];
	add.s32 	%r43, %r21, %r43;
	add.s32 	%r8, %r42, 32;
	setp.ge.u32 	%p2, %r8, %r16;
	@%p2 bra 	$L__BB14_4;
	mul.wide.u32 	%rd6, %r8, 4;
	add.s64 	%rd7, %rd1, %rd6;
	ld.global.u32 	%r22, [%rd7];
	add.s32 	%r43, %r22, %r43;
$L__BB14_4:
	add.s32 	%r42, %r42, %r4;
	setp.lt.u32 	%p3, %r42, %r16;
	@%p3 bra 	$L__BB14_2;
$L__BB14_5:
	shl.b32 	%r23, %r1, 2;
	mov.u32 	%r24, __smem;
	add.s32 	%r25, %r24, %r23;
	st.shared.u32 	[%r25], %r43;
	barrier.sync 	0;
	barrier.sync 	0;
	barrier.sync 	0;
	barrier.sync 	0;
	mov.u32 	%r26, %tid.y;
	mov.u32 	%r27, %tid.z;
	mov.u32 	%r28, %ntid.x;
	mov.u32 	%r29, %ntid.y;
	mad.lo.s32 	%r30, %r27, %r29, %r26;
	mul.lo.s32 	%r13, %r30, %r28;
	add.s32 	%r31, %r13, %r1;
	setp.gt.u32 	%p4, %r31, 31;
	@%p4 bra 	$L__BB14_7;
	shfl.sync.down.b32	%r32|%p5, %r43, 16, 31, -1;
	add.s32 	%r33, %r32, %r43;
	shfl.sync.down.b32	%r34|%p6, %r33, 8, 31, -1;
	add.s32 	%r35, %r34, %r33;
	shfl.sync.down.b32	%r36|%p7, %r35, 4, 31, -1;
	add.s32 	%r37, %r36, %r35;
	shfl.sync.down.b32	%r38|%p8, %r37, 2, 31, -1;
	add.s32 	%r39, %r38, %r37;
	shfl.sync.down.b32	%r40|%p9, %r39, 1, 31, -1;
	add.s32 	%r43, %r40, %r39;
$L__BB14_7:
	or.b32  	%r41, %r13, %r1;
	setp.ne.s32 	%p10, %r41, 0;
	@%p10 bra 	$L__BB14_9;
	cvta.to.global.u64 	%rd8, %rd2;
	mul.wide.u32 	%rd9, %r2, 4;
	add.s64 	%rd10, %rd8, %rd9;
	st.global.u32 	[%rd10], %r43;
$L__BB14_9:
	ret;

}
	// .globl	_Z7reduce6IiLj16ELb0EEvPT_S1_j
.visible .entry _Z7reduce6IiLj16ELb0EEvPT_S1_j(
	.param .u64 .ptr .align 1 _Z7reduce6IiLj16ELb0EEvPT_S1_j_param_0,
	.param .u64 .ptr .align 1 _Z7reduce6IiLj16ELb0EEvPT_S1_j_param_1,
	.param .u32 _Z7reduce6IiLj16ELb0EEvPT_S1_j_param_2
)
{
	.reg .pred 	%p<11>;
	.reg .b32 	%r<47>;
	.reg .b64 	%rd<11>;

	ld.param.u64 	%rd3, [_Z7reduce6IiLj16ELb0EEvPT_S1_j_param_0];
	ld.param.u64 	%rd2, [_Z7reduce6IiLj16ELb0EEvPT_S1_j_param_1];
	ld.param.u32 	%r16, [_Z7reduce6IiLj16ELb0EEvPT_S1_j_param_2];
	cvta.to.global.u64 	%rd1, %rd3;
	mov.u32 	%r1, %tid.x;
	mov.u32 	%r2, %ctaid.x;
	shl.b32 	%r18, %r2, 5;
	add.s32 	%r42, %r18, %r1;
	setp.ge.u32 	%p1, %r42, %r16;
	mov.b32 	%r43, 0;
	@%p1 bra 	$L__BB15_5;
	mov.u32 	%r20, %nctaid.x;
	shl.b32 	%r4, %r20, 5;
	mov.b32 	%r43, 0;
$L__BB15_2:
	mul.wide.u32 	%rd4, %r42, 4;
	add.s64 	%rd5, %rd1, %rd4;
	ld.global.u32 	%r21, [%rd5];
	add.s32 	%r43, %r21, %r43;
	add.s32 	%r8, %r42, 16;
	setp.ge.u32 	%p2, %r8, %r16;
	@%p2 bra 	$L__BB15_4;
	mul.wide.u32 	%rd6, %r8, 4;
	add.s64 	%rd7, %rd1, %rd6;
	ld.global.u32 	%r22, [%rd7];
	add.s32 	%r43, %r22, %r43;
$L__BB15_4:
	add.s32 	%r42, %r42, %r4;
	setp.lt.u32 	%p3, %r42, %r16;
	@%p3 bra 	$L__BB15_2;
$L__BB15_5:
	shl.b32 	%r23, %r1, 2;
	mov.u32 	%r24, __smem;
	add.s32 	%r25, %r24, %r23;
	st.shared.u32 	[%r25], %r43;
	barrier.sync 	0;
	barrier.sync 	0;
	barrier.sync 	0;
	barrier.sync 	0;
	mov.u32 	%r26, %tid.y;
	mov.u32 	%r27, %tid.z;
	mov.u32 	%r28, %ntid.x;
	mov.u32 	%r29, %ntid.y;
	mad.lo.s32 	%r30, %r27, %r29, %r26;
	mul.lo.s32 	%r13, %r30, %r28;
	add.s32 	%r31, %r13, %r1;
	setp.gt.u32 	%p4, %r31, 31;
	@%p4 bra 	$L__BB15_7;
	shfl.sync.down.b32	%r32|%p5, %r43, 16, 31, -1;
	add.s32 	%r33, %r32, %r43;
	shfl.sync.down.b32	%r34|%p6, %r33, 8, 31, -1;
	add.s32 	%r35, %r34, %r33;
	shfl.sync.down.b32	%r36|%p7, %r35, 4, 31, -1;
	add.s32 	%r37, %r36, %r35;
	shfl.sync.down.b32	%r38|%p8, %r37, 2, 31, -1;
	add.s32 	%r39, %r38, %r37;
	shfl.sync.down.b32	%r40|%p9, %r39, 1, 31, -1;
	add.s32 	%r43, %r40, %r39;
$L__BB15_7:
	or.b32  	%r41, %r13, %r1;
	setp.ne.s32 	%p10, %r41, 0;
	@%p10 bra 	$L__BB15_9;
	cvta.to.global.u64 	%rd8, %rd2;
	mul.wide.u32 	%rd9, %r2, 4;
	add.s64 	%rd10, %rd8, %rd9;
	st.global.u32 	[%rd10], %r43;
$L__BB15_9:
	ret;

}
	// .globl	_Z7reduce6IiLj8ELb0EEvPT_S1_j
.visible .entry _Z7reduce6IiLj8ELb0EEvPT_S1_j(
	.param .u64 .ptr .align 1 _Z7reduce6IiLj8ELb0EEvPT_S1_j_param_0,
	.param .u64 .ptr .align 1 _Z7reduce6IiLj8ELb0EEvPT_S1_j_param_1,
	.param .u32 _Z7reduce6IiLj8ELb0EEvPT_S1_j_param_2
)
{
	.reg .pred 	%p<11>;
	.reg .b32 	%r<47>;
	.reg .b64 	%rd<11>;

	ld.param.u64 	%rd3, [_Z7reduce6IiLj8ELb0EEvPT_S1_j_param_0];
	ld.param.u64 	%rd2, [_Z7reduce6IiLj8ELb0EEvPT_S1_j_param_1];
	ld.param.u32 	%r16, [_Z7reduce6IiLj8ELb0EEvPT_S1_j_param_2];
	cvta.to.global.u64 	%rd1, %rd3;
	mov.u32 	%r1, %tid.x;
	mov.u32 	%r2, %ctaid.x;
	shl.b32 	%r18, %r2, 4;
	add.s32 	%r42, %r18, %r1;
	setp.ge.u32 	%p1, %r42, %r16;
	mov.b32 	%r43, 0;
	@%p1 bra 	$L__BB16_5;
	mov.u32 	%r20, %nctaid.x;
	shl.b32 	%r4, %r20, 4;
	mov.b32 	%r43, 0;
$L__BB16_2:
	mul.wide.u32 	%rd4, %r42, 4;
	add.s64 	%rd5, %rd1, %rd4;
	ld.global.u32 	%r21, [%rd5];
	add.s32 	%r43, %r21, %r43;
	add.s32 	%r8, %r42, 8;
	setp.ge.u32 	%p2, %r8, %r16;
	@%p2 bra 	$L__BB16_4;
	mul.wide.u32 	%rd6, %r8, 4;
	add.s64 	%rd7, %rd1, %rd6;
	ld.global.u32 	%r22, [%rd7];
	add.s32 	%r43, %r22, %r43;
$L__BB16_4:
	add.s32 	%r42, %r42, %r4;
	setp.lt.u32 	%p3, %r42, %r16;
	@%p3 bra 	$L__BB16_2;
$L__BB16_5:
	shl.b32 	%r23, %r1, 2;
	mov.u32 	%r24, __smem;
	add.s32 	%r25, %r24, %r23;
	st.shared.u32 	[%r25], %r43;
	barrier.sync 	0;
	barrier.sync 	0;
	barrier.sync 	0;
	barrier.sync 	0;
	mov.u32 	%r26, %tid.y;
	mov.u32 	%r27, %tid.z;
	mov.u32 	%r28, %ntid.x;
	mov.u32 	%r29, %ntid.y;
	mad.lo.s32 	%r30, %r27, %r29, %r26;
	mul.lo.s32 	%r13, %r30, %r28;
	add.s32 	%r31, %r13, %r1;
	setp.gt.u32 	%p4, %r31, 31;
	@%p4 bra 	$L__BB16_7;
	shfl.sync.down.b32	%r32|%p5, %r43, 16, 31, -1;
	add.s32 	%r33, %r32, %r43;
	shfl.sync.down.b32	%r34|%p6, %r33, 8, 31, -1;
	add.s32 	%r35, %r34, %r33;
	shfl.sync.down.b32	%r36|%p7, %r35, 4, 31, -1;
	add.s32 	%r37, %r36, %r35;
	shfl.sync.down.b32	%r38|%p8, %r37, 2, 31, -1;
	add.s32 	%r39, %r38, %r37;
	shfl.sync.down.b32	%r40|%p9, %r39, 1, 31, -1;
	add.s32 	%r43, %r40, %r39;
$L__BB16_7:
	or.b32  	%r41, %r13, %r1;
	setp.ne.s32 	%p10, %r41, 0;
	@%p10 bra 	$L__BB16_9;
	cvta.to.global.u64 	%rd8, %rd2;
	mul.wide.u32 	%rd9, %r2, 4;
	add.s64 	%rd10, %rd8, %rd9;
	st.global.u32 	[%rd10], %r43;
$L__BB16_9:
	ret;

}
	// .globl	_Z7reduce6IiLj4ELb0EEvPT_S1_j
.visible .entry _Z7reduce6IiLj4ELb0EEvPT_S1_j(
	.param .u64 .ptr .align 1 _Z7reduce6IiLj4ELb0EEvPT_S1_j_param_0,
	.param .u64 .ptr .align 1 _Z7reduce6IiLj4ELb0EEvPT_S1_j_param_1,
	.param .u32 _Z7reduce6IiLj4ELb0EEvPT_S1_j_param_2
)
{
	.reg .pred 	%p<11>;
	.reg .b32 	%r<47>;
	.reg .b64 	%rd<11>;

	ld.param.u64 	%rd3, [_Z7reduce6IiLj4ELb0EEvPT_S1_j_param_0];
	ld.param.u64 	%rd2, [_Z7reduce6IiLj4ELb0EEvPT_S1_j_param_1];
	ld.param.u32 	%r16, [_Z7reduce6IiLj4ELb0EEvPT_S1_j_param_2];
	cvta.to.global.u64 	%rd1, %rd3;
	mov.u32 	%r1, %tid.x;
	mov.u32 	%r2, %ctaid.x;
	shl.b32 	%r18, %r2, 3;
	add.s32 	%r42, %r18, %r1;
	setp.ge.u32 	%p1, %r42, %r16;
	mov.b32 	%r43, 0;
	@%p1 bra 	$L__BB17_5;
	mov.u32 	%r20, %nctaid.x;
	shl.b32 	%r4, %r20, 3;
	mov.b32 	%r43, 0;
$L__BB17_2:
	mul.wide.u32 	%rd4, %r42, 4;
	add.s64 	%rd5, %rd1, %rd4;
	ld.global.u32 	%r21, [%rd5];
	add.s32 	%r43, %r21, %r43;
	add.s32 	%r8, %r42, 4;
	setp.ge.u32 	%p2, %r8, %r16;
	@%p2 bra 	$L__BB17_4;
	mul.wide.u32 	%rd6, %r8, 4;
	add.s64 	%rd7, %rd1, %rd6;
	ld.global.u32 	%r22, [%rd7];
	add.s32 	%r43, %r22, %r43;
$L__BB17_4:
	add.s32 	%r42, %r42, %r4;
	setp.lt.u32 	%p3, %r42, %r16;
	@%p3 bra 	$L__BB17_2;
$L__BB17_5:
	shl.b32 	%r23, %r1, 2;
	mov.u32 	%r24, __smem;
	add.s32 	%r25, %r24, %r23;
	st.shared.u32 	[%r25], %r43;
	barrier.sync 	0;
	barrier.sync 	0;
	barrier.sync 	0;
	barrier.sync 	0;
	mov.u32 	%r26, %tid.y;
	mov.u32 	%r27, %tid.z;
	mov.u32 	%r28, %ntid.x;
	mov.u32 	%r29, %ntid.y;
	mad.lo.s32 	%r30, %r27, %r29, %r26;
	mul.lo.s32 	%r13, %r30, %r28;
	add.s32 	%r31, %r13, %r1;
	setp.gt.u32 	%p4, %r31, 31;
	@%p4 bra 	$L__BB17_7;
	shfl.sync.down.b32	%r32|%p5, %r43, 16, 31, -1;
	add.s32 	%r33, %r32, %r43;
	shfl.sync.down.b32	%r34|%p6, %r33, 8, 31, -1;
	add.s32 	%r35, %r34, %r33;
	shfl.sync.down.b32	%r36|%p7, %r35, 4, 31, -1;
	add.s32 	%r37, %r36, %r35;
	shfl.sync.down.b32	%r38|%p8, %r37, 2, 31, -1;
	add.s32 	%r39, %r38, %r37;
	shfl.sync.down.b32	%r40|%p9, %r39, 1, 31, -1;
	add.s32 	%r43, %r40, %r39;
$L__BB17_7:
	or.b32  	%r41, %r13, %r1;
	setp.ne.s32 	%p10, %r41, 0;
	@%p10 bra 	$L__BB17_9;
	cvta.to.global.u64 	%rd8, %rd2;
	mul.wide.u32 	%rd9, %r2, 4;
	add.s64 	%rd10, %rd8, %rd9;
	st.global.u32 	[%rd10], %r43;
$L__BB17_9:
	ret;

}
	// .globl	_Z7reduce6IiLj2ELb0EEvPT_S1_j
.visible .entry _Z7reduce6IiLj2ELb0EEvPT_S1_j(
	.param .u64 .ptr .align 1 _Z7reduce6IiLj2ELb0EEvPT_S1_j_param_0,
	.param .u64 .ptr .align 1 _Z7reduce6IiLj2ELb0EEvPT_S1_j_param_1,
	.param .u32 _Z7reduce6IiLj2ELb0EEvPT_S1_j_param_2
)
{
	.reg .pred 	%p<11>;
	.reg .b32 	%r<47>;
	.reg .b64 	%rd<11>;

	ld.param.u64 	%rd3, [_Z7reduce6IiLj2ELb0EEvPT_S1_j_param_0];
	ld.param.u64 	%rd2, [_Z7reduce6IiLj2ELb0EEvPT_S1_j_param_1];
	ld.param.u32 	%r16, [_Z7reduce6IiLj2ELb0EEvPT_S1_j_param_2];
	cvta.to.global.u64 	%rd1, %rd3;
	mov.u32 	%r1, %tid.x;
	mov.u32 	%r2, %ctaid.x;
	shl.b32 	%r18, %r2, 2;
	add.s32 	%r42, %r18, %r1;
	setp.ge.u32 	%p1, %r42, %r16;
	mov.b32 	%r43, 0;
	@%p1 bra 	$L__BB18_5;
	mov.u32 	%r20, %nctaid.x;
	shl.b32 	%r4, %r20, 2;
	mov.b32 	%r43, 0;
$L__BB18_2:
	mul.wide.u32 	%rd4, %r42, 4;
	add.s64 	%rd5, %rd1, %rd4;
	ld.global.u32 	%r21, [%rd5];
	add.s32 	%r43, %r21, %r43;
	add.s32 	%r8, %r42, 2;
	setp.ge.u32 	%p2, %r8, %r16;
	@%p2 bra 	$L__BB18_4;
	mul.wide.u32 	%rd6, %r8, 4;
	add.s64 	%rd7, %rd1, %rd6;
	ld.global.u32 	%r22, [%rd7];
	add.s32 	%r43, %r22, %r43;
$L__BB18_4:
	add.s32 	%r42, %r42, %r4;
	setp.lt.u32 	%p3, %r42, %r16;
	@%p3 bra 	$L__BB18_2;
$L__BB18_5:
	shl.b32 	%r23, %r1, 2;
	mov.u32 	%r24, __smem;
	add.s32 	%r25, %r24, %r23;
	st.shared.u32 	[%r25], %r43;
	barrier.sync 	0;
	barrier.sync 	0;
	barrier.sync 	0;
	barrier.sync 	0;
	mov.u32 	%r26, %tid.y;
	mov.u32 	%r27, %tid.z;
	mov.u32 	%r28, %ntid.x;
	mov.u32 	%r29, %ntid.y;
	mad.lo.s32 	%r30, %r27, %r29, %r26;
	mul.lo.s32 	%r13, %r30, %r28;
	add.s32 	%r31, %r13, %r1;
	setp.gt.u32 	%p4, %r31, 31;
	@%p4 bra 	$L__BB18_7;
	shfl.sync.down.b32	%r32|%p5, %r43, 16, 31, -1;
	add.s32 	%r33, %r32, %r43;
	shfl.sync.down.b32	%r34|%p6, %r33, 8, 31, -1;
	add.s32 	%r35, %r34, %r33;
	shfl.sync.down.b32	%r36|%p7, %r35, 4, 31, -1;
	add.s32 	%r37, %r36, %r35;
	shfl.sync.down.b32	%r38|%p8, %r37, 2, 31, -1;
	add.s32 	%r39, %r38, %r37;
	shfl.sync.down.b32	%r40|%p9, %r39, 1, 31, -1;
	add.s32 	%r43, %r40, %r39;
$L__BB18_7:
	or.b32  	%r41, %r13, %r1;
	setp.ne.s32 	%p10, %r41, 0;
	@%p10 bra 	$L__BB18_9;
	cvta.to.global.u64 	%rd8, %rd2;
	mul.wide.u32 	%rd9, %r2, 4;
	add.s64 	%rd10, %rd8, %rd9;
	st.global.u32 	[%rd10], %r43;
$L__BB18_9:
	ret;

}
	// .globl	_Z7reduce6IiLj1ELb0EEvPT_S1_j
.visible .entry _Z7reduce6IiLj1ELb0EEvPT_S1_j(
	.param .u64 .ptr .align 1 _Z7reduce6IiLj1ELb0EEvPT_S1_j_param_0,
	.param .u64 .ptr .align 1 _Z7reduce6IiLj1ELb0EEvPT_S1_j_param_1,
	.param .u32 _Z7reduce6IiLj1ELb0EEvPT_S1_j_param_2
)
{
	.reg .pred 	%p<11>;
	.reg .b32 	%r<47>;
	.reg .b64 	%rd<9>;

	ld.param.u64 	%rd3, [_Z7reduce6IiLj1ELb0EEvPT_S1_j_param_0];
	ld.param.u64 	%rd4, [_Z7reduce6IiLj1ELb0EEvPT_S1_j_param_1];
	ld.param.u32 	%r15, [_Z7reduce6IiLj1ELb0EEvPT_S1_j_param_2];
	mov.u32 	%r1, %tid.x;
	mov.u32 	%r2, %ctaid.x;
	shl.b32 	%r17, %r2, 1;
	add.s32 	%r42, %r17, %r1;
	setp.ge.u32 	%p1, %r42, %r15;
	mov.b32 	%r43, 0;
	@%p1 bra 	$L__BB19_5;
	mov.u32 	%r19, %nctaid.x;
	shl.b32 	%r4, %r19, 1;
	cvta.to.global.u64 	%rd1, %rd3;
	mov.b32 	%r43, 0;
$L__BB19_2:
	mul.wide.u32 	%rd5, %r42, 4;
	add.s64 	%rd2, %rd1, %rd5;
	ld.global.u32 	%r20, [%rd2];
	add.s32 	%r43, %r20, %r43;
	add.s32 	%r21, %r42, 1;
	setp.ge.u32 	%p2, %r21, %r15;
	@%p2 bra 	$L__BB19_4;
	ld.global.u32 	%r22, [%rd2+4];
	add.s32 	%r43, %r22, %r43;
$L__BB19_4:
	add.s32 	%r42, %r42, %r4;
	setp.lt.u32 	%p3, %r42, %r15;
	@%p3 bra 	$L__BB19_2;
$L__BB19_5:
	shl.b32 	%r23, %r1, 2;
	mov.u32 	%r24, __smem;
	add.s32 	%r25, %r24, %r23;
	st.shared.u32 	[%r25], %r43;
	barrier.sync 	0;
	barrier.sync 	0;
	barrier.sync 	0;
	barrier.sync 	0;
	mov.u32 	%r26, %tid.y;
	mov.u32 	%r27, %tid.z;
	mov.u32 	%r28, %ntid.x;
	mov.u32 	%r29, %ntid.y;
	mad.lo.s32 	%r30, %r27, %r29, %r26;
	mul.lo.s32 	%r12, %r30, %r28;
	add.s32 	%r31, %r12, %r1;
	setp.gt.u32 	%p4, %r31, 31;
	@%p4 bra 	$L__BB19_7;
	shfl.sync.down.b32	%r32|%p5, %r43, 16, 31, -1;
	add.s32 	%r33, %r32, %r43;
	shfl.sync.down.b32	%r34|%p6, %r33, 8, 31, -1;
	add.s32 	%r35, %r34, %r33;
	shfl.sync.down.b32	%r36|%p7, %r35, 4, 31, -1;
	add.s32 	%r37, %r36, %r35;
	shfl.sync.down.b32	%r38|%p8, %r37, 2, 31, -1;
	add.s32 	%r39, %r38, %r37;
	shfl.sync.down.b32	%r40|%p9, %r39, 1, 31, -1;
	add.s32 	%r43, %r40, %r39;
$L__BB19_7:
	or.b32  	%r41, %r12, %r1;
	setp.ne.s32 	%p10, %r41, 0;
	@%p10 bra 	$L__BB19_9;
	cvta.to.global.u64 	%rd6, %rd4;
	mul.wide.u32 	%rd7, %r2, 4;
	add.s64 	%rd8, %rd6, %rd7;
	st.global.u32 	[%rd8], %r43;
$L__BB19_9:
	ret;

}
	// .globl	_Z7reduce6IfLj512ELb1EEvPT_S1_j
.visible .entry _Z7reduce6IfLj512ELb1EEvPT_S1_j(
	.param .u64 .ptr .align 1 _Z7reduce6IfLj512ELb1EEvPT_S1_j_param_0,
	.param .u64 .ptr .align 1 _Z7reduce6IfLj512ELb1EEvPT_S1_j_param_1,
	.param .u32 _Z7reduce6IfLj512ELb1EEvPT_S1_j_param_2
)
{
	.reg .pred 	%p<13>;
	.reg .b32 	%r<33>;
	.reg .b32 	%f<37>;
	.reg .b64 	%rd<11>;

	ld.param.u64 	%rd2, [_Z7reduce6IfLj512ELb1EEvPT_S1_j_param_0];
	ld.param.u64 	%rd3, [_Z7reduce6IfLj512ELb1EEvPT_S1_j_param_1];
	ld.param.u32 	%r9, [_Z7reduce6IfLj512ELb1EEvPT_S1_j_param_2];
	mov.u32 	%r1, %tid.x;
	mov.u32 	%r2, %ctaid.x;
	shl.b32 	%r10, %r2, 10;
	or.b32  	%r32, %r10, %r1;
	setp.ge.u32 	%p1, %r32, %r9;
	mov.f32 	%f32, 0f00000000;
	@%p1 bra 	$L__BB20_3;
	cvta.to.global.u64 	%rd1, %rd2;
	mov.u32 	%r11, %nctaid.x;
	shl.b32 	%r4, %r11, 10;
	mov.f32 	%f32, 0f00000000;
$L__BB20_2:
	mul.wide.u32 	%rd4, %r32, 4;
	add.s64 	%rd5, %rd1, %rd4;
	ld.global.f32 	%f14, [%rd5];
	add.f32 	%f15, %f32, %f14;
	add.s32 	%r12, %r32, 512;
	mul.wide.u32 	%rd6, %r12, 4;
	add.s64 	%rd7, %rd1, %rd6;
	ld.global.f32 	%f16, [%rd7];
	add.f32 	%f32, %f15, %f16;
	add.s32 	%r32, %r32, %r4;
	setp.lt.u32 	%p2, %r32, %r9;
	@%p2 bra 	$L__BB20_2;
$L__BB20_3:
	shl.b32 	%r13, %r1, 2;
	mov.u32 	%r14, __smem;
	add.s32 	%r7, %r14, %r13;
	st.shared.f32 	[%r7], %f32;
	barrier.sync 	0;
	setp.gt.u32 	%p3, %r1, 255;
	@%p3 bra 	$L__BB20_5;
	ld.shared.f32 	%f17, [%r7+1024];
	add.f32 	%f32, %f32, %f17;
	st.shared.f32 	[%r7], %f32;
$L__BB20_5:
	barrier.sync 	0;
	setp.gt.u32 	%p4, %r1, 127;
	@%p4 bra 	$L__BB20_7;
	ld.shared.f32 	%f18, [%r7+512];
	add.f32 	%f32, %f32, %f18;
	st.shared.f32 	[%r7], %f32;
$L__BB20_7:
	barrier.sync 	0;
	setp.gt.u32 	%p5, %r1, 63;
	@%p5 bra 	$L__BB20_9;
	ld.shared.f32 	%f19, [%r7+256];
	add.f32 	%f32, %f32, %f19;
	st.shared.f32 	[%r7], %f32;
$L__BB20_9:
	barrier.sync 	0;
	mov.u32 	%r15, %tid.y;
	mov.u32 	%r16, %tid.z;
	mov.u32 	%r17, %ntid.x;
	mov.u32 	%r18, %ntid.y;
	mad.lo.s32 	%r19, %r16, %r18, %r15;
	mul.lo.s32 	%r8, %r19, %r17;
	add.s32 	%r20, %r8, %r1;
	setp.gt.u32 	%p6, %r20, 31;
	@%p6 bra 	$L__BB20_11;
	ld.shared.f32 	%f20, [%r7+128];
	add.f32 	%f21, %f32, %f20;
	mov.b32 	%r21, %f21;
	shfl.sync.down.b32	%r22|%p7, %r21, 16, 31, -1;
	mov.b32 	%f22, %r22;
	add.f32 	%f23, %f21, %f22;
	mov.b32 	%r23, %f23;
	shfl.sync.down.b32	%r24|%p8, %r23, 8, 31, -1;
	mov.b32 	%f24, %r24;
	add.f32 	%f25, %f23, %f24;
	mov.b32 	%r25, %f25;
	shfl.sync.down.b32	%r26|%p9, %r25, 4, 31, -1;
	mov.b32 	%f26, %r26;
	add.f32 	%f27, %f25, %f26;
	mov.b32 	%r27, %f27;
	shfl.sync.down.b32	%r28|%p10, %r27, 2, 31, -1;
	mov.b32 	%f28, %r28;
	add.f32 	%f29, %f27, %f28;
	mov.b32 	%r29, %f29;
	shfl.sync.down.b32	%r30|%p11, %r29, 1, 31, -1;
	mov.b32 	%f30, %r30;
	add.f32 	%f32, %f29, %f30;
$L__BB20_11:
	or.b32  	%r31, %r8, %r1;
	setp.ne.s32 	%p12, %r31, 0;
	@%p12 bra 	$L__BB20_13;
	cvta.to.global.u64 	%rd8, %rd3;
	mul.wide.u32 	%rd9, %r2, 4;
	add.s64 	%rd10, %rd8, %rd9;
	st.global.f32 	[%rd10], %f32;
$L__BB20_13:
	ret;

}
	// .globl	_Z7reduce6IfLj256ELb1EEvPT_S1_j
.visible .entry _Z7reduce6IfLj256ELb1EEvPT_S1_j(
	.param .u64 .ptr .align 1 _Z7reduce6IfLj256ELb1EEvPT_S1_j_param_0,
	.param .u64 .ptr .align 1 _Z7reduce6IfLj256ELb1EEvPT_S1_j_param_1,
	.param .u32 _Z7reduce6IfLj256ELb1EEvPT_S1_j_param_2
)
{
	.reg .pred 	%p<12>;
	.reg .b32 	%r<33>;
	.reg .b32 	%f<33>;
	.reg .b64 	%rd<11>;

	ld.param.u64 	%rd2, [_Z7reduce6IfLj256ELb1EEvPT_S1_j_param_0];
	ld.param.u64 	%rd3, [_Z7reduce6IfLj256ELb1EEvPT_S1_j_param_1];
	ld.param.u32 	%r9, [_Z7reduce6IfLj256ELb1EEvPT_S1_j_param_2];
	mov.u32 	%r1, %tid.x;
	mov.u32 	%r2, %ctaid.x;
	shl.b32 	%r10, %r2, 9;
	add.s32 	%r32, %r10, %r1;
	setp.ge.u32 	%p1, %r32, %r9;
	mov.f32 	%f29, 0f00000000;
	@%p1 bra 	$L__BB21_3;
	cvta.to.global.u64 	%rd1, %rd2;
	mov.u32 	%r11, %nctaid.x;
	shl.b32 	%r4, %r11, 9;
	mov.f32 	%f29, 0f00000000;
$L__BB21_2:
	mul.wide.u32 	%rd4, %r32, 4;
	add.s64 	%rd5, %rd1, %rd4;
	ld.global.f32 	%f12, [%rd5];
	add.f32 	%f13, %f29, %f12;
	add.s32 	%r12, %r32, 256;
	mul.wide.u32 	%rd6, %r12, 4;
	add.s64 	%rd7, %rd1, %rd6;
	ld.global.f32 	%f14, [%rd7];
	add.f32 	%f29, %f13, %f14;
	add.s32 	%r32, %r32, %r4;
	setp.lt.u32 	%p2, %r32, %r9;
	@%p2 bra 	$L__BB21_2;
$L__BB21_3:
	shl.b32 	%r13, %r1, 2;
	mov.u32 	%r14, __smem;
	add.s32 	%r7, %r14, %r13;
	st.shared.f32 	[%r7], %f29;
	barrier.sync 	0;
	barrier.sync 	0;
	setp.gt.u32 	%p3, %r1, 127;
	@%p3 bra 	$L__BB21_5;
	ld.shared.f32 	%f15, [%r7+512];
	add.f32 	%f29, %f29, %f15;
	st.shared.f32 	[%r7], %f29;
$L__BB21_5:
	barrier.sync 	0;
	setp.gt.u32 	%p4, %r1, 63;
	@%p4 bra 	$L__BB21_7;
	ld.shared.f32 	%f16, [%r7+256];
	add.f32 	%f29, %f29, %f16;
	st.shared.f32 	[%r7], %f29;
$L__BB21_7:
	barrier.sync 	0;
	mov.u32 	%r15, %tid.y;
	mov.u32 	%r16, %tid.z;
	mov.u32 	%r17, %ntid.x;
	mov.u32 	%r18, %ntid.y;
	mad.lo.s32 	%r19, %r16, %r18, %r15;
	mul.lo.s32 	%r8, %r19, %r17;
	add.s32 	%r20, %r8, %r1;
	setp.gt.u32 	%p5, %r20, 31;
	@%p5 bra 	$L__BB21_9;
	ld.shared.f32 	%f17, [%r7+128];
	add.f32 	%f18, %f29, %f17;
	mov.b32 	%r21, %f18;
	shfl.sync.down.b32	%r22|%p6, %r21, 16, 31, -1;
	mov.b32 	%f19, %r22;
	add.f32 	%f20, %f18, %f19;
	mov.b32 	%r23, %f20;
	shfl.sync.down.b32	%r24|%p7, %r23, 8, 31, -1;
	mov.b32 	%f21, %r24;
	add.f32 	%f22, %f20, %f21;
	mov.b32 	%r25, %f22;
	shfl.sync.down.b32	%r26|%p8, %r25, 4, 31, -1;
	mov.b32 	%f23, %r26;
	add.f32 	%f24, %f22, %f23;
	mov.b32 	%r27, %f24;
	shfl.sync.down.b32	%r28|%p9, %r27, 2, 31, -1;
	mov.b32 	%f25, %r28;
	add.f32 	%f26, %f24, %f25;
	mov.b32 	%r29, %f26;
	shfl.sync.down.b32	%r30|%p10, %r29, 1, 31, -1;
	mov.b32 	%f27, %r30;
	add.f32 	%f29, %f26, %f27;
$L__BB21_9:
	or.b32  	%r31, %r8, %r1;
	setp.ne.s32 	%p11, %r31, 0;
	@%p11 bra 	$L__BB21_11;
	cvta.to.global.u64 	%rd8, %rd3;
	mul.wide.u32 	%rd9, %r2, 4;
	add.s64 	%rd10, %rd8, %rd9;
	st.global.f32 	[%rd10], %f29;
$L__BB21_11:
	ret;

}
	// .globl	_Z7reduce6IfLj128ELb1EEvPT_S1_j
.visible .entry _Z7reduce6IfLj128ELb1EEvPT_S1_j(
	.param .u64 .ptr .align 1 _Z7reduce6IfLj128ELb1EEvPT_S1_j_param_0,
	.param .u64 .ptr .align 1 _Z7reduce6IfLj128ELb1EEvPT_S1_j_param_1,
	.param .u32 _Z7reduce6IfLj128ELb1EEvPT_S1_j_param_2
)
{
	.reg .pred 	%p<11>;
	.reg .b32 	%r<33>;
	.reg .b32 	%f<29>;
	.reg .b64 	%rd<11>;

	ld.param.u64 	%rd2, [_Z7reduce6IfLj128ELb1EEvPT_S1_j_param_0];
	ld.param.u64 	%rd3, [_Z7reduce6IfLj128ELb1EEvPT_S1_j_param_1];
	ld.param.u32 	%r9, [_Z7reduce6IfLj128ELb1EEvPT_S1_j_param_2];
	mov.u32 	%r1, %tid.x;
	mov.u32 	%r2, %ctaid.x;
	shl.b32 	%r10, %r2, 8;
	add.s32 	%r32, %r10, %r1;
	setp.ge.u32 	%p1, %r32, %r9;
	mov.f32 	%f26, 0f00000000;
	@%p1 bra 	$L__BB22_3;
	cvta.to.global.u64 	%rd1, %rd2;
	mov.u32 	%r11, %nctaid.x;
	shl.b32 	%r4, %r11, 8;
	mov.f32 	%f26, 0f00000000;
$L__BB22_2:
	mul.wide.u32 	%rd4, %r32, 4;
	add.s64 	%rd5, %rd1, %rd4;
	ld.global.f32 	%f10, [%rd5];
	add.f32 	%f11, %f26, %f10;
	add.s32 	%r12, %r32, 128;
	mul.wide.u32 	%rd6, %r12, 4;
	add.s64 	%rd7, %rd1, %rd6;
	ld.global.f32 	%f12, [%rd7];
	add.f32 	%f26, %f11, %f12;
	add.s32 	%r32, %r32, %r4;
	setp.lt.u32 	%p2, %r32, %r9;
	@%p2 bra 	$L__BB22_2;
$L__BB22_3:
	shl.b32 	%r13, %r1, 2;
	mov.u32 	%r14, __smem;
	add.s32 	%r7, %r14, %r13;
	st.shared.f32 	[%r7], %f26;
	barrier.sync 	0;
	barrier.sync 	0;
	barrier.sync 	0;
	setp.gt.u32 	%p3, %r1, 63;
	@%p3 bra 	$L__BB22_5;
	ld.shared.f32 	%f13, [%r7+256];
	add.f32 	%f26, %f26, %f13;
	st.shared.f32 	[%r7], %f26;
$L__BB22_5:
	barrier.sync 	0;
	mov.u32 	%r15, %tid.y;
	mov.u32 	%r16, %tid.z;
	mov.u32 	%r17, %ntid.x;
	mov.u32 	%r18, %ntid.y;
	mad.lo.s32 	%r19, %r16, %r18, %r15;
	mul.lo.s32 	%r8, %r19, %r17;
	add.s32 	%r20, %r8, %r1;
	setp.gt.u32 	%p4, %r20, 31;
	@%p4 bra 	$L__BB22_7;
	ld.shared.f32 	%f14, [%r7+128];
	add.f32 	%f15, %f26, %f14;
	mov.b32 	%r21, %f15;
	shfl.sync.down.b32	%r22|%p5, %r21, 16, 31, -1;
	mov.b32 	%f16, %r22;
	add.f32 	%f17, %f15, %f16;
	mov.b32 	%r23, %f17;
	shfl.sync.down.b32	%r24|%p6, %r23, 8, 31, -1;
	mov.b32 	%f18, %r24;
	add.f32 	%f19, %f17, %f18;
	mov.b32 	%r25, %f19;
	shfl.sync.down.b32	%r26|%p7, %r25, 4, 31, -1;
	mov.b32 	%f20, %r26;
	add.f32 	%f21, %f19, %f20;
	mov.b32 	%r27, %f21;
	shfl.sync.down.b32	%r28|%p8, %r27, 2, 31, -1;
	mov.b32 	%f22, %r28;
	add.f32 	%f23, %f21, %f22;
	mov.b32 	%r29, %f23;
	shfl.sync.down.b32	%r30|%p9, %r29, 1, 31, -1;
	mov.b32 	%f24, %r30;
	add.f32 	%f26, %f23, %f24;
$L__BB22_7:
	or.b32  	%r31, %r8, %r1;
	setp.ne.s32 	%p10, %r31, 0;
	@%p10 bra 	$L__BB22_9;
	cvta.to.global.u64 	%rd8, %rd3;
	mul.wide.u32 	%rd9, %r2, 4;
	add.s64 	%rd10, %rd8, %rd9;
	st.global.f32 	[%rd10], %f26;
$L__BB22_9:
	ret;

}
	// .globl	_Z7reduce6IfLj64ELb1EEvPT_S1_j
.visible .entry _Z7reduce6IfLj64ELb1EEvPT_S1_j(
	.param .u64 .ptr .align 1 _Z7reduce6IfLj64ELb1EEvPT_S1_j_param_0,
	.param .u64 .ptr .align 1 _Z7reduce6IfLj64ELb1EEvPT_S1_j_param_1,
	.param .u32 _Z7reduce6IfLj64ELb1EEvPT_S1_j_param_2
)
{
	.reg .pred 	%p<10>;
	.reg .b32 	%r<33>;
	.reg .b32 	%f<25>;
	.reg .b64 	%rd<11>;

	ld.param.u64 	%rd2, [_Z7reduce6IfLj64ELb1EEvPT_S1_j_param_0];
	ld.param.u64 	%rd3, [_Z7reduce6IfLj64ELb1EEvPT_S1_j_param_1];
	ld.param.u32 	%r9, [_Z7reduce6IfLj64ELb1EEvPT_S1_j_param_2];
	mov.u32 	%r1, %tid.x;
	mov.u32 	%r2, %ctaid.x;
	shl.b32 	%r10, %r2, 7;
	add.s32 	%r32, %r10, %r1;
	setp.ge.u32 	%p1, %r32, %r9;
	mov.f32 	%f23, 0f00000000;
	@%p1 bra 	$L__BB23_3;
	cvta.to.global.u64 	%rd1, %rd2;
	mov.u32 	%r11, %nctaid.x;
	shl.b32 	%r4, %r11, 7;
	mov.f32 	%f23, 0f00000000;
$L__BB23_2:
	mul.wide.u32 	%rd4, %r32, 4;
	add.s64 	%rd5, %rd1, %rd4;
	ld.global.f32 	%f8, [%rd5];
	add.f32 	%f9, %f23, %f8;
	add.s32 	%r12, %r32, 64;
	mul.wide.u32 	%rd6, %r12, 4;
	add.s64 	%rd7, %rd1, %rd6;
	ld.global.f32 	%f10, [%rd7];
	add.f32 	%f23, %f9, %f10;
	add.s32 	%r32, %r32, %r4;
	setp.lt.u32 	%p2, %r32, %r9;
	@%p2 bra 	$L__BB23_2;
$L__BB23_3:
	shl.b32 	%r13, %r1, 2;
	mov.u32 	%r14, __smem;
	add.s32 	%r7, %r14, %r13;
	st.shared.f32 	[%r7], %f23;
	barrier.sync 	0;
	barrier.sync 	0;
	barrier.sync 	0;
	barrier.sync 	0;
	mov.u32 	%r15, %tid.y;
	mov.u32 	%r16, %tid.z;
	mov.u32 	%r17, %ntid.x;
	mov.u32 	%r18, %ntid.y;
	mad.lo.s32 	%r19, %r16, %r18, %r15;
	mul.lo.s32 	%r8, %r19, %r17;
	add.s32 	%r20, %r8, %r1;
	setp.gt.u32 	%p3, %r20, 31;
	@%p3 bra 	$L__BB23_5;
	ld.shared.f32 	%f11, [%r7+128];
	add.f32 	%f12, %f23, %f11;
	mov.b32 	%r21, %f12;
	shfl.sync.down.b32	%r22|%p4, %r21, 16, 31, -1;
	mov.b32 	%f13, %r22;
	add.f32 	%f14, %f12, %f13;
	mov.b32 	%r23, %f14;
	shfl.sync.down.b32	%r24|%p5, %r23, 8, 31, -1;
	mov.b32 	%f15, %r24;
	add.f32 	%f16, %f14, %f15;
	mov.b32 	%r25, %f16;
	shfl.sync.down.b32	%r26|%p6, %r25, 4, 31, -1;
	mov.b32 	%f17, %r26;
	add.f32 	%f18, %f16, %f17;
	mov.b32 	%r27, %f18;
	shfl.sync.down.b32	%r28|%p7, %r27, 2, 31, -1;
	mov.b32 	%f19, %r28;
	add.f32 	%f20, %f18, %f19;
	mov.b32 	%r29, %f20;
	shfl.sync.down.b32	%r30|%p8, %r29, 1, 31, -1;
	mov.b32 	%f21, %r30;
	add.f32 	%f23, %f20, %f21;
$L__BB23_5:
	or.b32  	%r31, %r8, %r1;
	setp.ne.s32 	%p9, %r31, 0;
	@%p9 bra 	$L__BB23_7;
	cvta.to.global.u64 	%rd8, %rd3;
	mul.wide.u32 	%rd9, %r2, 4;
	add.s64 	%rd10, %rd8, %rd9;
	st.global.f32 	[%rd10], %f23;
$L__BB23_7:
	ret;

}
	// .globl	_Z7reduce6IfLj32ELb1EEvPT_S1_j
.visible .entry _Z7reduce6IfLj32ELb1EEvPT_S1_j(
	.param .u64 .ptr .align 1 _Z7reduce6IfLj32ELb1EEvPT_S1_j_param_0,
	.param .u64 .ptr .align 1 _Z7reduce6IfLj32ELb1EEvPT_S1_j_param_1,
	.param .u32 _Z7reduce6IfLj32ELb1EEvPT_S1_j_param_2
)
{
	.reg .pred 	%p<10>;
	.reg .b32 	%r<33>;
	.reg .b32 	%f<23>;
	.reg .b64 	%rd<11>;

	ld.param.u64 	%rd2, [_Z7reduce6IfLj32ELb1EEvPT_S1_j_param_0];
	ld.param.u64 	%rd3, [_Z7reduce6IfLj32ELb1EEvPT_S1_j_param_1];
	ld.param.u32 	%r8, [_Z7reduce6IfLj32ELb1EEvPT_S1_j_param_2];
	mov.u32 	%r1, %tid.x;
	mov.u32 	%r2, %ctaid.x;
	shl.b32 	%r9, %r2, 6;
	add.s32 	%r32, %r9, %r1;
	setp.ge.u32 	%p1, %r32, %r8;
	mov.f32 	%f21, 0f00000000;
	@%p1 bra 	$L__BB24_3;
	cvta.to.global.u64 	%rd1, %rd2;
	mov.u32 	%r10, %nctaid.x;
	shl.b32 	%r4, %r10, 6;
	mov.f32 	%f21, 0f00000000;
$L__BB24_2:
	mul.wide.u32 	%rd4, %r32, 4;
	add.s64 	%rd5, %rd1, %rd4;
	ld.global.f32 	%f8, [%rd5];
	add.f32 	%f9, %f21, %f8;
	add.s32 	%r11, %r32, 32;
	mul.wide.u32 	%rd6, %r11, 4;
	add.s64 	%rd7, %rd1, %rd6;
	ld.global.f32 	%f10, [%rd7];
	add.f32 	%f21, %f9, %f10;
	add.s32 	%r32, %r32, %r4;
	setp.lt.u32 	%p2, %r32, %r8;
	@%p2 bra 	$L__BB24_2;
$L__BB24_3:
	shl.b32 	%r12, %r1, 2;
	mov.u32 	%r13, __smem;
	add.s32 	%r14, %r13, %r12;
	st.shared.f32 	[%r14], %f21;
	barrier.sync 	0;
	barrier.sync 	0;
	barrier.sync 	0;
	barrier.sync 	0;
	mov.u32 	%r15, %tid.y;
	mov.u32 	%r16, %tid.z;
	mov.u32 	%r17, %ntid.x;
	mov.u32 	%r18, %ntid.y;
	mad.lo.s32 	%r19, %r16, %r18, %r15;
	mul.lo.s32 	%r7, %r19, %r17;
	add.s32 	%r20, %r7, %r1;
	setp.gt.u32 	%p3, %r20, 31;
	@%p3 bra 	$L__BB24_5;
	mov.b32 	%r21, %f21;
	shfl.sync.down.b32	%r22|%p4, %r21, 16, 31, -1;
	mov.b32 	%f11, %r22;
	add.f32 	%f12, %f21, %f11;
	mov.b32 	%r23, %f12;
	shfl.sync.down.b32	%r24|%p5, %r23, 8, 31, -1;
	mov.b32 	%f13, %r24;
	add.f32 	%f14, %f12, %f13;
	mov.b32 	%r25, %f14;
	shfl.sync.down.b32	%r26|%p6, %r25, 4, 31, -1;
	mov.b32 	%f15, %r26;
	add.f32 	%f16, %f14, %f15;
	mov.b32 	%r27, %f16;
	shfl.sync.down.b32	%r28|%p7, %r27, 2, 31, -1;
	mov.b32 	%f17, %r28;
	add.f32 	%f18, %f16, %f17;
	mov.b32 	%r29, %f18;
	shfl.sync.down.b32	%r30|%p8, %r29, 1, 31, -1;
	mov.b32 	%f19, %r30;
	add.f32 	%f21, %f18, %f19;
$L__BB24_5:
	or.b32  	%r31, %r7, %r1;
	setp.ne.s32 	%p9, %r31, 0;
	@%p9 bra 	$L__BB24_7;
	cvta.to.global.u64 	%rd8, %rd3;
	mul.wide.u32 	%rd9, %r2, 4;
	add.s64 	%rd10, %rd8, %rd9;
	st.global.f32 	[%rd10], %f21;
$L__BB24_7:
	ret;

}
	// .globl	_Z7reduce6IfLj16ELb1EEvPT_S1_j
.visible .entry _Z7reduce6IfLj16ELb1EEvPT_S1_j(
	.param .u64 .ptr .align 1 _Z7reduce6IfLj16ELb1EEvPT_S1_j_param_0,
	.param .u64 .ptr .align 1 _Z7reduce6IfLj16ELb1EEvPT_S1_j_param_1,
	.param .u32 _Z7reduce6IfLj16ELb1EEvPT_S1_j_param_2
)
{
	.reg .pred 	%p<10>;
	.reg .b32 	%r<33>;
	.reg .b32 	%f<23>;
	.reg .b64 	%rd<11>;

	ld.param.u64 	%rd2, [_Z7reduce6IfLj16ELb1EEvPT_S1_j_param_0];
	ld.param.u64 	%rd3, [_Z7reduce6IfLj16ELb1EEvPT_S1_j_param_1];
	ld.param.u32 	%r8, [_Z7reduce6IfLj16ELb1EEvPT_S1_j_param_2];
	mov.u32 	%r1, %tid.x;
	mov.u32 	%r2, %ctaid.x;
	shl.b32 	%r9, %r2, 5;
	add.s32 	%r32, %r9, %r1;
	setp.ge.u32 	%p1, %r32, %r8;
	mov.f32 	%f21, 0f00000000;
	@%p1 bra 	$L__BB25_3;
	cvta.to.global.u64 	%rd1, %rd2;
	mov.u32 	%r10, %nctaid.x;
	shl.b32 	%r4, %r10, 5;
	mov.f32 	%f21, 0f00000000;
$L__BB25_2:
	mul.wide.u32 	%rd4, %r32, 4;
	add.s64 	%rd5, %rd1, %rd4;
	ld.global.f32 	%f8, [%rd5];
	add.f32 	%f9, %f21, %f8;
	add.s32 	%r11, %r32, 16;
	mul.wide.u32 	%rd6, %r11, 4;
	add.s64 	%rd7, %rd1, %rd6;
	ld.global.f32 	%f10, [%rd7];
	add.f32 	%f21, %f9, %f10;
	add.s32 	%r32, %r32, %r4;
	setp.lt.u32 	%p2, %r32, %r8;
	@%p2 bra 	$L__BB25_2;
$L__BB25_3:
	shl.b32 	%r12, %r1, 2;
	mov.u32 	%r13, __smem;
	add.s32 	%r14, %r13, %r12;
	st.shared.f32 	[%r14], %f21;
	barrier.sync 	0;
	barrier.sync 	0;
	barrier.sync 	0;
	barrier.sync 	0;
	mov.u32 	%r15, %tid.y;
	mov.u32 	%r16, %tid.z;
	mov.u32 	%r17, %ntid.x;
	mov.u32 	%r18, %ntid.y;
	mad.lo.s32 	%r19, %r16, %r18, %r15;
	mul.lo.s32 	%r7, %r19, %r17;
	add.s32 	%r20, %r7, %r1;
	setp.gt.u32 	%p3, %r20, 31;
	@%p3 bra 	$L__BB25_5;
	mov.b32 	%r21, %f21;
	shfl.sync.down.b32	%r22|%p4, %r21, 16, 31, -1;
	mov.b32 	%f11, %r22;
	add.f32 	%f12, %f21, %f11;
	mov.b32 	%r23, %f12;
	shfl.sync.down.b32	%r24|%p5, %r23, 8, 31, -1;
	mov.b32 	%f13, %r24;
	add.f32 	%f14, %f12, %f13;
	mov.b32 	%r25, %f14;
	shfl.sync.down.b32	%r26|%p6, %r25, 4, 31, -1;
	mov.b32 	%f15, %r26;
	add.f32 	%f16, %f14, %f15;
	mov.b32 	%r27, %f16;
	shfl.sync.down.b32	%r28|%p7, %r27, 2, 31, -1;
	mov.b32 	%f17, %r28;
	add.f32 	%f18, %f16, %f17;
	mov.b32 	%r29, %f18;
	shfl.sync.down.b32	%r30|%p8, %r29, 1, 31, -1;
	mov.b32 	%f19, %r30;
	add.f32 	%f21, %f18, %f19;
$L__BB25_5:
	or.b32  	%r31, %r7, %r1;
	setp.ne.s32 	%p9, %r31, 0;
	@%p9 bra 	$L__BB25_7;
	cvta.to.global.u64 	%rd8, %rd3;
	mul.wide.u32 	%rd9, %r2, 4;
	add.s64 	%rd10, %rd8, %rd9;
	st.global.f32 	[%rd10], %f21;
$L__BB25_7:
	ret;

}
	// .globl	_Z7reduce6IfLj8ELb1EEvPT_S1_j
.visible .entry _Z7reduce6IfLj8ELb1EEvPT_S1_j(
	.param .u64 .ptr .align 1 _Z7reduce6IfLj8ELb1EEvPT_S1_j_param_0,
	.param .u64 .ptr .align 1 _Z7reduce6IfLj8ELb1EEvPT_S1_j_param_1,
	.param .u32 _Z7reduce6IfLj8ELb1EEvPT_S1_j_param_2
)
{
	.reg .pred 	%p<10>;
	.reg .b32 	%r<33>;
	.reg .b32 	%f<23>;
	.reg .b64 	%rd<11>;

	ld.param.u64 	%rd2, [_Z7reduce6IfLj8ELb1EEvPT_S1_j_param_0];
	ld.param.u64 	%rd3, [_Z7reduce6IfLj8ELb1EEvPT_S1_j_param_1];
	ld.param.u32 	%r8, [_Z7reduce6IfLj8ELb1EEvPT_S1_j_param_2];
	mov.u32 	%r1, %tid.x;
	mov.u32 	%r2, %ctaid.x;
	shl.b32 	%r9, %r2, 4;
	add.s32 	%r32, %r9, %r1;
	setp.ge.u32 	%p1, %r32, %r8;
	mov.f32 	%f21, 0f00000000;
	@%p1 bra 	$L__BB26_3;
	cvta.to.global.u64 	%rd1, %rd2;
	mov.u32 	%r10, %nctaid.x;
	shl.b32 	%r4, %r10, 4;
	mov.f32 	%f21, 0f00000000;
$L__BB26_2:
	mul.wide.u32 	%rd4, %r32, 4;
	add.s64 	%rd5, %rd1, %rd4;
	ld.global.f32 	%f8, [%rd5];
	add.f32 	%f9, %f21, %f8;
	add.s32 	%r11, %r32, 8;
	mul.wide.u32 	%rd6, %r11, 4;
	add.s64 	%rd7, %rd1, %rd6;
	ld.global.f32 	%f10, [%rd7];
	add.f32 	%f21, %f9, %f10;
	add.s32 	%r32, %r32, %r4;
	setp.lt.u32 	%p2, %r32, %r8;
	@%p2 bra 	$L__BB26_2;
$L__BB26_3:
	shl.b32 	%r12, %r1, 2;
	mov.u32 	%r13, __smem;
	add.s32 	%r14, %r13, %r12;
	st.shared.f32 	[%r14], %f21;
	barrier.sync 	0;
	barrier.sync 	0;
	barrier.sync 	0;
	barrier.sync 	0;
	mov.u32 	%r15, %tid.y;
	mov.u32 	%r16, %tid.z;
	mov.u32 	%r17, %ntid.x;
	mov.u32 	%r18, %ntid.y;
	mad.lo.s32 	%r19, %r16, %r18, %r15;
	mul.lo.s32 	%r7, %r19, %r17;
	add.s32 	%r20, %r7, %r1;
	setp.gt.u32 	%p3, %r20, 31;
	@%p3 bra 	$L__BB26_5;
	mov.b32 	%r21, %f21;
	shfl.sync.down.b32	%r22|%p4, %r21, 16, 31, -1;
	mov.b32 	%f11, %r22;
	add.f32 	%f12, %f21, %f11;
	mov.b32 	%r23, %f12;
	shfl.sync.down.b32	%r24|%p5, %r23, 8, 31, -1;
	mov.b32 	%f13, %r24;
	add.f32 	%f14, %f12, %f13;
	mov.b32 	%r25, %f14;
	shfl.sync.down.b32	%r26|%p6, %r25, 4, 31, -1;
	mov.b32 	%f15, %r26;
	add.f32 	%f16, %f14, %f15;
	mov.b32 	%r27, %f16;
	shfl.sync.down.b32	%r28|%p7, %r27, 2, 31, -1;
	mov.b32 	%f17, %r28;
	add.f32 	%f18, %f16, %f17;
	mov.b32 	%r29, %f18;
	shfl.sync.down.b32	%r30|%p8, %r29, 1, 31, -1;
	mov.b32 	%f19, %r30;
	add.f32 	%f21, %f18, %f19;
$L__BB26_5:
	or.b32  	%r31, %r7, %r1;
	setp.ne.s32 	%p9, %r31, 0;
	@%p9 bra 	$L__BB26_7;
	cvta.to.global.u64 	%rd8, %rd3;
	mul.wide.u32 	%rd9, %r2, 4;
	add.s64 	%rd10, %rd8, %rd9;
	st.global.f32 	[%rd10], %f21;
$L__BB26_7:
	ret;

}
	// .globl	_Z7reduce6IfLj4ELb1EEvPT_S1_j
.visible .entry _Z7reduce6IfLj4ELb1EEvPT_S1_j(
	.param .u64 .ptr .align 1 _Z7reduce6IfLj4ELb1EEvPT_S1_j_param_0,
	.param .u64 .ptr .align 1 _Z7reduce6IfLj4ELb1EEvPT_S1_j_param_1,
	.param .u32 _Z7reduce6IfLj4ELb1EEvPT_S1_j_param_2
)
{
	.reg .pred 	%p<10>;
	.reg .b32 	%r<33>;
	.reg .b32 	%f<23>;
	.reg .b64 	%rd<11>;

	ld.param.u64 	%rd2, [_Z7reduce6IfLj4ELb1EEvPT_S1_j_param_0];
	ld.param.u64 	%rd3, [_Z7reduce6IfLj4ELb1EEvPT_S1_j_param_1];
	ld.param.u32 	%r8, [_Z7reduce6IfLj4ELb1EEvPT_S1_j_param_2];
	mov.u32 	%r1, %tid.x;
	mov.u32 	%r2, %ctaid.x;
	shl.b32 	%r9, %r2, 3;
	add.s32 	%r32, %r9, %r1;
	setp.ge.u32 	%p1, %r32, %r8;
	mov.f32 	%f21, 0f00000000;
	@%p1 bra 	$L__BB27_3;
	cvta.to.global.u64 	%rd1, %rd2;
	mov.u32 	%r10, %nctaid.x;
	shl.b32 	%r4, %r10, 3;
	mov.f32 	%f21, 0f00000000;
$L__BB27_2:
	mul.wide.u32 	%rd4, %r32, 4;
	add.s64 	%rd5, %rd1, %rd4;
	ld.global.f32 	%f8, [%rd5];
	add.f32 	%f9, %f21, %f8;
	add.s32 	%r11, %r32, 4;
	mul.wide.u32 	%rd6, %r11, 4;
	add.s64 	%rd7, %rd1, %rd6;
	ld.global.f32 	%f10, [%rd7];
	add.f32 	%f21, %f9, %f10;
	add.s32 	%r32, %r32, %r4;
	setp.lt.u32 	%p2, %r32, %r8;
	@%p2 bra 	$L__BB27_2;
$L__BB27_3:
	shl.b32 	%r12, %r1, 2;
	mov.u32 	%r13, __smem;
	add.s32 	%r14, %r13, %r12;
	st.shared.f32 	[%r14], %f21;
	barrier.sync 	0;
	barrier.sync 	0;
	barrier.sync 	0;
	barrier.sync 	0;
	mov.u32 	%r15, %tid.y;
	mov.u32 	%r16, %tid.z;
	mov.u32 	%r17, %ntid.x;
	mov.u32 	%r18, %ntid.y;
	mad.lo.s32 	%r19, %r16, %r18, %r15;
	mul.lo.s32 	%r7, %r19, %r17;
	add.s32 	%r20, %r7, %r1;
	setp.gt.u32 	%p3, %r20, 31;
	@%p3 bra 	$L__BB27_5;
	mov.b32 	%r21, %f21;
	shfl.sync.down.b32	%r22|%p4, %r21, 16, 31, -1;
	mov.b32 	%f11, %r22;
	add.f32 	%f12, %f21, %f11;
	mov.b32 	%r23, %f12;
	shfl.sync.down.b32	%r24|%p5, %r23, 8, 31, -1;
	mov.b32 	%f13, %r24;
	add.f32 	%f14, %f12, %f13;
	mov.b32 	%r25, %f14;
	shfl.sync.down.b32	%r26|%p6, %r25, 4, 31, -1;
	mov.b32 	%f15, %r26;
	add.f32 	%f16, %f14, %f15;
	mov.b32 	%r27, %f16;
	shfl.sync.down.b32	%r28|%p7, %r27, 2, 31, -1;
	mov.b32 	%f17, %r28;
	add.f32 	%f18, %f16, %f17;
	mov.b32 	%r29, %f18;
	shfl.sync.down.b32	%r30|%p8, %r29, 1, 31, -1;
	mov.b32 	%f19, %r30;
	add.f32 	%f21, %f18, %f19;
$L__BB27_5:
	or.b32  	%r31, %r7, %r1;
	setp.ne.s32 	%p9, %r31, 0;
	@%p9 bra 	$L__BB27_7;
	cvta.to.global.u64 	%rd8, %rd3;
	mul.wide.u32 	%rd9, %r2, 4;
	add.s64 	%rd10, %rd8, %rd9;
	st.global.f32 	[%rd10], %f21;
$L__BB27_7:
	ret;

}
	// .globl	_Z7reduce6IfLj2ELb1EEvPT_S1_j
.visible .entry _Z7reduce6IfLj2ELb1EEvPT_S1_j(
	.param .u64 .ptr .align 1 _Z7reduce6IfLj2ELb1EEvPT_S1_j_param_0,
	.param .u64 .ptr .align 1 _Z7reduce6IfLj2ELb1EEvPT_S1_j_param_1,
	.param .u32 _Z7reduce6IfLj2ELb1EEvPT_S1_j_param_2
)
{
	.reg .pred 	%p<10>;
	.reg .b32 	%r<33>;
	.reg .b32 	%f<23>;
	.reg .b64 	%rd<11>;

	ld.param.u64 	%rd2, [_Z7reduce6IfLj2ELb1EEvPT_S1_j_param_0];
	ld.param.u64 	%rd3, [_Z7reduce6IfLj2ELb1EEvPT_S1_j_param_1];
	ld.param.u32 	%r8, [_Z7reduce6IfLj2ELb1EEvPT_S1_j_param_2];
	mov.u32 	%r1, %tid.x;
	mov.u32 	%r2, %ctaid.x;
	shl.b32 	%r9, %r2, 2;
	add.s32 	%r32, %r9, %r1;
	setp.ge.u32 	%p1, %r32, %r8;
	mov.f32 	%f21, 0f00000000;
	@%p1 bra 	$L__BB28_3;
	cvta.to.global.u64 	%rd1, %rd2;
	mov.u32 	%r10, %nctaid.x;
	shl.b32 	%r4, %r10, 2;
	mov.f32 	%f21, 0f00000000;
$L__BB28_2:
	mul.wide.u32 	%rd4, %r32, 4;
	add.s64 	%rd5, %rd1, %rd4;
	ld.global.f32 	%f8, [%rd5];
	add.f32 	%f9, %f21, %f8;
	add.s32 	%r11, %r32, 2;
	mul.wide.u32 	%rd6, %r11, 4;
	add.s64 	%rd7, %rd1, %rd6;
	ld.global.f32 	%f10, [%rd7];
	add.f32 	%f21, %f9, %f10;
	add.s32 	%r32, %r32, %r4;
	setp.lt.u32 	%p2, %r32, %r8;
	@%p2 bra 	$L__BB28_2;
$L__BB28_3:
	shl.b32 	%r12, %r1, 2;
	mov.u32 	%r13, __smem;
	add.s32 	%r14, %r13, %r12;
	st.shared.f32 	[%r14], %f21;
	barrier.sync 	0;
	barrier.sync 	0;
	barrier.sync 	0;
	barrier.sync 	0;
	mov.u32 	%r15, %tid.y;
	mov.u32 	%r16, %tid.z;
	mov.u32 	%r17, %ntid.x;
	mov.u32 	%r18, %ntid.y;
	mad.lo.s32 	%r19, %r16, %r18, %r15;
	mul.lo.s32 	%r7, %r19, %r17;
	add.s32 	%r20, %r7, %r1;
	setp.gt.u32 	%p3, %r20, 31;
	@%p3 bra 	$L__BB28_5;
	mov.b32 	%r21, %f21;
	shfl.sync.down.b32	%r22|%p4, %r21, 16, 31, -1;
	mov.b32 	%f11, %r22;
	add.f32 	%f12, %f21, %f11;
	mov.b32 	%r23, %f12;
	shfl.sync.down.b32	%r24|%p5, %r23, 8, 31, -1;
	mov.b32 	%f13, %r24;
	add.f32 	%f14, %f12, %f13;
	mov.b32 	%r25, %f14;
	shfl.sync.down.b32	%r26|%p6, %r25, 4, 31, -1;
	mov.b32 	%f15, %r26;
	add.f32 	%f16, %f14, %f15;
	mov.b32 	%r27, %f16;
	shfl.sync.down.b32	%r28|%p7, %r27, 2, 31, -1;
	mov.b32 	%f17, %r28;
	add.f32 	%f18, %f16, %f17;
	mov.b32 	%r29, %f18;
	shfl.sync.down.b32	%r30|%p8, %r29, 1, 31, -1;
	mov.b32 	%f19, %r30;
	add.f32 	%f21, %f18, %f19;
$L__BB28_5:
	or.b32  	%r31, %r7, %r1;
	setp.ne.s32 	%p9, %r31, 0;
	@%p9 bra 	$L__BB28_7;
	cvta.to.global.u64 	%rd8, %rd3;
	mul.wide.u32 	%rd9, %r2, 4;
	add.s64 	%rd10, %rd8, %rd9;
	st.global.f32 	[%rd10], %f21;
$L__BB28_7:
	ret;

}
	// .globl	_Z7reduce6IfLj1ELb1EEvPT_S1_j
.visible .entry _Z7reduce6IfLj1ELb1EEvPT_S1_j(
	.param .u64 .ptr .align 1 _Z7reduce6IfLj1ELb1EEvPT_S1_j_param_0,
	.param .u64 .ptr .align 1 _Z7reduce6IfLj1ELb1EEvPT_S1_j_param_1,
	.param .u32 _Z7reduce6IfLj1ELb1EEvPT_S1_j_param_2
)
{
	.reg .pred 	%p<10>;
	.reg .b32 	%r<32>;
	.reg .b32 	%f<23>;
	.reg .b64 	%rd<9>;

	ld.param.u64 	%rd2, [_Z7reduce6IfLj1ELb1EEvPT_S1_j_param_0];
	ld.param.u64 	%rd3, [_Z7reduce6IfLj1ELb1EEvPT_S1_j_param_1];
	ld.param.u32 	%r8, [_Z7reduce6IfLj1ELb1EEvPT_S1_j_param_2];
	mov.u32 	%r1, %tid.x;
	mov.u32 	%r2, %ctaid.x;
	shl.b32 	%r9, %r2, 1;
	add.s32 	%r31, %r9, %r1;
	setp.ge.u32 	%p1, %r31, %r8;
	mov.f32 	%f21, 0f00000000;
	@%p1 bra 	$L__BB29_3;
	mov.u32 	%r10, %nctaid.x;
	shl.b32 	%r4, %r10, 1;
	cvta.to.global.u64 	%rd1, %rd2;
	mov.f32 	%f21, 0f00000000;
$L__BB29_2:
	mul.wide.u32 	%rd4, %r31, 4;
	add.s64 	%rd5, %rd1, %rd4;
	ld.global.f32 	%f8, [%rd5];
	add.f32 	%f9, %f21, %f8;
	ld.global.f32 	%f10, [%rd5+4];
	add.f32 	%f21, %f9, %f10;
	add.s32 	%r31, %r31, %r4;
	setp.lt.u32 	%p2, %r31, %r8;
	@%p2 bra 	$L__BB29_2;
$L__BB29_3:
	shl.b32 	%r11, %r1, 2;
	mov.u32 	%r12, __smem;
	add.s32 	%r13, %r12, %r11;
	st.shared.f32 	[%r13], %f21;
	barrier.sync 	0;
	barrier.sync 	0;
	barrier.sync 	0;
	barrier.sync 	0;
	mov.u32 	%r14, %tid.y;
	mov.u32 	%r15, %tid.z;
	mov.u32 	%r16, %ntid.x;
	mov.u32 	%r17, %ntid.y;
	mad.lo.s32 	%r18, %r15, %r17, %r14;
	mul.lo.s32 	%r7, %r18, %r16;
	add.s32 	%r19, %r7, %r1;
	setp.gt.u32 	%p3, %r19, 31;
	@%p3 bra 	$L__BB29_5;
	mov.b32 	%r20, %f21;
	shfl.sync.down.b32	%r21|%p4, %r20, 16, 31, -1;
	mov.b32 	%f11, %r21;
	add.f32 	%f12, %f21, %f11;
	mov.b32 	%r22, %f12;
	shfl.sync.down.b32	%r23|%p5, %r22, 8, 31, -1;
	mov.b32 	%f13, %r23;
	add.f32 	%f14, %f12, %f13;
	mov.b32 	%r24, %f14;
	shfl.sync.down.b32	%r25|%p6, %r24, 4, 31, -1;
	mov.b32 	%f15, %r25;
	add.f32 	%f16, %f14, %f15;
	mov.b32 	%r26, %f16;
	shfl.sync.down.b32	%r27|%p7, %r26, 2, 31, -1;
	mov.b32 	%f17, %r27;
	add.f32 	%f18, %f16, %f17;
	mov.b32 	%r28, %f18;
	shfl.sync.down.b32	%r29|%p8, %r28, 1, 31, -1;
	mov.b32 	%f19, %r29;
	add.f32 	%f21, %f18, %f19;
$L__BB29_5:
	or.b32  	%r30, %r7, %r1;
	setp.ne.s32 	%p9, %r30, 0;
	@%p9 bra 	$L__BB29_7;
	cvta.to.global.u64 	%rd6, %rd3;
	mul.wide.u32 	%rd7, %r2, 4;
	add.s64 	%rd8, %rd6, %rd7;
	st.global.f32 	[%rd8], %f21;
$L__BB29_7:
	ret;

}
	// .globl	_Z7reduce6IfLj512ELb0EEvPT_S1_j
.visible .entry _Z7reduce6IfLj512ELb0EEvPT_S1_j(
	.param .u64 .ptr .align 1 _Z7reduce6IfLj512ELb0EEvPT_S1_j_param_0,
	.param .u64 .ptr .align 1 _Z7reduce6IfLj512ELb0EEvPT_S1_j_param_1,
	.param .u32 _Z7reduce6IfLj512ELb0EEvPT_S1_j_param_2
)
{
	.reg .pred 	%p<14>;
	.reg .b32 	%r<33>;
	.reg .b32 	%f<39>;
	.reg .b64 	%rd<11>;

	ld.param.u64 	%rd3, [_Z7reduce6IfLj512ELb0EEvPT_S1_j_param_0];
	ld.param.u64 	%rd2, [_Z7reduce6IfLj512ELb0EEvPT_S1_j_param_1];
	ld.param.u32 	%r10, [_Z7reduce6IfLj512ELb0EEvPT_S1_j_param_2];
	cvta.to.global.u64 	%rd1, %rd3;
	mov.u32 	%r1, %tid.x;
	mov.u32 	%r2, %ctaid.x;
	shl.b32 	%r11, %r2, 10;
	or.b32  	%r32, %r11, %r1;
	setp.ge.u32 	%p1, %r32, %r10;
	mov.f32 	%f32, 0f00000000;
	@%p1 bra 	$L__BB30_5;
	mov.u32 	%r12, %nctaid.x;
	shl.b32 	%r4, %r12, 10;
	mov.f32 	%f32, 0f00000000;
$L__BB30_2:
	mul.wide.u32 	%rd4, %r32, 4;
	add.s64 	%rd5, %rd1, %rd4;
	ld.global.f32 	%f16, [%rd5];
	add.f32 	%f32, %f32, %f16;
	add.s32 	%r6, %r32, 512;
	setp.ge.u32 	%p2, %r6, %r10;
	@%p2 bra 	$L__BB30_4;
	mul.wide.u32 	%rd6, %r6, 4;
	add.s64 	%rd7, %rd1, %rd6;
	ld.global.f32 	%f17, [%rd7];
	add.f32 	%f32, %f32, %f17;
$L__BB30_4:
	add.s32 	%r32, %r32, %r4;
	setp.lt.u32 	%p3, %r32, %r10;
	@%p3 bra 	$L__BB30_2;
$L__BB30_5:
	shl.b32 	%r13, %r1, 2;
	mov.u32 	%r14, __smem;
	add.s32 	%r8, %r14, %r13;
	st.shared.f32 	[%r8], %f32;
	barrier.sync 	0;
	setp.gt.u32 	%p4, %r1, 255;
	@%p4 bra 	$L__BB30_7;
	ld.shared.f32 	%f18, [%r8+1024];
	add.f32 	%f32, %f32, %f18;
	st.shared.f32 	[%r8], %f32;
$L__BB30_7:
	barrier.sync 	0;
	setp.gt.u32 	%p5, %r1, 127;
	@%p5 bra 	$L__BB30_9;
	ld.shared.f32 	%f19, [%r8+512];
	add.f32 	%f32, %f32, %f19;
	st.shared.f32 	[%r8], %f32;
$L__BB30_9:
	barrier.sync 	0;
	setp.gt.u32 	%p6, %r1, 63;
	@%p6 bra 	$L__BB30_11;
	ld.shared.f32 	%f20, [%r8+256];
	add.f32 	%f32, %f32, %f20;
	st.shared.f32 	[%r8], %f32;
$L__BB30_11:
	barrier.sync 	0;
	mov.u32 	%r15, %tid.y;
	mov.u32 	%r16, %tid.z;
	mov.u32 	%r17, %ntid.x;
	mov.u32 	%r18, %ntid.y;
	mad.lo.s32 	%r19, %r16, %r18, %r15;
	mul.lo.s32 	%r9, %r19, %r17;
	add.s32 	%r20, %r9, %r1;
	setp.gt.u32 	%p7, %r20, 31;
	@%p7 bra 	$L__BB30_13;
	ld.shared.f32 	%f21, [%r8+128];
	add.f32 	%f22, %f32, %f21;
	mov.b32 	%r21, %f22;
	shfl.sync.down.b32	%r22|%p8, %r21, 16, 31, -1;
	mov.b32 	%f23, %r22;
	add.f32 	%f24, %f22, %f23;
	mov.b32 	%r23, %f24;
	shfl.sync.down.b32	%r24|%p9, %r23, 8, 31, -1;
	mov.b32 	%f25, %r24;
	add.f32 	%f26, %f24, %f25;
	mov.b32 	%r25, %f26;
	shfl.sync.down.b32	%r26|%p10, %r25, 4, 31, -1;
	mov.b32 	%f27, %r26;
	add.f32 	%f28, %f26, %f27;
	mov.b32 	%r27, %f28;
	shfl.sync.down.b32	%r28|%p11, %r27, 2, 31, -1;
	mov.b32 	%f29, %r28;
	add.f32 	%f30, %f28, %f29;
	mov.b32 	%r29, %f30;
	shfl.sync.down.b32	%r30|%p12, %r29, 1, 31, -1;
	mov.b32 	%f31, %r30;
	add.f32 	%f32, %f30, %f31;
$L__BB30_13:
	or.b32  	%r31, %r9, %r1;
	setp.ne.s32 	%p13, %r31, 0;
	@%p13 bra 	$L__BB30_15;
	cvta.to.global.u64 	%rd8, %rd2;
	mul.wide.u32 	%rd9, %r2, 4;
	add.s64 	%rd10, %rd8, %rd9;
	st.global.f32 	[%rd10], %f32;
$L__BB30_15:
	ret;

}
	// .globl	_Z7reduce6IfLj256ELb0EEvPT_S1_j
.visible .entry _Z7reduce6IfLj256ELb0EEvPT_S1_j(
	.param .u64 .ptr .align 1 _Z7reduce6IfLj256ELb0EEvPT_S1_j_param_0,
	.param .u64 .ptr .align 1 _Z7reduce6IfLj256ELb0EEvPT_S1_j_param_1,
	.param .u32 _Z7reduce6IfLj256ELb0EEvPT_S1_j_param_2
)
{
	.reg .pred 	%p<13>;
	.reg .b32 	%r<33>;
	.reg .b32 	%f<35>;
	.reg .b64 	%rd<11>;

	ld.param.u64 	%rd3, [_Z7reduce6IfLj256ELb0EEvPT_S1_j_param_0];
	ld.param.u64 	%rd2, [_Z7reduce6IfLj256ELb0EEvPT_S1_j_param_1];
	ld.param.u32 	%r10, [_Z7reduce6IfLj256ELb0EEvPT_S1_j_param_2];
	cvta.to.global.u64 	%rd1, %rd3;
	mov.u32 	%r1, %tid.x;
	mov.u32 	%r2, %ctaid.x;
	shl.b32 	%r11, %r2, 9;
	add.s32 	%r32, %r11, %r1;
	setp.ge.u32 	%p1, %r32, %r10;
	mov.f32 	%f29, 0f00000000;
	@%p1 bra 	$L__BB31_5;
	mov.u32 	%r12, %nctaid.x;
	shl.b32 	%r4, %r12, 9;
	mov.f32 	%f29, 0f00000000;
$L__BB31_2:
	mul.wide.u32 	%rd4, %r32, 4;
	add.s64 	%rd5, %rd1, %rd4;
	ld.global.f32 	%f14, [%rd5];
	add.f32 	%f29, %f29, %f14;
	add.s32 	%r6, %r32, 256;
	setp.ge.u32 	%p2, %r6, %r10;
	@%p2 bra 	$L__BB31_4;
	mul.wide.u32 	%rd6, %r6, 4;
	add.s64 	%rd7, %rd1, %rd6;
	ld.global.f32 	%f15, [%rd7];
	add.f32 	%f29, %f29, %f15;
$L__BB31_4:
	add.s32 	%r32, %r32, %r4;
	setp.lt.u32 	%p3, %r32, %r10;
	@%p3 bra 	$L__BB31_2;
$L__BB31_5:
	shl.b32 	%r13, %r1, 2;
	mov.u32 	%r14, __smem;
	add.s32 	%r8, %r14, %r13;
	st.shared.f32 	[%r8], %f29;
	barrier.sync 	0;
	barrier.sync 	0;
	setp.gt.u32 	%p4, %r1, 127;
	@%p4 bra 	$L__BB31_7;
	ld.shared.f32 	%f16, [%r8+512];
	add.f32 	%f29, %f29, %f16;
	st.shared.f32 	[%r8], %f29;
$L__BB31_7:
	barrier.sync 	0;
	setp.gt.u32 	%p5, %r1, 63;
	@%p5 bra 	$L__BB31_9;
	ld.shared.f32 	%f17, [%r8+256];
	add.f32 	%f29, %f29, %f17;
	st.shared.f32 	[%r8], %f29;
$L__BB31_9:
	barrier.sync 	0;
	mov.u32 	%r15, %tid.y;
	mov.u32 	%r16, %tid.z;
	mov.u32 	%r17, %ntid.x;
	mov.u32 	%r18, %ntid.y;
	mad.lo.s32 	%r19, %r16, %r18, %r15;
	mul.lo.s32 	%r9, %r19, %r17;
	add.s32 	%r20, %r9, %r1;
	setp.gt.u32 	%p6, %r20, 31;
	@%p6 bra 	$L__BB31_11;
	ld.shared.f32 	%f18, [%r8+128];
	add.f32 	%f19, %f29, %f18;
	mov.b32 	%r21, %f19;
	shfl.sync.down.b32	%r22|%p7, %r21, 16, 31, -1;
	mov.b32 	%f20, %r22;
	add.f32 	%f21, %f19, %f20;
	mov.b32 	%r23, %f21;
	shfl.sync.down.b32	%r24|%p8, %r23, 8, 31, -1;
	mov.b32 	%f22, %r24;
	add.f32 	%f23, %f21, %f22;
	mov.b32 	%r25, %f23;
	shfl.sync.down.b32	%r26|%p9, %r25, 4, 31, -1;
	mov.b32 	%f24, %r26;
	add.f32 	%f25, %f23, %f24;
	mov.b32 	%r27, %f25;
	shfl.sync.down.b32	%r28|%p10, %r27, 2, 31, -1;
	mov.b32 	%f26, %r28;
	add.f32 	%f27, %f25, %f26;
	mov.b32 	%r29, %f27;
	shfl.sync.down.b32	%r30|%p11, %r29, 1, 31, -1;
	mov.b32 	%f28, %r30;
	add.f32 	%f29, %f27, %f28;
$L__BB31_11:
	or.b32  	%r31, %r9, %r1;
	setp.ne.s32 	%p12, %r31, 0;
	@%p12 bra 	$L__BB31_13;
	cvta.to.global.u64 	%rd8, %rd2;
	mul.wide.u32 	%rd9, %r2, 4;
	add.s64 	%rd10, %rd8, %rd9;
	st.global.f32 	[%rd10], %f29;
$L__BB31_13:
	ret;

}
	// .globl	_Z7reduce6IfLj128ELb0EEvPT_S1_j
.visible .entry _Z7reduce6IfLj128ELb0EEvPT_S1_j(
	.param .u64 .ptr .align 1 _Z7reduce6IfLj128ELb0EEvPT_S1_j_param_0,
	.param .u64 .ptr .align 1 _Z7reduce6IfLj128ELb0EEvPT_S1_j_param_1,
	.param .u32 _Z7reduce6IfLj128ELb0EEvPT_S1_j_param_2
)
{
	.reg .pred 	%p<12>;
	.reg .b32 	%r<33>;
	.reg .b32 	%f<31>;
	.reg .b64 	%rd<11>;

	ld.param.u64 	%rd3, [_Z7reduce6IfLj128ELb0EEvPT_S1_j_param_0];
	ld.param.u64 	%rd2, [_Z7reduce6IfLj128ELb0EEvPT_S1_j_param_1];
	ld.param.u32 	%r10, [_Z7reduce6IfLj128ELb0EEvPT_S1_j_param_2];
	cvta.to.global.u64 	%rd1, %rd3;
	mov.u32 	%r1, %tid.x;
	mov.u32 	%r2, %ctaid.x;
	shl.b32 	%r11, %r2, 8;
	add.s32 	%r32, %r11, %r1;
	setp.ge.u32 	%p1, %r32, %r10;
	mov.f32 	%f26, 0f00000000;
	@%p1 bra 	$L__BB32_5;
	mov.u32 	%r12, %nctaid.x;
	shl.b32 	%r4, %r12, 8;
	mov.f32 	%f26, 0f00000000;
$L__BB32_2:
	mul.wide.u32 	%rd4, %r32, 4;
	add.s64 	%rd5, %rd1, %rd4;
	ld.global.f32 	%f12, [%rd5];
	add.f32 	%f26, %f26, %f12;
	add.s32 	%r6, %r32, 128;
	setp.ge.u32 	%p2, %r6, %r10;
	@%p2 bra 	$L__BB32_4;
	mul.wide.u32 	%rd6, %r6, 4;
	add.s64 	%rd7, %rd1, %rd6;
	ld.global.f32 	%f13, [%rd7];
	add.f32 	%f26, %f26, %f13;
$L__BB32_4:
	add.s32 	%r32, %r32, %r4;
	setp.lt.u32 	%p3, %r32, %r10;
	@%p3 bra 	$L__BB32_2;
$L__BB32_5:
	shl.b32 	%r13, %r1, 2;
	mov.u32 	%r14, __smem;
	add.s32 	%r8, %r14, %r13;
	st.shared.f32 	[%r8], %f26;
	barrier.sync 	0;
	barrier.sync 	0;
	barrier.sync 	0;
	setp.gt.u32 	%p4, %r1, 63;
	@%p4 bra 	$L__BB32_7;
	ld.shared.f32 	%f14, [%r8+256];
	add.f32 	%f26, %f26, %f14;
	st.shared.f32 	[%r8], %f26;
$L__BB32_7:
	barrier.sync 	0;
	mov.u32 	%r15, %tid.y;
	mov.u32 	%r16, %tid.z;
	mov.u32 	%r17, %ntid.x;
	mov.u32 	%r18, %ntid.y;
	mad.lo.s32 	%r19, %r16, %r18, %r15;
	mul.lo.s32 	%r9, %r19, %r17;
	add.s32 	%r20, %r9, %r1;
	setp.gt.u32 	%p5, %r20, 31;
	@%p5 bra 	$L__BB32_9;
	ld.shared.f32 	%f15, [%r8+128];
	add.f32 	%f16, %f26, %f15;
	mov.b32 	%r21, %f16;
	shfl.sync.down.b32	%r22|%p6, %r21, 16, 31, -1;
	mov.b32 	%f17, %r22;
	add.f32 	%f18, %f16, %f17;
	mov.b32 	%r23, %f18;
	shfl.sync.down.b32	%r24|%p7, %r23, 8, 31, -1;
	mov.b32 	%f19, %r24;
	add.f32 	%f20, %f18, %f19;
	mov.b32 	%r25, %f20;
	shfl.sync.down.b32	%r26|%p8, %r25, 4, 31, -1;
	mov.b32 	%f21, %r26;
	add.f32 	%f22, %f20, %f21;
	mov.b32 	%r27, %f22;
	shfl.sync.down.b32	%r28|%p9, %r27, 2, 31, -1;
	mov.b32 	%f23, %r28;
	add.f32 	%f24, %f22, %f23;
	mov.b32 	%r29, %f24;
	shfl.sync.down.b32	%r30|%p10, %r29, 1, 31, -1;
	mov.b32 	%f25, %r30;
	add.f32 	%f26, %f24, %f25;
$L__BB32_9:
	or.b32  	%r31, %r9, %r1;
	setp.ne.s32 	%p11, %r31, 0;
	@%p11 bra 	$L__BB32_11;
	cvta.to.global.u64 	%rd8, %rd2;
	mul.wide.u32 	%rd9, %r2, 4;
	add.s64 	%rd10, %rd8, %rd9;
	st.global.f32 	[%rd10], %f26;
$L__BB32_11:
	ret;

}
	// .globl	_Z7reduce6IfLj64ELb0EEvPT_S1_j
.visible .entry _Z7reduce6IfLj64ELb0EEvPT_S1_j(
	.param .u64 .ptr .align 1 _Z7reduce6IfLj64ELb0EEvPT_S1_j_param_0,
	.param .u64 .ptr .align 1 _Z7reduce6IfLj64ELb0EEvPT_S1_j_param_1,
	.param .u32 _Z7reduce6IfLj64ELb0EEvPT_S1_j_param_2
)
{
	.reg .pred 	%p<11>;
	.reg .b32 	%r<33>;
	.reg .b32 	%f<27>;
	.reg .b64 	%rd<11>;

	ld.param.u64 	%rd3, [_Z7reduce6IfLj64ELb0EEvPT_S1_j_param_0];
	ld.param.u64 	%rd2, [_Z7reduce6IfLj64ELb0EEvPT_S1_j_param_1];
	ld.param.u32 	%r10, [_Z7reduce6IfLj64ELb0EEvPT_S1_j_param_2];
	cvta.to.global.u64 	%rd1, %rd3;
	mov.u32 	%r1, %tid.x;
	mov.u32 	%r2, %ctaid.x;
	shl.b32 	%r11, %r2, 7;
	add.s32 	%r32, %r11, %r1;
	setp.ge.u32 	%p1, %r32, %r10;
	mov.f32 	%f23, 0f00000000;
	@%p1 bra 	$L__BB33_5;
	mov.u32 	%r12, %nctaid.x;
	shl.b32 	%r4, %r12, 7;
	mov.f32 	%f23, 0f00000000;
$L__BB33_2:
	mul.wide.u32 	%rd4, %r32, 4;
	add.s64 	%rd5, %rd1, %rd4;
	ld.global.f32 	%f10, [%rd5];
	add.f32 	%f23, %f23, %f10;
	add.s32 	%r6, %r32, 64;
	setp.ge.u32 	%p2, %r6, %r10;
	@%p2 bra 	$L__BB33_4;
	mul.wide.u32 	%rd6, %r6, 4;
	add.s64 	%rd7, %rd1, %rd6;
	ld.global.f32 	%f11, [%rd7];
	add.f32 	%f23, %f23, %f11;
$L__BB33_4:
	add.s32 	%r32, %r32, %r4;
	setp.lt.u32 	%p3, %r32, %r10;
	@%p3 bra 	$L__BB33_2;
$L__BB33_5:
	shl.b32 	%r13, %r1, 2;
	mov.u32 	%r14, __smem;
	add.s32 	%r8, %r14, %r13;
	st.shared.f32 	[%r8], %f23;
	barrier.sync 	0;
	barrier.sync 	0;
	barrier.sync 	0;
	barrier.sync 	0;
	mov.u32 	%r15, %tid.y;
	mov.u32 	%r16, %tid.z;
	mov.u32 	%r17, %ntid.x;
	mov.u32 	%r18, %ntid.y;
	mad.lo.s32 	%r19, %r16, %r18, %r15;
	mul.lo.s32 	%r9, %r19, %r17;
	add.s32 	%r20, %r9, %r1;
	setp.gt.u32 	%p4, %r20, 31;
	@%p4 bra 	$L__BB33_7;
	ld.shared.f32 	%f12, [%r8+128];
	add.f32 	%f13, %f23, %f12;
	mov.b32 	%r21, %f13;
	shfl.sync.down.b32	%r22|%p5, %r21, 16, 31, -1;
	mov.b32 	%f14, %r22;
	add.f32 	%f15, %f13, %f14;
	mov.b32 	%r23, %f15;
	shfl.sync.down.b32	%r24|%p6, %r23, 8, 31, -1;
	mov.b32 	%f16, %r24;
	add.f32 	%f17, %f15, %f16;
	mov.b32 	%r25, %f17;
	shfl.sync.down.b32	%r26|%p7, %r25, 4, 31, -1;
	mov.b32 	%f18, %r26;
	add.f32 	%f19, %f17, %f18;
	mov.b32 	%r27, %f19;
	shfl.sync.down.b32	%r28|%p8, %r27, 2, 31, -1;
	mov.b32 	%f20, %r28;
	add.f32 	%f21, %f19, %f20;
	mov.b32 	%r29, %f21;
	shfl.sync.down.b32	%r30|%p9, %r29, 1, 31, -1;
	mov.b32 	%f22, %r30;
	add.f32 	%f23, %f21, %f22;
$L__BB33_7:
	or.b32  	%r31, %r9, %r1;
	setp.ne.s32 	%p10, %r31, 0;
	@%p10 bra 	$L__BB33_9;
	cvta.to.global.u64 	%rd8, %rd2;
	mul.wide.u32 	%rd9, %r2, 4;
	add.s64 	%rd10, %rd8, %rd9;
	st.global.f32 	[%rd10], %f23;
$L__BB33_9:
	ret;

}
	// .globl	_Z7reduce6IfLj32ELb0EEvPT_S1_j
.visible .entry _Z7reduce6IfLj32ELb0EEvPT_S1_j(
	.param .u64 .ptr .align 1 _Z7reduce6IfLj32ELb0EEvPT_S1_j_param_0,
	.param .u64 .ptr .align 1 _Z7reduce6IfLj32ELb0EEvPT_S1_j_param_1,
	.param .u32 _Z7reduce6IfLj32ELb0EEvPT_S1_j_param_2
)
{
	.reg .pred 	%p<11>;
	.reg .b32 	%r<33>;
	.reg .b32 	%f<25>;
	.reg .b64 	%rd<11>;

	ld.param.u64 	%rd3, [_Z7reduce6IfLj32ELb0EEvPT_S1_j_param_0];
	ld.param.u64 	%rd2, [_Z7reduce6IfLj32ELb0EEvPT_S1_j_param_1];
	ld.param.u32 	%r9, [_Z7reduce6IfLj32ELb0EEvPT_S1_j_param_2];
	cvta.to.global.u64 	%rd1, %rd3;
	mov.u32 	%r1, %tid.x;
	mov.u32 	%r2, %ctaid.x;
	shl.b32 	%r10, %r2, 6;
	add.s32 	%r32, %r10, %r1;
	setp.ge.u32 	%p1, %r32, %r9;
	mov.f32 	%f21, 0f00000000;
	@%p1 bra 	$L__BB34_5;
	mov.u32 	%r11, %nctaid.x;
	shl.b32 	%r4, %r11, 6;
	mov.f32 	%f21, 0f00000000;
$L__BB34_2:
	mul.wide.u32 	%rd4, %r32, 4;
	add.s64 	%rd5, %rd1, %rd4;
	ld.global.f32 	%f10, [%rd5];
	add.f32 	%f21, %f21, %f10;
	add.s32 	%r6, %r32, 32;
	setp.ge.u32 	%p2, %r6, %r9;
	@%p2 bra 	$L__BB34_4;
	mul.wide.u32 	%rd6, %r6, 4;
	add.s64 	%rd7, %rd1, %rd6;
	ld.global.f32 	%f11, [%rd7];
	add.f32 	%f21, %f21, %f11;
$L__BB34_4:
	add.s32 	%r32, %r32, %r4;
	setp.lt.u32 	%p3, %r32, %r9;
	@%p3 bra 	$L__BB34_2;
$L__BB34_5:
	shl.b32 	%r12, %r1, 2;
	mov.u32 	%r13, __smem;
	add.s32 	%r14, %r13, %r12;
	st.shared.f32 	[%r14], %f21;
	barrier.sync 	0;
	barrier.sync 	0;
	barrier.sync 	0;
	barrier.sync 	0;
	mov.u32 	%r15, %tid.y;
	mov.u32 	%r16, %tid.z;
	mov.u32 	%r17, %ntid.x;
	mov.u32 	%r18, %ntid.y;
	mad.lo.s32 	%r19, %r16, %r18, %r15;
	mul.lo.s32 	%r8, %r19, %r17;
	add.s32 	%r20, %r8, %r1;
	setp.gt.u32 	%p4, %r20, 31;
	@%p4 bra 	$L__BB34_7;
	mov.b32 	%r21, %f21;
	shfl.sync.down.b32	%r22|%p5, %r21, 16, 31, -1;
	mov.b32 	%f12, %r22;
	add.f32 	%f13, %f21, %f12;
	mov.b32 	%r23, %f13;
	shfl.sync.down.b32	%r24|%p6, %r23, 8, 31, -1;
	mov.b32 	%f14, %r24;
	add.f32 	%f15, %f13, %f14;
	mov.b32 	%r25, %f15;
	shfl.sync.down.b32	%r26|%p7, %r25, 4, 31, -1;
	mov.b32 	%f16, %r26;
	add.f32 	%f17, %f15, %f16;
	mov.b32 	%r27, %f17;
	shfl.sync.down.b32	%r28|%p8, %r27, 2, 31, -1;
	mov.b32 	%f18, %r28;
	add.f32 	%f19, %f17, %f18;
	mov.b32 	%r29, %f19;
	shfl.sync.down.b32	%r30|%p9, %r29, 1, 31, -1;
	mov.b32 	%f20, %r30;
	add.f32 	%f21, %f19, %f20;
$L__BB34_7:
	or.b32  	%r31, %r8, %r1;
	setp.ne.s32 	%p10, %r31, 0;
	@%p10 bra 	$L__BB34_9;
	cvta.to.global.u64 	%rd8, %rd2;
	mul.wide.u32 	%rd9, %r2, 4;
	add.s64 	%rd10, %rd8, %rd9;
	st.global.f32 	[%rd10], %f21;
$L__BB34_9:
	ret;

}
	// .globl	_Z7reduce6IfLj16ELb0EEvPT_S1_j
.visible .entry _Z7reduce6IfLj16ELb0EEvPT_S1_j(
	.param .u64 .ptr .align 1 _Z7reduce6IfLj16ELb0EEvPT_S1_j_param_0,
	.param .u64 .ptr .align 1 _Z7reduce6IfLj16ELb0EEvPT_S1_j_param_1,
	.param .u32 _Z7reduce6IfLj16ELb0EEvPT_S1_j_param_2
)
{
	.reg .pred 	%p<11>;
	.reg .b32 	%r<33>;
	.reg .b32 	%f<25>;
	.reg .b64 	%rd<11>;

	ld.param.u64 	%rd3, [_Z7reduce6IfLj16ELb0EEvPT_S1_j_param_0];
	ld.param.u64 	%rd2, [_Z7reduce6IfLj16ELb0EEvPT_S1_j_param_1];
	ld.param.u32 	%r9, [_Z7reduce6IfLj16ELb0EEvPT_S1_j_param_2];
	cvta.to.global.u64 	%rd1, %rd3;
	mov.u32 	%r1, %tid.x;
	mov.u32 	%r2, %ctaid.x;
	shl.b32 	%r10, %r2, 5;
	add.s32 	%r32, %r10, %r1;
	setp.ge.u32 	%p1, %r32, %r9;
	mov.f32 	%f21, 0f00000000;
	@%p1 bra 	$L__BB35_5;
	mov.u32 	%r11, %nctaid.x;
	shl.b32 	%r4, %r11, 5;
	mov.f32 	%f21, 0f00000000;
$L__BB35_2:
	mul.wide.u32 	%rd4, %r32, 4;
	add.s64 	%rd5, %rd1, %rd4;
	ld.global.f32 	%f10, [%rd5];
	add.f32 	%f21, %f21, %f10;
	add.s32 	%r6, %r32, 16;
	setp.ge.u32 	%p2, %r6, %r9;
	@%p2 bra 	$L__BB35_4;
	mul.wide.u32 	%rd6, %r6, 4;
	add.s64 	%rd7, %rd1, %rd6;
	ld.global.f32 	%f11, [%rd7];
	add.f32 	%f21, %f21, %f11;
$L__BB35_4:
	add.s32 	%r32, %r32, %r4;
	setp.lt.u32 	%p3, %r32, %r9;
	@%p3 bra 	$L__BB35_2;
$L__BB35_5:
	shl.b32 	%r12, %r1, 2;
	mov.u32 	%r13, __smem;
	add.s32 	%r14, %r13, %r12;
	st.shared.f32 	[%r14], %f21;
	barrier.sync 	0;
	barrier.sync 	0;
	barrier.sync 	0;
	barrier.sync 	0;
	mov.u32 	%r15, %tid.y;
	mov.u32 	%r16, %tid.z;
	mov.u32 	%r17, %ntid.x;
	mov.u32 	%r18, %ntid.y;
	mad.lo.s32 	%r19, %r16, %r18, %r15;
	mul.lo.s32 	%r8, %r19, %r17;
	add.s32 	%r20, %r8, %r1;
	setp.gt.u32 	%p4, %r20, 31;
	@%p4 bra 	$L__BB35_7;
	mov.b32 	%r21, %f21;
	shfl.sync.down.b32	%r22|%p5, %r21, 16, 31, -1;
	mov.b32 	%f12, %r22;
	add.f32 	%f13, %f21, %f12;
	mov.b32 	%r23, %f13;
	shfl.sync.down.b32	%r24|%p6, %r23, 8, 31, -1;
	mov.b32 	%f14, %r24;
	add.f32 	%f15, %f13, %f14;
	mov.b32 	%r25, %f15;
	shfl.sync.down.b32	%r26|%p7, %r25, 4, 31, -1;
	mov.b32 	%f16, %r26;
	add.f32 	%f17, %f15, %f16;
	mov.b32 	%r27, %f17;
	shfl.sync.down.b32	%r28|%p8, %r27, 2, 31, -1;
	mov.b32 	%f18, %r28;
	add.f32 	%f19, %f17, %f18;
	mov.b32 	%r29, %f19;
	shfl.sync.down.b32	%r30|%p9, %r29, 1, 31, -1;
	mov.b32 	%f20, %r30;
	add.f32 	%f21, %f19, %f20;
$L__BB35_7:
	or.b32  	%r31, %r8, %r1;
	setp.ne.s32 	%p10, %r31, 0;
	@%p10 bra 	$L__BB35_9;
	cvta.to.global.u64 	%rd8, %rd2;
	mul.wide.u32 	%rd9, %r2, 4;
	add.s64 	%rd10, %rd8, %rd9;
	st.global.f32 	[%rd10], %f21;
$L__BB35_9:
	ret;

}
	// .globl	_Z7reduce6IfLj8ELb0EEvPT_S1_j
.visible .entry _Z7reduce6IfLj8ELb0EEvPT_S1_j(
	.param .u64 .ptr .align 1 _Z7reduce6IfLj8ELb0EEvPT_S1_j_param_0,
	.param .u64 .ptr .align 1 _Z7reduce6IfLj8ELb0EEvPT_S1_j_param_1,
	.param .u32 _Z7reduce6IfLj8ELb0EEvPT_S1_j_param_2
)
{
	.reg .pred 	%p<11>;
	.reg .b32 	%r<33>;
	.reg .b32 	%f<25>;
	.reg .b64 	%rd<11>;

	ld.param.u64 	%rd3, [_Z7reduce6IfLj8ELb0EEvPT_S1_j_param_0];
	ld.param.u64 	%rd2, [_Z7reduce6IfLj8ELb0EEvPT_S1_j_param_1];
	ld.param.u32 	%r9, [_Z7reduce6IfLj8ELb0EEvPT_S1_j_param_2];
	cvta.to.global.u64 	%rd1, %rd3;
	mov.u32 	%r1, %tid.x;
	mov.u32 	%r2, %ctaid.x;
	shl.b32 	%r10, %r2, 4;
	add.s32 	%r32, %r10, %r1;
	setp.ge.u32 	%p1, %r32, %r9;
	mov.f32 	%f21, 0f00000000;
	@%p1 bra 	$L__BB36_5;
	mov.u32 	%r11, %nctaid.x;
	shl.b32 	%r4, %r11, 4;
	mov.f32 	%f21, 0f00000000;
$L__BB36_2:
	mul.wide.u32 	%rd4, %r32, 4;
	add.s64 	%rd5, %rd1, %rd4;
	ld.global.f32 	%f10, [%rd5];
	add.f32 	%f21, %f21, %f10;
	add.s32 	%r6, %r32, 8;
	setp.ge.u32 	%p2, %r6, %r9;
	@%p2 bra 	$L__BB36_4;
	mul.wide.u32 	%rd6, %r6, 4;
	add.s64 	%rd7, %rd1, %rd6;
	ld.global.f32 	%f11, [%rd7];
	add.f32 	%f21, %f21, %f11;
$L__BB36_4:
	add.s32 	%r32, %r32, %r4;
	setp.lt.u32 	%p3, %r32, %r9;
	@%p3 bra 	$L__BB36_2;
$L__BB36_5:
	shl.b32 	%r12, %r1, 2;
	mov.u32 	%r13, __smem;
	add.s32 	%r14, %r13, %r12;
	st.shared.f32 	[%r14], %f21;
	barrier.sync 	0;
	barrier.sync 	0;
	barrier.sync 	0;
	barrier.sync 	0;
	mov.u32 	%r15, %tid.y;
	mov.u32 	%r16, %tid.z;
	mov.u32 	%r17, %ntid.x;
	mov.u32 	%r18, %ntid.y;
	mad.lo.s32 	%r19, %r16, %r18, %r15;
	mul.lo.s32 	%r8, %r19, %r17;
	add.s32 	%r20, %r8, %r1;
	setp.gt.u32 	%p4, %r20, 31;
	@%p4 bra 	$L__BB36_7;
	mov.b32 	%r21, %f21;
	shfl.sync.down.b32	%r22|%p5, %r21, 16, 31, -1;
	mov.b32 	%f12, %r22;
	add.f32 	%f13, %f21, %f12;
	mov.b32 	%r23, %f13;
	shfl.sync.down.b32	%r24|%p6, %r23, 8, 31, -1;
	mov.b32 	%f14, %r24;
	add.f32 	%f15, %f13, %f14;
	mov.b32 	%r25, %f15;
	shfl.sync.down.b32	%r26|%p7, %r25, 4, 31, -1;
	mov.b32 	%f16, %r26;
	add.f32 	%f17, %f15, %f16;
	mov.b32 	%r27, %f17;
	shfl.sync.down.b32	%r28|%p8, %r27, 2, 31, -1;
	mov.b32 	%f18, %r28;
	add.f32 	%f19, %f17, %f18;
	mov.b32 	%r29, %f19;
	shfl.sync.down.b32	%r30|%p9, %r29, 1, 31, -1;
	mov.b32 	%f20, %r30;
	add.f32 	%f21, %f19, %f20;
$L__BB36_7:
	or.b32  	%r31, %r8, %r1;
	setp.ne.s32 	%p10, %r31, 0;
	@%p10 bra 	$L__BB36_9;
	cvta.to.global.u64 	%rd8, %rd2;
	mul.wide.u32 	%rd9, %r2, 4;
	add.s64 	%rd10, %rd8, %rd9;
	st.global.f32 	[%rd10], %f21;
$L__BB36_9:
	ret;

}
	// .globl	_Z7reduce6IfLj4ELb0EEvPT_S1_j
.visible .entry _Z7reduce6IfLj4ELb0EEvPT_S1_j(
	.param .u64 .ptr .align 1 _Z7reduce6IfLj4ELb0EEvPT_S1_j_param_0,
	.param .u64 .ptr .align 1 _Z7reduce6IfLj4ELb0EEvPT_S1_j_param_1,
	.param .u32 _Z7reduce6IfLj4ELb0EEvPT_S1_j_param_2
)
{
	.reg .pred 	%p<11>;
	.reg .b32 	%r<33>;
	.reg .b32 	%f<25>;
	.reg .b64 	%rd<11>;

	ld.param.u64 	%rd3, [_Z7reduce6IfLj4ELb0EEvPT_S1_j_param_0];
	ld.param.u64 	%rd2, [_Z7reduce6IfLj4ELb0EEvPT_S1_j_param_1];
	ld.param.u32 	%r9, [_Z7reduce6IfLj4ELb0EEvPT_S1_j_param_2];
	cvta.to.global.u64 	%rd1, %rd3;
	mov.u32 	%r1, %tid.x;
	mov.u32 	%r2, %ctaid.x;
	shl.b32 	%r10, %r2, 3;
	add.s32 	%r32, %r10, %r1;
	setp.ge.u32 	%p1, %r32, %r9;
	mov.f32 	%f21, 0f00000000;
	@%p1 bra 	$L__BB37_5;
	mov.u32 	%r11, %nctaid.x;
	shl.b32 	%r4, %r11, 3;
	mov.f32 	%f21, 0f00000000;
$L__BB37_2:
	mul.wide.u32 	%rd4, %r32, 4;
	add.s64 	%rd5, %rd1, %rd4;
	ld.global.f32 	%f10, [%rd5];
	add.f32 	%f21, %f21, %f10;
	add.s32 	%r6, %r32, 4;
	setp.ge.u32 	%p2, %r6, %r9;
	@%p2 bra 	$L__BB37_4;
	mul.wide.u32 	%rd6, %r6, 4;
	add.s64 	%rd7, %rd1, %rd6;
	ld.global.f32 	%f11, [%rd7];
	add.f32 	%f21, %f21, %f11;
$L__BB37_4:
	add.s32 	%r32, %r32, %r4;
	setp.lt.u32 	%p3, %r32, %r9;
	@%p3 bra 	$L__BB37_2;
$L__BB37_5:
	shl.b32 	%r12, %r1, 2;
	mov.u32 	%r13, __smem;
	add.s32 	%r14, %r13, %r12;
	st.shared.f32 	[%r14], %f21;
	barrier.sync 	0;
	barrier.sync 	0;
	barrier.sync 	0;
	barrier.sync 	0;
	mov.u32 	%r15, %tid.y;
	mov.u32 	%r16, %tid.z;
	mov.u32 	%r17, %ntid.x;
	mov.u32 	%r18, %ntid.y;
	mad.lo.s32 	%r19, %r16, %r18, %r15;
	mul.lo.s32 	%r8, %r19, %r17;
	add.s32 	%r20, %r8, %r1;
	setp.gt.u32 	%p4, %r20, 31;
	@%p4 bra 	$L__BB37_7;
	mov.b32 	%r21, %f21;
	shfl.sync.down.b32	%r22|%p5, %r21, 16, 31, -1;
	mov.b32 	%f12, %r22;
	add.f32 	%f13, %f21, %f12;
	mov.b32 	%r23, %f13;
	shfl.sync.down.b32	%r24|%p6, %r23, 8, 31, -1;
	mov.b32 	%f14, %r24;
	add.f32 	%f15, %f13, %f14;
	mov.b32 	%r25, %f15;
	shfl.sync.down.b32	%r26|%p7, %r25, 4, 31, -1;
	mov.b32 	%f16, %r26;
	add.f32 	%f17, %f15, %f16;
	mov.b32 	%r27, %f17;
	shfl.sync.down.b32	%r28|%p8, %r27, 2, 31, -1;
	mov.b32 	%f18, %r28;
	add.f32 	%f19, %f17, %f18;
	mov.b32 	%r29, %f19;
	shfl.sync.down.b32	%r30|%p9, %r29, 1, 31, -1;
	mov.b32 	%f20, %r30;
	add.f32 	%f21, %f19, %f20;
$L__BB37_7:
	or.b32  	%r31, %r8, %r1;
	setp.ne.s32 	%p10, %r31, 0;
	@%p10 bra 	$L__BB37_9;
	cvta.to.global.u64 	%rd8, %rd2;
	mul.wide.u32 	%rd9, %r2, 4;
	add.s64 	%rd10, %rd8, %rd9;
	st.global.f32 	[%rd10], %f21;
$L__BB37_9:
	ret;

}
	// .globl	_Z7reduce6IfLj2ELb0EEvPT_S1_j
.visible .entry _Z7reduce6IfLj2ELb0EEvPT_S1_j(
	.param .u64 .ptr .align 1 _Z7reduce6IfLj2ELb0EEvPT_S1_j_param_0,
	.param .u64 .ptr .align 1 _Z7reduce6IfLj2ELb0EEvPT_S1_j_param_1,
	.param .u32 _Z7reduce6IfLj2ELb0EEvPT_S1_j_param_2
)
{
	.reg .pred 	%p<11>;
	.reg .b32 	%r<33>;
	.reg .b32 	%f<25>;
	.reg .b64 	%rd<11>;

	ld.param.u64 	%rd3, [_Z7reduce6IfLj2ELb0EEvPT_S1_j_param_0];
	ld.param.u64 	%rd2, [_Z7reduce6IfLj2ELb0EEvPT_S1_j_param_1];
	ld.param.u32 	%r9, [_Z7reduce6IfLj2ELb0EEvPT_S1_j_param_2];
	cvta.to.global.u64 	%rd1, %rd3;
	mov.u32 	%r1, %tid.x;
	mov.u32 	%r2, %ctaid.x;
	shl.b32 	%r10, %r2, 2;
	add.s32 	%r32, %r10, %r1;
	setp.ge.u32 	%p1, %r32, %r9;
	mov.f32 	%f21, 0f00000000;
	@%p1 bra 	$L__BB38_5;
	mov.u32 	%r11, %nctaid.x;
	shl.b32 	%r4, %r11, 2;
	mov.f32 	%f21, 0f00000000;
$L__BB38_2:
	mul.wide.u32 	%rd4, %r32, 4;
	add.s64 	%rd5, %rd1, %rd4;
	ld.global.f32 	%f10, [%rd5];
	add.f32 	%f21, %f21, %f10;
	add.s32 	%r6, %r32, 2;
	setp.ge.u32 	%p2, %r6, %r9;
	@%p2 bra 	$L__BB38_4;
	mul.wide.u32 	%rd6, %r6, 4;
	add.s64 	%rd7, %rd1, %rd6;
	ld.global.f32 	%f11, [%rd7];
	add.f32 	%f21, %f21, %f11;
$L__BB38_4:
	add.s32 	%r32, %r32, %r4;
	setp.lt.u32 	%p3, %r32, %r9;
	@%p3 bra 	$L__BB38_2;
$L__BB38_5:
	shl.b32 	%r12, %r1, 2;
	mov.u32 	%r13, __smem;
	add.s32 	%r14, %r13, %r12;
	st.shared.f32 	[%r14], %f21;
	barrier.sync 	0;
	barrier.sync 	0;
	barrier.sync 	0;
	barrier.sync 	0;
	mov.u32 	%r15, %tid.y;
	mov.u32 	%r16, %tid.z;
	mov.u32 	%r17, %ntid.x;
	mov.u32 	%r18, %ntid.y;
	mad.lo.s32 	%r19, %r16, %r18, %r15;
	mul.lo.s32 	%r8, %r19, %r17;
	add.s32 	%r20, %r8, %r1;
	setp.gt.u32 	%p4, %r20, 31;
	@%p4 bra 	$L__BB38_7;
	mov.b32 	%r21, %f21;
	shfl.sync.down.b32	%r22|%p5, %r21, 16, 31, -1;
	mov.b32 	%f12, %r22;
	add.f32 	%f13, %f21, %f12;
	mov.b32 	%r23, %f13;
	shfl.sync.down.b32	%r24|%p6, %r23, 8, 31, -1;
	mov.b32 	%f14, %r24;
	add.f32 	%f15, %f13, %f14;
	mov.b32 	%r25, %f15;
	shfl.sync.down.b32	%r26|%p7, %r25, 4, 31, -1;
	mov.b32 	%f16, %r26;
	add.f32 	%f17, %f15, %f16;
	mov.b32 	%r27, %f17;
	shfl.sync.down.b32	%r28|%p8, %r27, 2, 31, -1;
	mov.b32 	%f18, %r28;
	add.f32 	%f19, %f17, %f18;
	mov.b32 	%r29, %f19;
	shfl.sync.down.b32	%r30|%p9, %r29, 1, 31, -1;
	mov.b32 	%f20, %r30;
	add.f32 	%f21, %f19, %f20;
$L__BB38_7:
	or.b32  	%r31, %r8, %r1;
	setp.ne.s32 	%p10, %r31, 0;
	@%p10 bra 	$L__BB38_9;
	cvta.to.global.u64 	%rd8, %rd2;
	mul.wide.u32 	%rd9, %r2, 4;
	add.s64 	%rd10, %rd8, %rd9;
	st.global.f32 	[%rd10], %f21;
$L__BB38_9:
	ret;

}
	// .globl	_Z7reduce6IfLj1ELb0EEvPT_S1_j
.visible .entry _Z7reduce6IfLj1ELb0EEvPT_S1_j(
	.param .u64 .ptr .align 1 _Z7reduce6IfLj1ELb0EEvPT_S1_j_param_0,
	.param .u64 .ptr .align 1 _Z7reduce6IfLj1ELb0EEvPT_S1_j_param_1,
	.param .u32 _Z7reduce6IfLj1ELb0EEvPT_S1_j_param_2
)
{
	.reg .pred 	%p<11>;
	.reg .b32 	%r<33>;
	.reg .b32 	%f<25>;
	.reg .b64 	%rd<9>;

	ld.param.u64 	%rd3, [_Z7reduce6IfLj1ELb0EEvPT_S1_j_param_0];
	ld.param.u64 	%rd4, [_Z7reduce6IfLj1ELb0EEvPT_S1_j_param_1];
	ld.param.u32 	%r8, [_Z7reduce6IfLj1ELb0EEvPT_S1_j_param_2];
	mov.u32 	%r1, %tid.x;
	mov.u32 	%r2, %ctaid.x;
	shl.b32 	%r9, %r2, 1;
	add.s32 	%r32, %r9, %r1;
	setp.ge.u32 	%p1, %r32, %r8;
	mov.f32 	%f21, 0f00000000;
	@%p1 bra 	$L__BB39_5;
	mov.u32 	%r10, %nctaid.x;
	shl.b32 	%r4, %r10, 1;
	cvta.to.global.u64 	%rd1, %rd3;
	mov.f32 	%f21, 0f00000000;
$L__BB39_2:
	mul.wide.u32 	%rd5, %r32, 4;
	add.s64 	%rd2, %rd1, %rd5;
	ld.global.f32 	%f10, [%rd2];
	add.f32 	%f21, %f21, %f10;
	add.s32 	%r11, %r32, 1;
	setp.ge.u32 	%p2, %r11, %r8;
	@%p2 bra 	$L__BB39_4;
	ld.global.f32 	%f11, [%rd2+4];
	add.f32 	%f21, %f21, %f11;
$L__BB39_4:
	add.s32 	%r32, %r32, %r4;
	setp.lt.u32 	%p3, %r32, %r8;
	@%p3 bra 	$L__BB39_2;
$L__BB39_5:
	shl.b32 	%r12, %r1, 2;
	mov.u32 	%r13, __smem;
	add.s32 	%r14, %r13, %r12;
	st.shared.f32 	[%r14], %f21;
	barrier.sync 	0;
	barrier.sync 	0;
	barrier.sync 	0;
	barrier.sync 	0;
	mov.u32 	%r15, %tid.y;
	mov.u32 	%r16, %tid.z;
	mov.u32 	%r17, %ntid.x;
	mov.u32 	%r18, %ntid.y;
	mad.lo.s32 	%r19, %r16, %r18, %r15;
	mul.lo.s32 	%r7, %r19, %r17;
	add.s32 	%r20, %r7, %r1;
	setp.gt.u32 	%p4, %r20, 31;
	@%p4 bra 	$L__BB39_7;
	mov.b32 	%r21, %f21;
	shfl.sync.down.b32	%r22|%p5, %r21, 16, 31, -1;
	mov.b32 	%f12, %r22;
	add.f32 	%f13, %f21, %f12;
	mov.b32 	%r23, %f13;
	shfl.sync.down.b32	%r24|%p6, %r23, 8, 31, -1;
	mov.b32 	%f14, %r24;
	add.f32 	%f15, %f13, %f14;
	mov.b32 	%r25, %f15;
	shfl.sync.down.b32	%r26|%p7, %r25, 4, 31, -1;
	mov.b32 	%f16, %r26;
	add.f32 	%f17, %f15, %f16;
	mov.b32 	%r27, %f17;
	shfl.sync.down.b32	%r28|%p8, %r27, 2, 31, -1;
	mov.b32 	%f18, %r28;
	add.f32 	%f19, %f17, %f18;
	mov.b32 	%r29, %f19;
	shfl.sync.down.b32	%r30|%p9, %r29, 1, 31, -1;
	mov.b32 	%f20, %r30;
	add.f32 	%f21, %f19, %f20;
$L__BB39_7:
	or.b32  	%r31, %r7, %r1;
	setp.ne.s32 	%p10, %r31, 0;
	@%p10 bra 	$L__BB39_9;
	cvta.to.global.u64 	%rd6, %rd4;
	mul.wide.u32 	%rd7, %r2, 4;
	add.s64 	%rd8, %rd6, %rd7;
	st.global.f32 	[%rd8], %f21;
$L__BB39_9:
	ret;

}
	// .globl	_Z7reduce6IdLj512ELb1EEvPT_S1_j
.visible .entry _Z7reduce6IdLj512ELb1EEvPT_S1_j(
	.param .u64 .ptr .align 1 _Z7reduce6IdLj512ELb1EEvPT_S1_j_param_0,
	.param .u64 .ptr .align 1 _Z7reduce6IdLj512ELb1EEvPT_S1_j_param_1,
	.param .u32 _Z7reduce6IdLj512ELb1EEvPT_S1_j_param_2
)
{
	.reg .pred 	%p<18>;
	.reg .b32 	%r<43>;
	.reg .b64 	%rd<11>;
	.reg .b64 	%fd<37>;

	ld.param.u64 	%rd2, [_Z7reduce6IdLj512ELb1EEvPT_S1_j_param_0];
	ld.param.u64 	%rd3, [_Z7reduce6IdLj512ELb1EEvPT_S1_j_param_1];
	ld.param.u32 	%r9, [_Z7reduce6IdLj512ELb1EEvPT_S1_j_param_2];
	mov.u32 	%r1, %tid.x;
	mov.u32 	%r2, %ctaid.x;
	shl.b32 	%r10, %r2, 10;
	or.b32  	%r42, %r10, %r1;
	setp.ge.u32 	%p1, %r42, %r9;
	mov.f64 	%fd32, 0d0000000000000000;
	@%p1 bra 	$L__BB40_3;
	cvta.to.global.u64 	%rd1, %rd2;
	mov.u32 	%r11, %nctaid.x;
	shl.b32 	%r4, %r11, 10;
	mov.f64 	%fd32, 0d0000000000000000;
$L__BB40_2:
	mul.wide.u32 	%rd4, %r42, 8;
	add.s64 	%rd5, %rd1, %rd4;
	ld.global.f64 	%fd14, [%rd5];
	add.f64 	%fd15, %fd32, %fd14;
	add.s32 	%r12, %r42, 512;
	mul.wide.u32 	%rd6, %r12, 8;
	add.s64 	%rd7, %rd1, %rd6;
	ld.global.f64 	%fd16, [%rd7];
	add.f64 	%fd32, %fd15, %fd16;
	add.s32 	%r42, %r42, %r4;
	setp.lt.u32 	%p2, %r42, %r9;
	@%p2 bra 	$L__BB40_2;
$L__BB40_3:
	shl.b32 	%r13, %r1, 3;
	mov.u32 	%r14, __smem_d;
	add.s32 	%r7, %r14, %r13;
	st.shared.f64 	[%r7], %fd32;
	barrier.sync 	0;
	setp.gt.u32 	%p3, %r1, 255;
	@%p3 bra 	$L__BB40_5;
	ld.shared.f64 	%fd17, [%r7+2048];
	add.f64 	%fd32, %fd32, %fd17;
	st.shared.f64 	[%r7], %fd32;
$L__BB40_5:
	barrier.sync 	0;
	setp.gt.u32 	%p4, %r1, 127;
	@%p4 bra 	$L__BB40_7;
	ld.shared.f64 	%fd18, [%r7+1024];
	add.f64 	%fd32, %fd32, %fd18;
	st.shared.f64 	[%r7], %fd32;
$L__BB40_7:
	barrier.sync 	0;
	setp.gt.u32 	%p5, %r1, 63;
	@%p5 bra 	$L__BB40_9;
	ld.shared.f64 	%fd19, [%r7+512];
	add.f64 	%fd32, %fd32, %fd19;
	st.shared.f64 	[%r7], %fd32;
$L__BB40_9:
	barrier.sync 	0;
	mov.u32 	%r15, %tid.y;
	mov.u32 	%r16, %tid.z;
	mov.u32 	%r17, %ntid.x;
	mov.u32 	%r18, %ntid.y;
	mad.lo.s32 	%r19, %r16, %r18, %r15;
	mul.lo.s32 	%r8, %r19, %r17;
	add.s32 	%r20, %r8, %r1;
	setp.gt.u32 	%p6, %r20, 31;
	@%p6 bra 	$L__BB40_11;
	ld.shared.f64 	%fd30, [%r7+256];
	add.f64 	%fd20, %fd32, %fd30;
	// begin inline asm
	mov.b64 {%r21,%r22}, %fd20;
	// end inline asm
	shfl.sync.down.b32	%r24|%p7, %r22, 16, 31, -1;
	shfl.sync.down.b32	%r23|%p8, %r21, 16, 31, -1;
	// begin inline asm
	mov.b64 %fd21, {%r23,%r24};
	// end inline asm
	add.f64 	%fd22, %fd20, %fd21;
	// begin inline asm
	mov.b64 {%r25,%r26}, %fd22;
	// end inline asm
	shfl.sync.down.b32	%r28|%p9, %r26, 8, 31, -1;
	shfl.sync.down.b32	%r27|%p10, %r25, 8, 31, -1;
	// begin inline asm
	mov.b64 %fd23, {%r27,%r28};
	// end inline asm
	add.f64 	%fd24, %fd22, %fd23;
	// begin inline asm
	mov.b64 {%r29,%r30}, %fd24;
	// end inline asm
	shfl.sync.down.b32	%r32|%p11, %r30, 4, 31, -1;
	shfl.sync.down.b32	%r31|%p12, %r29, 4, 31, -1;
	// begin inline asm
	mov.b64 %fd25, {%r31,%r32};
	// end inline asm
	add.f64 	%fd26, %fd24, %fd25;
	// begin inline asm
	mov.b64 {%r33,%r34}, %fd26;
	// end inline asm
	shfl.sync.down.b32	%r36|%p13, %r34, 2, 31, -1;
	shfl.sync.down.b32	%r35|%p14, %r33, 2, 31, -1;
	// begin inline asm
	mov.b64 %fd27, {%r35,%r36};
	// end inline asm
	add.f64 	%fd28, %fd26, %fd27;
	// begin inline asm
	mov.b64 {%r37,%r38}, %fd28;
	// end inline asm
	shfl.sync.down.b32	%r40|%p15, %r38, 1, 31, -1;
	shfl.sync.down.b32	%r39|%p16, %r37, 1, 31, -1;
	// begin inline asm
	mov.b64 %fd29, {%r39,%r40};
	// end inline asm
	add.f64 	%fd32, %fd28, %fd29;
$L__BB40_11:
	or.b32  	%r41, %r8, %r1;
	setp.ne.s32 	%p17, %r41, 0;
	@%p17 bra 	$L__BB40_13;
	cvta.to.global.u64 	%rd8, %rd3;
	mul.wide.u32 	%rd9, %r2, 8;
	add.s64 	%rd10, %rd8, %rd9;
	st.global.f64 	[%rd10], %fd32;
$L__BB40_13:
	ret;

}
	// .globl	_Z7reduce6IdLj256ELb1EEvPT_S1_j
.visible .entry _Z7reduce6IdLj256ELb1EEvPT_S1_j(
	.param .u64 .ptr .align 1 _Z7reduce6IdLj256ELb1EEvPT_S1_j_param_0,
	.param .u64 .ptr .align 1 _Z7reduce6IdLj256ELb1EEvPT_S1_j_param_1,
	.param .u32 _Z7reduce6IdLj256ELb1EEvPT_S1_j_param_2
)
{
	.reg .pred 	%p<17>;
	.reg .b32 	%r<43>;
	.reg .b64 	%rd<11>;
	.reg .b64 	%fd<33>;

	ld.param.u64 	%rd2, [_Z7reduce6IdLj256ELb1EEvPT_S1_j_param_0];
	ld.param.u64 	%rd3, [_Z7reduce6IdLj256ELb1EEvPT_S1_j_param_1];
	ld.param.u32 	%r9, [_Z7reduce6IdLj256ELb1EEvPT_S1_j_param_2];
	mov.u32 	%r1, %tid.x;
	mov.u32 	%r2, %ctaid.x;
	shl.b32 	%r10, %r2, 9;
	add.s32 	%r42, %r10, %r1;
	setp.ge.u32 	%p1, %r42, %r9;
	mov.f64 	%fd29, 0d0000000000000000;
	@%p1 bra 	$L__BB41_3;
	cvta.to.global.u64 	%rd1, %rd2;
	mov.u32 	%r11, %nctaid.x;
	shl.b32 	%r4, %r11, 9;
	mov.f64 	%fd29, 0d0000000000000000;
$L__BB41_2:
	mul.wide.u32 	%rd4, %r42, 8;
	add.s64 	%rd5, %rd1, %rd4;
	ld.global.f64 	%fd12, [%rd5];
	add.f64 	%fd13, %fd29, %fd12;
	add.s32 	%r12, %r42, 256;
	mul.wide.u32 	%rd6, %r12, 8;
	add.s64 	%rd7, %rd1, %rd6;
	ld.global.f64 	%fd14, [%rd7];
	add.f64 	%fd29, %fd13, %fd14;
	add.s32 	%r42, %r42, %r4;
	setp.lt.u32 	%p2, %r42, %r9;
	@%p2 bra 	$L__BB41_2;
$L__BB41_3:
	shl.b32 	%r13, %r1, 3;
	mov.u32 	%r14, __smem_d;
	add.s32 	%r7, %r14, %r13;
	st.shared.f64 	[%r7], %fd29;
	barrier.sync 	0;
	barrier.sync 	0;
	setp.gt.u32 	%p3, %r1, 127;
	@%p3 bra 	$L__BB41_5;
	ld.shared.f64 	%fd15, [%r7+1024];
	add.f64 	%fd29, %fd29, %fd15;
	st.shared.f64 	[%r7], %fd29;
$L__BB41_5:
	barrier.sync 	0;
	setp.gt.u32 	%p4, %r1, 63;
	@%p4 bra 	$L__BB41_7;
	ld.shared.f64 	%fd16, [%r7+512];
	add.f64 	%fd29, %fd29, %fd16;
	st.shared.f64 	[%r7], %fd29;
$L__BB41_7:
	barrier.sync 	0;
	mov.u32 	%r15, %tid.y;
	mov.u32 	%r16, %tid.z;
	mov.u32 	%r17, %ntid.x;
	mov.u32 	%r18, %ntid.y;
	mad.lo.s32 	%r19, %r16, %r18, %r15;
	mul.lo.s32 	%r8, %r19, %r17;
	add.s32 	%r20, %r8, %r1;
	setp.gt.u32 	%p5, %r20, 31;
	@%p5 bra 	$L__BB41_9;
	ld.shared.f64 	%fd27, [%r7+256];
	add.f64 	%fd17, %fd29, %fd27;
	// begin inline asm
	mov.b64 {%r21,%r22}, %fd17;
	// end inline asm
	shfl.sync.down.b32	%r24|%p6, %r22, 16, 31, -1;
	shfl.sync.down.b32	%r23|%p7, %r21, 16, 31, -1;
	// begin inline asm
	mov.b64 %fd18, {%r23,%r24};
	// end inline asm
	add.f64 	%fd19, %fd17, %fd18;
	// begin inline asm
	mov.b64 {%r25,%r26}, %fd19;
	// end inline asm
	shfl.sync.down.b32	%r28|%p8, %r26, 8, 31, -1;
	shfl.sync.down.b32	%r27|%p9, %r25, 8, 31, -1;
	// begin inline asm
	mov.b64 %fd20, {%r27,%r28};
	// end inline asm
	add.f64 	%fd21, %fd19, %fd20;
	// begin inline asm
	mov.b64 {%r29,%r30}, %fd21;
	// end inline asm
	shfl.sync.down.b32	%r32|%p10, %r30, 4, 31, -1;
	shfl.sync.down.b32	%r31|%p11, %r29, 4, 31, -1;
	// begin inline asm
	mov.b64 %fd22, {%r31,%r32};
	// end inline asm
	add.f64 	%fd23, %fd21, %fd22;
	// begin inline asm
	mov.b64 {%r33,%r34}, %fd23;
	// end inline asm
	shfl.sync.down.b32	%r36|%p12, %r34, 2, 31, -1;
	shfl.sync.down.b32	%r35|%p13, %r33, 2, 31, -1;
	// begin inline asm
	mov.b64 %fd24, {%r35,%r36};
	// end inline asm
	add.f64 	%fd25, %fd23, %fd24;
	// begin inline asm
	mov.b64 {%r37,%r38}, %fd25;
	// end inline asm
	shfl.sync.down.b32	%r40|%p14, %r38, 1, 31, -1;
	shfl.sync.down.b32	%r39|%p15, %r37, 1, 31, -1;
	// begin inline asm
	mov.b64 %fd26, {%r39,%r40};
	// end inline asm
	add.f64 	%fd29, %fd25, %fd26;
$L__BB41_9:
	or.b32  	%r41, %r8, %r1;
	setp.ne.s32 	%p16, %r41, 0;
	@%p16 bra 	$L__BB41_11;
	cvta.to.global.u64 	%rd8, %rd3;
	mul.wide.u32 	%rd9, %r2, 8;
	add.s64 	%rd10, %rd8, %rd9;
	st.global.f64 	[%rd10], %fd29;
$L__BB41_11:
	ret;

}
	// .globl	_Z7reduce6IdLj128ELb1EEvPT_S1_j
.visible .entry _Z7reduce6IdLj128ELb1EEvPT_S1_j(
	.param .u64 .ptr .align 1 _Z7reduce6IdLj128ELb1EEvPT_S1_j_param_0,
	.param .u64 .ptr .align 1 _Z7reduce6IdLj128ELb1EEvPT_S1_j_param_1,
	.param .u32 _Z7reduce6IdLj128ELb1EEvPT_S1_j_param_2
)
{
	.reg .pred 	%p<16>;
	.reg .b32 	%r<43>;
	.reg .b64 	%rd<11>;
	.reg .b64 	%fd<29>;

	ld.param.u64 	%rd2, [_Z7reduce6IdLj128ELb1EEvPT_S1_j_param_0];
	ld.param.u64 	%rd3, [_Z7reduce6IdLj128ELb1EEvPT_S1_j_param_1];
	ld.param.u32 	%r9, [_Z7reduce6IdLj128ELb1EEvPT_S1_j_param_2];
	mov.u32 	%r1, %tid.x;
	mov.u32 	%r2, %ctaid.x;
	shl.b32 	%r10, %r2, 8;
	add.s32 	%r42, %r10, %r1;
	setp.ge.u32 	%p1, %r42, %r9;
	mov.f64 	%fd26, 0d0000000000000000;
	@%p1 bra 	$L__BB42_3;
	cvta.to.global.u64 	%rd1, %rd2;
	mov.u32 	%r11, %nctaid.x;
	shl.b32 	%r4, %r11, 8;
	mov.f64 	%fd26, 0d0000000000000000;
$L__BB42_2:
	mul.wide.u32 	%rd4, %r42, 8;
	add.s64 	%rd5, %rd1, %rd4;
	ld.global.f64 	%fd10, [%rd5];
	add.f64 	%fd11, %fd26, %fd10;
	add.s32 	%r12, %r42, 128;
	mul.wide.u32 	%rd6, %r12, 8;
	add.s64 	%rd7, %rd1, %rd6;
	ld.global.f64 	%fd12, [%rd7];
	add.f64 	%fd26, %fd11, %fd12;
	add.s32 	%r42, %r42, %r4;
	setp.lt.u32 	%p2, %r42, %r9;
	@%p2 bra 	$L__BB42_2;
$L__BB42_3:
	shl.b32 	%r13, %r1, 3;
	mov.u32 	%r14, __smem_d;
	add.s32 	%r7, %r14, %r13;
	st.shared.f64 	[%r7], %fd26;
	barrier.sync 	0;
	barrier.sync 	0;
	barrier.sync 	0;
	setp.gt.u32 	%p3, %r1, 63;
	@%p3 bra 	$L__BB42_5;
	ld.shared.f64 	%fd13, [%r7+512];
	add.f64 	%fd26, %fd26, %fd13;
	st.shared.f64 	[%r7], %fd26;
$L__BB42_5:
	barrier.sync 	0;
	mov.u32 	%r15, %tid.y;
	mov.u32 	%r16, %tid.z;
	mov.u32 	%r17, %ntid.x;
	mov.u32 	%r18, %ntid.y;
	mad.lo.s32 	%r19, %r16, %r18, %r15;
	mul.lo.s32 	%r8, %r19, %r17;
	add.s32 	%r20, %r8, %r1;
	setp.gt.u32 	%p4, %r20, 31;
	@%p4 bra 	$L__BB42_7;
	ld.shared.f64 	%fd24, [%r7+256];
	add.f64 	%fd14, %fd26, %fd24;
	// begin inline asm
	mov.b64 {%r21,%r22}, %fd14;
	// end inline asm
	shfl.sync.down.b32	%r24|%p5, %r22, 16, 31, -1;
	shfl.sync.down.b32	%r23|%p6, %r21, 16, 31, -1;
	// begin inline asm
	mov.b64 %fd15, {%r23,%r24};
	// end inline asm
	add.f64 	%fd16, %fd14, %fd15;
	// begin inline asm
	mov.b64 {%r25,%r26}, %fd16;
	// end inline asm
	shfl.sync.down.b32	%r28|%p7, %r26, 8, 31, -1;
	shfl.sync.down.b32	%r27|%p8, %r25, 8, 31, -1;
	// begin inline asm
	mov.b64 %fd17, {%r27,%r28};
	// end inline asm
	add.f64 	%fd18, %fd16, %fd17;
	// begin inline asm
	mov.b64 {%r29,%r30}, %fd18;
	// end inline asm
	shfl.sync.down.b32	%r32|%p9, %r30, 4, 31, -1;
	shfl.sync.down.b32	%r31|%p10, %r29, 4, 31, -1;
	// begin inline asm
	mov.b64 %fd19, {%r31,%r32};
	// end inline asm
	add.f64 	%fd20, %fd18, %fd19;
	// begin inline asm
	mov.b64 {%r33,%r34}, %fd20;
	// end inline asm
	shfl.sync.down.b32	%r36|%p11, %r34, 2, 31, -1;
	shfl.sync.down.b32	%r35|%p12, %r33, 2, 31, -1;
	// begin inline asm
	mov.b64 %fd21, {%r35,%r36};
	// end inline asm
	add.f64 	%fd22, %fd20, %fd21;
	// begin inline asm
	mov.b64 {%r37,%r38}, %fd22;
	// end inline asm
	shfl.sync.down.b32	%r40|%p13, %r38, 1, 31, -1;
	shfl.sync.down.b32	%r39|%p14, %r37, 1, 31, -1;
	// begin inline asm
	mov.b64 %fd23, {%r39,%r40};
	// end inline asm
	add.f64 	%fd26, %fd22, %fd23;
$L__BB42_7:
	or.b32  	%r41, %r8, %r1;
	setp.ne.s32 	%p15, %r41, 0;
	@%p15 bra 	$L__BB42_9;
	cvta.to.global.u64 	%rd8, %rd3;
	mul.wide.u32 	%rd9, %r2, 8;
	add.s64 	%rd10, %rd8, %rd9;
	st.global.f64 	[%rd10], %fd26;
$L__BB42_9:
	ret;

}
	// .globl	_Z7reduce6IdLj64ELb1EEvPT_S1_j
.visible .entry _Z7reduce6IdLj64ELb1EEvPT_S1_j(
	.param .u64 .ptr .align 1 _Z7reduce6IdLj64ELb1EEvPT_S1_j_param_0,
	.param .u64 .ptr .align 1 _Z7reduce6IdLj64ELb1EEvPT_S1_j_param_1,
	.param .u32 _Z7reduce6IdLj64ELb1EEvPT_S1_j_param_2
)
{
	.reg .pred 	%p<15>;
	.reg .b32 	%r<43>;
	.reg .b64 	%rd<11>;
	.reg .b64 	%fd<25>;

	ld.param.u64 	%rd2, [_Z7reduce6IdLj64ELb1EEvPT_S1_j_param_0];
	ld.param.u64 	%rd3, [_Z7reduce6IdLj64ELb1EEvPT_S1_j_param_1];
	ld.param.u32 	%r9, [_Z7reduce6IdLj64ELb1EEvPT_S1_j_param_2];
	mov.u32 	%r1, %tid.x;
	mov.u32 	%r2, %ctaid.x;
	shl.b32 	%r10, %r2, 7;
	add.s32 	%r42, %r10, %r1;
	setp.ge.u32 	%p1, %r42, %r9;
	mov.f64 	%fd23, 0d0000000000000000;
	@%p1 bra 	$L__BB43_3;
	cvta.to.global.u64 	%rd1, %rd2;
	mov.u32 	%r11, %nctaid.x;
	shl.b32 	%r4, %r11, 7;
	mov.f64 	%fd23, 0d0000000000000000;
$L__BB43_2:
	mul.wide.u32 	%rd4, %r42, 8;
	add.s64 	%rd5, %rd1, %rd4;
	ld.global.f64 	%fd8, [%rd5];
	add.f64 	%fd9, %fd23, %fd8;
	add.s32 	%r12, %r42, 64;
	mul.wide.u32 	%rd6, %r12, 8;
	add.s64 	%rd7, %rd1, %rd6;
	ld.global.f64 	%fd10, [%rd7];
	add.f64 	%fd23, %fd9, %fd10;
	add.s32 	%r42, %r42, %r4;
	setp.lt.u32 	%p2, %r42, %r9;
	@%p2 bra 	$L__BB43_2;
$L__BB43_3:
	shl.b32 	%r13, %r1, 3;
	mov.u32 	%r14, __smem_d;
	add.s32 	%r7, %r14, %r13;
	st.shared.f64 	[%r7], %fd23;
	barrier.sync 	0;
	barrier.sync 	0;
	barrier.sync 	0;
	barrier.sync 	0;
	mov.u32 	%r15, %tid.y;
	mov.u32 	%r16, %tid.z;
	mov.u32 	%r17, %ntid.x;
	mov.u32 	%r18, %ntid.y;
	mad.lo.s32 	%r19, %r16, %r18, %r15;
	mul.lo.s32 	%r8, %r19, %r17;
	add.s32 	%r20, %r8, %r1;
	setp.gt.u32 	%p3, %r20, 31;
	@%p3 bra 	$L__BB43_5;
	ld.shared.f64 	%fd21, [%r7+256];
	add.f64 	%fd11, %fd23, %fd21;
	// begin inline asm
	mov.b64 {%r21,%r22}, %fd11;
	// end inline asm
	shfl.sync.down.b32	%r24|%p4, %r22, 16, 31, -1;
	shfl.sync.down.b32	%r23|%p5, %r21, 16, 31, -1;
	// begin inline asm
	mov.b64 %fd12, {%r23,%r24};
	// end inline asm
	add.f64 	%fd13, %fd11, %fd12;
	// begin inline asm
	mov.b64 {%r25,%r26}, %fd13;
	// end inline asm
	shfl.sync.down.b32	%r28|%p6, %r26, 8, 31, -1;
	shfl.sync.down.b32	%r27|%p7, %r25, 8, 31, -1;
	// begin inline asm
	mov.b64 %fd14, {%r27,%r28};
	// end inline asm
	add.f64 	%fd15, %fd13, %fd14;
	// begin inline asm
	mov.b64 {%r29,%r30}, %fd15;
	// end inline asm
	shfl.sync.down.b32	%r32|%p8, %r30, 4, 31, -1;
	shfl.sync.down.b32	%r31|%p9, %r29, 4, 31, -1;
	// begin inline asm
	mov.b64 %fd16, {%r31,%r32};
	// end inline asm
	add.f64 	%fd17, %fd15, %fd16;
	// begin inline asm
	mov.b64 {%r33,%r34}, %fd17;
	// end inline asm
	shfl.sync.down.b32	%r36|%p10, %r34, 2, 31, -1;
	shfl.sync.down.b32	%r35|%p11, %r33, 2, 31, -1;
	// begin inline asm
	mov.b64 %fd18, {%r35,%r36};
	// end inline asm
	add.f64 	%fd19, %fd17, %fd18;
	// begin inline asm
	mov.b64 {%r37,%r38}, %fd19;
	// end inline asm
	shfl.sync.down.b32	%r40|%p12, %r38, 1, 31, -1;
	shfl.sync.down.b32	%r39|%p13, %r37, 1, 31, -1;
	// begin inline asm
	mov.b64 %fd20, {%r39,%r40};
	// end inline asm
	add.f64 	%fd23, %fd19, %fd20;
$L__BB43_5:
	or.b32  	%r41, %r8, %r1;
	setp.ne.s32 	%p14, %r41, 0;
	@%p14 bra 	$L__BB43_7;
	cvta.to.global.u64 	%rd8, %rd3;
	mul.wide.u32 	%rd9, %r2, 8;
	add.s64 	%rd10, %rd8, %rd9;
	st.global.f64 	[%rd10], %fd23;
$L__BB43_7:
	ret;

}
	// .globl	_Z7reduce6IdLj32ELb1EEvPT_S1_j
.visible .entry _Z7reduce6IdLj32ELb1EEvPT_S1_j(
	.param .u64 .ptr .align 1 _Z7reduce6IdLj32ELb1EEvPT_S1_j_param_0,
	.param .u64 .ptr .align 1 _Z7reduce6IdLj32ELb1EEvPT_S1_j_param_1,
	.param .u32 _Z7reduce6IdLj32ELb1EEvPT_S1_j_param_2
)
{
	.reg .pred 	%p<15>;
	.reg .b32 	%r<43>;
	.reg .b64 	%rd<11>;
	.reg .b64 	%fd<24>;

	ld.param.u64 	%rd2, [_Z7reduce6IdLj32ELb1EEvPT_S1_j_param_0];
	ld.param.u64 	%rd3, [_Z7reduce6IdLj32ELb1EEvPT_S1_j_param_1];
	ld.param.u32 	%r8, [_Z7reduce6IdLj32ELb1EEvPT_S1_j_param_2];
	mov.u32 	%r1, %tid.x;
	mov.u32 	%r2, %ctaid.x;
	shl.b32 	%r9, %r2, 6;
	add.s32 	%r42, %r9, %r1;
	setp.ge.u32 	%p1, %r42, %r8;
	mov.f64 	%fd22, 0d0000000000000000;
	@%p1 bra 	$L__BB44_3;
	cvta.to.global.u64 	%rd1, %rd2;
	mov.u32 	%r10, %nctaid.x;
	shl.b32 	%r4, %r10, 6;
	mov.f64 	%fd22, 0d0000000000000000;
$L__BB44_2:
	mul.wide.u32 	%rd4, %r42, 8;
	add.s64 	%rd5, %rd1, %rd4;
	ld.global.f64 	%fd8, [%rd5];
	add.f64 	%fd9, %fd22, %fd8;
	add.s32 	%r11, %r42, 32;
	mul.wide.u32 	%rd6, %r11, 8;
	add.s64 	%rd7, %rd1, %rd6;
	ld.global.f64 	%fd10, [%rd7];
	add.f64 	%fd22, %fd9, %fd10;
	add.s32 	%r42, %r42, %r4;
	setp.lt.u32 	%p2, %r42, %r8;
	@%p2 bra 	$L__BB44_2;
$L__BB44_3:
	shl.b32 	%r12, %r1, 3;
	mov.u32 	%r13, __smem_d;
	add.s32 	%r14, %r13, %r12;
	st.shared.f64 	[%r14], %fd22;
	barrier.sync 	0;
	barrier.sync 	0;
	barrier.sync 	0;
	barrier.sync 	0;
	mov.u32 	%r15, %tid.y;
	mov.u32 	%r16, %tid.z;
	mov.u32 	%r17, %ntid.x;
	mov.u32 	%r18, %ntid.y;
	mad.lo.s32 	%r19, %r16, %r18, %r15;
	mul.lo.s32 	%r7, %r19, %r17;
	add.s32 	%r20, %r7, %r1;
	setp.gt.u32 	%p3, %r20, 31;
	@%p3 bra 	$L__BB44_5;
	// begin inline asm
	mov.b64 {%r21,%r22}, %fd22;
	// end inline asm
	shfl.sync.down.b32	%r24|%p4, %r22, 16, 31, -1;
	shfl.sync.down.b32	%r23|%p5, %r21, 16, 31, -1;
	// begin inline asm
	mov.b64 %fd12, {%r23,%r24};
	// end inline asm
	add.f64 	%fd13, %fd22, %fd12;
	// begin inline asm
	mov.b64 {%r25,%r26}, %fd13;
	// end inline asm
	shfl.sync.down.b32	%r28|%p6, %r26, 8, 31, -1;
	shfl.sync.down.b32	%r27|%p7, %r25, 8, 31, -1;
	// begin inline asm
	mov.b64 %fd14, {%r27,%r28};
	// end inline asm
	add.f64 	%fd15, %fd13, %fd14;
	// begin inline asm
	mov.b64 {%r29,%r30}, %fd15;
	// end inline asm
	shfl.sync.down.b32	%r32|%p8, %r30, 4, 31, -1;
	shfl.sync.down.b32	%r31|%p9, %r29, 4, 31, -1;
	// begin inline asm
	mov.b64 %fd16, {%r31,%r32};
	// end inline asm
	add.f64 	%fd17, %fd15, %fd16;
	// begin inline asm
	mov.b64 {%r33,%r34}, %fd17;
	// end inline asm
	shfl.sync.down.b32	%r36|%p10, %r34, 2, 31, -1;
	shfl.sync.down.b32	%r35|%p11, %r33, 2, 31, -1;
	// begin inline asm
	mov.b64 %fd18, {%r35,%r36};
	// end inline asm
	add.f64 	%fd19, %fd17, %fd18;
	// begin inline asm
	mov.b64 {%r37,%r38}, %fd19;
	// end inline asm
	shfl.sync.down.b32	%r40|%p12, %r38, 1, 31, -1;
	shfl.sync.down.b32	%r39|%p13, %r37, 1, 31, -1;
	// begin inline asm
	mov.b64 %fd20, {%r39,%r40};
	// end inline asm
	add.f64 	%fd22, %fd19, %fd20;
$L__BB44_5:
	or.b32  	%r41, %r7, %r1;
	setp.ne.s32 	%p14, %r41, 0;
	@%p14 bra 	$L__BB44_7;
	cvta.to.global.u64 	%rd8, %rd3;
	mul.wide.u32 	%rd9, %r2, 8;
	add.s64 	%rd10, %rd8, %rd9;
	st.global.f64 	[%rd10], %fd22;
$L__BB44_7:
	ret;

}
	// .globl	_Z7reduce6IdLj16ELb1EEvPT_S1_j
.visible .entry _Z7reduce6IdLj16ELb1EEvPT_S1_j(
	.param .u64 .ptr .align 1 _Z7reduce6IdLj16ELb1EEvPT_S1_j_param_0,
	.param .u64 .ptr .align 1 _Z7reduce6IdLj16ELb1EEvPT_S1_j_param_1,
	.param .u32 _Z7reduce6IdLj16ELb1EEvPT_S1_j_param_2
)
{
	.reg .pred 	%p<15>;
	.reg .b32 	%r<43>;
	.reg .b64 	%rd<11>;
	.reg .b64 	%fd<24>;

	ld.param.u64 	%rd2, [_Z7reduce6IdLj16ELb1EEvPT_S1_j_param_0];
	ld.param.u64 	%rd3, [_Z7reduce6IdLj16ELb1EEvPT_S1_j_param_1];
	ld.param.u32 	%r8, [_Z7reduce6IdLj16ELb1EEvPT_S1_j_param_2];
	mov.u32 	%r1, %tid.x;
	mov.u32 	%r2, %ctaid.x;
	shl.b32 	%r9, %r2, 5;
	add.s32 	%r42, %r9, %r1;
	setp.ge.u32 	%p1, %r42, %r8;
	mov.f64 	%fd22, 0d0000000000000000;
	@%p1 bra 	$L__BB45_3;
	cvta.to.global.u64 	%rd1, %rd2;
	mov.u32 	%r10, %nctaid.x;
	shl.b32 	%r4, %r10, 5;
	mov.f64 	%fd22, 0d0000000000000000;
$L__BB45_2:
	mul.wide.u32 	%rd4, %r42, 8;
	add.s64 	%rd5, %rd1, %rd4;
	ld.global.f64 	%fd8, [%rd5];
	add.f64 	%fd9, %fd22, %fd8;
	add.s32 	%r11, %r42, 16;
	mul.wide.u32 	%rd6, %r11, 8;
	add.s64 	%rd7, %rd1, %rd6;
	ld.global.f64 	%fd10, [%rd7];
	add.f64 	%fd22, %fd9, %fd10;
	add.s32 	%r42, %r42, %r4;
	setp.lt.u32 	%p2, %r42, %r8;
	@%p2 bra 	$L__BB45_2;
$L__BB45_3:
	shl.b32 	%r12, %r1, 3;
	mov.u32 	%r13, __smem_d;
	add.s32 	%r14, %r13, %r12;
	st.shared.f64 	[%r14], %fd22;
	barrier.sync 	0;
	barrier.sync 	0;
	barrier.sync 	0;
	barrier.sync 	0;
	mov.u32 	%r15, %tid.y;
	mov.u32 	%r16, %tid.z;
	mov.u32 	%r17, %ntid.x;
	mov.u32 	%r18, %ntid.y;
	mad.lo.s32 	%r19, %r16, %r18, %r15;
	mul.lo.s32 	%r7, %r19, %r17;
	add.s32 	%r20, %r7, %r1;
	setp.gt.u32 	%p3, %r20, 31;
	@%p3 bra 	$L__BB45_5;
	// begin inline asm
	mov.b64 {%r21,%r22}, %fd22;
	// end inline asm
	shfl.sync.down.b32	%r24|%p4, %r22, 16, 31, -1;
	shfl.sync.down.b32	%r23|%p5, %r21, 16, 31, -1;
	// begin inline asm
	mov.b64 %fd12, {%r23,%r24};
	// end inline asm
	add.f64 	%fd13, %fd22, %fd12;
	// begin inline asm
	mov.b64 {%r25,%r26}, %fd13;
	// end inline asm
	shfl.sync.down.b32	%r28|%p6, %r26, 8, 31, -1;
	shfl.sync.down.b32	%r27|%p7, %r25, 8, 31, -1;
	// begin inline asm
	mov.b64 %fd14, {%r27,%r28};
	// end inline asm
	add.f64 	%fd15, %fd13, %fd14;
	// begin inline asm
	mov.b64 {%r29,%r30}, %fd15;
	// end inline asm
	shfl.sync.down.b32	%r32|%p8, %r30, 4, 31, -1;
	shfl.sync.down.b32	%r31|%p9, %r29, 4, 31, -1;
	// begin inline asm
	mov.b64 %fd16, {%r31,%r32};
	// end inline asm
	add.f64 	%fd17, %fd15, %fd16;
	// begin inline asm
	mov.b64 {%r33,%r34}, %fd17;
	// end inline asm
	shfl.sync.down.b32	%r36|%p10, %r34, 2, 31, -1;
	shfl.sync.down.b32	%r35|%p11, %r33, 2, 31, -1;
	// begin inline asm
	mov.b64 %fd18, {%r35,%r36};
	// end inline asm
	add.f64 	%fd19, %fd17, %fd18;
	// begin inline asm
	mov.b64 {%r37,%r38}, %fd19;
	// end inline asm
	shfl.sync.down.b32	%r40|%p12, %r38, 1, 31, -1;
	shfl.sync.down.b32	%r39|%p13, %r37, 1, 31, -1;
	// begin inline asm
	mov.b64 %fd20, {%r39,%r40};
	// end inline asm
	add.f64 	%fd22, %fd19, %fd20;
$L__BB45_5:
	or.b32  	%r41, %r7, %r1;
	setp.ne.s32 	%p14, %r41, 0;
	@%p14 bra 	$L__BB45_7;
	cvta.to.global.u64 	%rd8, %rd3;
	mul.wide.u32 	%rd9, %r2, 8;
	add.s64 	%rd10, %rd8, %rd9;
	st.global.f64 	[%rd10], %fd22;
$L__BB45_7:
	ret;

}
	// .globl	_Z7reduce6IdLj8ELb1EEvPT_S1_j
.visible .entry _Z7reduce6IdLj8ELb1EEvPT_S1_j(
	.param .u64 .ptr .align 1 _Z7reduce6IdLj8ELb1EEvPT_S1_j_param_0,
	.param .u64 .ptr .align 1 _Z7reduce6IdLj8ELb1EEvPT_S1_j_param_1,
	.param .u32 _Z7reduce6IdLj8ELb1EEvPT_S1_j_param_2
)
{
	.reg .pred 	%p<15>;
	.reg .b32 	%r<43>;
	.reg .b64 	%rd<11>;
	.reg .b64 	%fd<24>;

	ld.param.u64 	%rd2, [_Z7reduce6IdLj8ELb1EEvPT_S1_j_param_0];
	ld.param.u64 	%rd3, [_Z7reduce6IdLj8ELb1EEvPT_S1_j_param_1];
	ld.param.u32 	%r8, [_Z7reduce6IdLj8ELb1EEvPT_S1_j_param_2];
	mov.u32 	%r1, %tid.x;
	mov.u32 	%r2, %ctaid.x;
	shl.b32 	%r9, %r2, 4;
	add.s32 	%r42, %r9, %r1;
	setp.ge.u32 	%p1, %r42, %r8;
	mov.f64 	%fd22, 0d0000000000000000;
	@%p1 bra 	$L__BB46_3;
	cvta.to.global.u64 	%rd1, %rd2;
	mov.u32 	%r10, %nctaid.x;
	shl.b32 	%r4, %r10, 4;
	mov.f64 	%fd22, 0d0000000000000000;
$L__BB46_2:
	mul.wide.u32 	%rd4, %r42, 8;
	add.s64 	%rd5, %rd1, %rd4;
	ld.global.f64 	%fd8, [%rd5];
	add.f64 	%fd9, %fd22, %fd8;
	add.s32 	%r11, %r42, 8;
	mul.wide.u32 	%rd6, %r11, 8;
	add.s64 	%rd7, %rd1, %rd6;
	ld.global.f64 	%fd10, [%rd7];
	add.f64 	%fd22, %fd9, %fd10;
	add.s32 	%r42, %r42, %r4;
	setp.lt.u32 	%p2, %r42, %r8;
	@%p2 bra 	$L__BB46_2;
$L__BB46_3:
	shl.b32 	%r12, %r1, 3;
	mov.u32 	%r13, __smem_d;
	add.s32 	%r14, %r13, %r12;
	st.shared.f64 	[%r14], %fd22;
	barrier.sync 	0;
	barrier.sync 	0;
	barrier.sync 	0;
	barrier.sync 	0;
	mov.u32 	%r15, %tid.y;
	mov.u32 	%r16, %tid.z;
	mov.u32 	%r17, %ntid.x;
	mov.u32 	%r18, %ntid.y;
	mad.lo.s32 	%r19, %r16, %r18, %r15;
	mul.lo.s32 	%r7, %r19, %r17;
	add.s32 	%r20, %r7, %r1;
	setp.gt.u32 	%p3, %r20, 31;
	@%p3 bra 	$L__BB46_5;
	// begin inline asm
	mov.b64 {%r21,%r22}, %fd22;
	// end inline asm
	shfl.sync.down.b32	%r24|%p4, %r22, 16, 31, -1;
	shfl.sync.down.b32	%r23|%p5, %r21, 16, 31, -1;
	// begin inline asm
	mov.b64 %fd12, {%r23,%r24};
	// end inline asm
	add.f64 	%fd13, %fd22, %fd12;
	// begin inline asm
	mov.b64 {%r25,%r26}, %fd13;
	// end inline asm
	shfl.sync.down.b32	%r28|%p6, %r26, 8, 31, -1;
	shfl.sync.down.b32	%r27|%p7, %r25, 8, 31, -1;
	// begin inline asm
	mov.b64 %fd14, {%r27,%r28};
	// end inline asm
	add.f64 	%fd15, %fd13, %fd14;
	// begin inline asm
	mov.b64 {%r29,%r30}, %fd15;
	// end inline asm
	shfl.sync.down.b32	%r32|%p8, %r30, 4, 31, -1;
	shfl.sync.down.b32	%r31|%p9, %r29, 4, 31, -1;
	// begin inline asm
	mov.b64 %fd16, {%r31,%r32};
	// end inline asm
	add.f64 	%fd17, %fd15, %fd16;
	// begin inline asm
	mov.b64 {%r33,%r34}, %fd17;
	// end inline asm
	shfl.sync.down.b32	%r36|%p10, %r34, 2, 31, -1;
	shfl.sync.down.b32	%r35|%p11, %r33, 2, 31, -1;
	// begin inline asm
	mov.b64 %fd18, {%r35,%r36};
	// end inline asm
	add.f64 	%fd19, %fd17, %fd18;
	// begin inline asm
	mov.b64 {%r37,%r38}, %fd19;
	// end inline asm
	shfl.sync.down.b32	%r40|%p12, %r38, 1, 31, -1;
	shfl.sync.down.b32	%r39|%p13, %r37, 1, 31, -1;
	// begin inline asm
	mov.b64 %fd20, {%r39,%r40};
	// end inline asm
	add.f64 	%fd22, %fd19, %fd20;
$L__BB46_5:
	or.b32  	%r41, %r7, %r1;
	setp.ne.s32 	%p14, %r41, 0;
	@%p14 bra 	$L__BB46_7;
	cvta.to.global.u64 	%rd8, %rd3;
	mul.wide.u32 	%rd9, %r2, 8;
	add.s64 	%rd10, %rd8, %rd9;
	st.global.f64 	[%rd10], %fd22;
$L__BB46_7:
	ret;

}
	// .globl	_Z7reduce6IdLj4ELb1EEvPT_S1_j
.visible .entry _Z7reduce6IdLj4ELb1EEvPT_S1_j(
	.param .u64 .ptr .align 1 _Z7reduce6IdLj4ELb1EEvPT_S1_j_param_0,
	.param .u64 .ptr .align 1 _Z7reduce6IdLj4ELb1EEvPT_S1_j_param_1,
	.param .u32 _Z7reduce6IdLj4ELb1EEvPT_S1_j_param_2
)
{
	.reg .pred 	%p<15>;
	.reg .b32 	%r<43>;
	.reg .b64 	%rd<11>;
	.reg .b64 	%fd<24>;

	ld.param.u64 	%rd2, [_Z7reduce6IdLj4ELb1EEvPT_S1_j_param_0];
	ld.param.u64 	%rd3, [_Z7reduce6IdLj4ELb1EEvPT_S1_j_param_1];
	ld.param.u32 	%r8, [_Z7reduce6IdLj4ELb1EEvPT_S1_j_param_2];
	mov.u32 	%r1, %tid.x;
	mov.u32 	%r2, %ctaid.x;
	shl.b32 	%r9, %r2, 3;
	add.s32 	%r42, %r9, %r1;
	setp.ge.u32 	%p1, %r42, %r8;
	mov.f64 	%fd22, 0d0000000000000000;
	@%p1 bra 	$L__BB47_3;
	cvta.to.global.u64 	%rd1, %rd2;
	mov.u32 	%r10, %nctaid.x;
	shl.b32 	%r4, %r10, 3;
	mov.f64 	%fd22, 0d0000000000000000;
$L__BB47_2:
	mul.wide.u32 	%rd4, %r42, 8;
	add.s64 	%rd5, %rd1, %rd4;
	ld.global.f64 	%fd8, [%rd5];
	add.f64 	%fd9, %fd22, %fd8;
	add.s32 	%r11, %r42, 4;
	mul.wide.u32 	%rd6, %r11, 8;
	add.s64 	%rd7, %rd1, %rd6;
	ld.global.f64 	%fd10, [%rd7];
	add.f64 	%fd22, %fd9, %fd10;
	add.s32 	%r42, %r42, %r4;
	setp.lt.u32 	%p2, %r42, %r8;
	@%p2 bra 	$L__BB47_2;
$L__BB47_3:
	shl.b32 	%r12, %r1, 3;
	mov.u32 	%r13, __smem_d;
	add.s32 	%r14, %r13, %r12;
	st.shared.f64 	[%r14], %fd22;
	barrier.sync 	0;
	barrier.sync 	0;
	barrier.sync 	0;
	barrier.sync 	0;
	mov.u32 	%r15, %tid.y;
	mov.u32 	%r16, %tid.z;
	mov.u32 	%r17, %ntid.x;
	mov.u32 	%r18, %ntid.y;
	mad.lo.s32 	%r19, %r16, %r18, %r15;
	mul.lo.s32 	%r7, %r19, %r17;
	add.s32 	%r20, %r7, %r1;
	setp.gt.u32 	%p3, %r20, 31;
	@%p3 bra 	$L__BB47_5;
	// begin inline asm
	mov.b64 {%r21,%r22}, %fd22;
	// end inline asm
	shfl.sync.down.b32	%r24|%p4, %r22, 16, 31, -1;
	shfl.sync.down.b32	%r23|%p5, %r21, 16, 31, -1;
	// begin inline asm
	mov.b64 %fd12, {%r23,%r24};
	// end inline asm
	add.f64 	%fd13, %fd22, %fd12;
	// begin inline asm
	mov.b64 {%r25,%r26}, %fd13;
	// end inline asm
	shfl.sync.down.b32	%r28|%p6, %r26, 8, 31, -1;
	shfl.sync.down.b32	%r27|%p7, %r25, 8, 31, -1;
	// begin inline asm
	mov.b64 %fd14, {%r27,%r28};
	// end inline asm
	add.f64 	%fd15, %fd13, %fd14;
	// begin inline asm
	mov.b64 {%r29,%r30}, %fd15;
	// end inline asm
	shfl.sync.down.b32	%r32|%p8, %r30, 4, 31, -1;
	shfl.sync.down.b32	%r31|%p9, %r29, 4, 31, -1;
	// begin inline asm
	mov.b64 %fd16, {%r31,%r32};
	// end inline asm
	add.f64 	%fd17, %fd15, %fd16;
	// begin inline asm
	mov.b64 {%r33,%r34}, %fd17;
	// end inline asm
	shfl.sync.down.b32	%r36|%p10, %r34, 2, 31, -1;
	shfl.sync.down.b32	%r35|%p11, %r33, 2, 31, -1;
	// begin inline asm
	mov.b64 %fd18, {%r35,%r36};
	// end inline asm
	add.f64 	%fd19, %fd17, %fd18;
	// begin inline asm
	mov.b64 {%r37,%r38}, %fd19;
	// end inline asm
	shfl.sync.down.b32	%r40|%p12, %r38, 1, 31, -1;
	shfl.sync.down.b32	%r39|%p13, %r37, 1, 31, -1;
	// begin inline asm
	mov.b64 %fd20, {%r39,%r40};
	// end inline asm
	add.f64 	%fd22, %fd19, %fd20;
$L__BB47_5:
	or.b32  	%r41, %r7, %r1;
	setp.ne.s32 	%p14, %r41, 0;
	@%p14 bra 	$L__BB47_7;
	cvta.to.global.u64 	%rd8, %rd3;
	mul.wide.u32 	%rd9, %r2, 8;
	add.s64 	%rd10, %rd8, %rd9;
	st.global.f64 	[%rd10], %fd22;
$L__BB47_7:
	ret;

}
	// .globl	_Z7reduce6IdLj2ELb1EEvPT_S1_j
.visible .entry _Z7reduce6IdLj2ELb1EEvPT_S1_j(
	.param .u64 .ptr .align 1 _Z7reduce6IdLj2ELb1EEvPT_S1_j_param_0,
	.param .u64 .ptr .align 1 _Z7reduce6IdLj2ELb1EEvPT_S1_j_param_1,
	.param .u32 _Z7reduce6IdLj2ELb1EEvPT_S1_j_param_2
)
{
	.reg .pred 	%p<15>;
	.reg .b32 	%r<43>;
	.reg .b64 	%rd<11>;
	.reg .b64 	%fd<24>;

	ld.param.u64 	%rd2, [_Z7reduce6IdLj2ELb1EEvPT_S1_j_param_0];
	ld.param.u64 	%rd3, [_Z7reduce6IdLj2ELb1EEvPT_S1_j_param_1];
	ld.param.u32 	%r8, [_Z7reduce6IdLj2ELb1EEvPT_S1_j_param_2];
	mov.u32 	%r1, %tid.x;
	mov.u32 	%r2, %ctaid.x;
	shl.b32 	%r9, %r2, 2;
	add.s32 	%r42, %r9, %r1;
	setp.ge.u32 	%p1, %r42, %r8;
	mov.f64 	%fd22, 0d0000000000000000;
	@%p1 bra 	$L__BB48_3;
	cvta.to.global.u64 	%rd1, %rd2;
	mov.u32 	%r10, %nctaid.x;
	shl.b32 	%r4, %r10, 2;
	mov.f64 	%fd22, 0d0000000000000000;
$L__BB48_2:
	mul.wide.u32 	%rd4, %r42, 8;
	add.s64 	%rd5, %rd1, %rd4;
	ld.global.f64 	%fd8, [%rd5];
	add.f64 	%fd9, %fd22, %fd8;
	add.s32 	%r11, %r42, 2;
	mul.wide.u32 	%rd6, %r11, 8;
	add.s64 	%rd7, %rd1, %rd6;
	ld.global.f64 	%fd10, [%rd7];
	add.f64 	%fd22, %fd9, %fd10;
	add.s32 	%r42, %r42, %r4;
	setp.lt.u32 	%p2, %r42, %r8;
	@%p2 bra 	$L__BB48_2;
$L__BB48_3:
	shl.b32 	%r12, %r1, 3;
	mov.u32 	%r13, __smem_d;
	add.s32 	%r14, %r13, %r12;
	st.shared.f64 	[%r14], %fd22;
	barrier.sync 	0;
	barrier.sync 	0;
	barrier.sync 	0;
	barrier.sync 	0;
	mov.u32 	%r15, %tid.y;
	mov.u32 	%r16, %tid.z;
	mov.u32 	%r17, %ntid.x;
	mov.u32 	%r18, %ntid.y;
	mad.lo.s32 	%r19, %r16, %r18, %r15;
	mul.lo.s32 	%r7, %r19, %r17;
	add.s32 	%r20, %r7, %r1;
	setp.gt.u32 	%p3, %r20, 31;
	@%p3 bra 	$L__BB48_5;
	// begin inline asm
	mov.b64 {%r21,%r22}, %fd22;
	// end inline asm
	shfl.sync.down.b32	%r24|%p4, %r22, 16, 31, -1;
	shfl.sync.down.b32	%r23|%p5, %r21, 16, 31, -1;
	// begin inline asm
	mov.b64 %fd12, {%r23,%r24};
	// end inline asm
	add.f64 	%fd13, %fd22, %fd12;
	// begin inline asm
	mov.b64 {%r25,%r26}, %fd13;
	// end inline asm
	shfl.sync.down.b32	%r28|%p6, %r26, 8, 31, -1;
	shfl.sync.down.b32	%r27|%p7, %r25, 8, 31, -1;
	// begin inline asm
	mov.b64 %fd14, {%r27,%r28};
	// end inline asm
	add.f64 	%fd15, %fd13, %fd14;
	// begin inline asm
	mov.b64 {%r29,%r30}, %fd15;
	// end inline asm
	shfl.sync.down.b32	%r32|%p8, %r30, 4, 31, -1;
	shfl.sync.down.b32	%r31|%p9, %r29, 4, 31, -1;
	// begin inline asm
	mov.b64 %fd16, {%r31,%r32};
	// end inline asm
	add.f64 	%fd17, %fd15, %fd16;
	// begin inline asm
	mov.b64 {%r33,%r34}, %fd17;
	// end inline asm
	shfl.sync.down.b32	%r36|%p10, %r34, 2, 31, -1;
	shfl.sync.down.b32	%r35|%p11, %r33, 2, 31, -1;
	// begin inline asm
	mov.b64 %fd18, {%r35,%r36};
	// end inline asm
	add.f64 	%fd19, %fd17, %fd18;
	// begin inline asm
	mov.b64 {%r37,%r38}, %fd19;
	// end inline asm
	shfl.sync.down.b32	%r40|%p12, %r38, 1, 31, -1;
	shfl.sync.down.b32	%r39|%p13, %r37, 1, 31, -1;
	// begin inline asm
	mov.b64 %fd20, {%r39,%r40};
	// end inline asm
	add.f64 	%fd22, %fd19, %fd20;
$L__BB48_5:
	or.b32  	%r41, %r7, %r1;
	setp.ne.s32 	%p14, %r41, 0;
	@%p14 bra 	$L__BB48_7;
	cvta.to.global.u64 	%rd8, %rd3;
	mul.wide.u32 	%rd9, %r2, 8;
	add.s64 	%rd10, %rd8, %rd9;
	st.global.f64 	[%rd10], %fd22;
$L__BB48_7:
	ret;

}
	// .globl	_Z7reduce6IdLj1ELb1EEvPT_S1_j
.visible .entry _Z7reduce6IdLj1ELb1EEvPT_S1_j(
	.param .u64 .ptr .align 1 _Z7reduce6IdLj1ELb1EEvPT_S1_j_param_0,
	.param .u64 .ptr .align 1 _Z7reduce6IdLj1ELb1EEvPT_S1_j_param_1,
	.param .u32 _Z7reduce6IdLj1ELb1EEvPT_S1_j_param_2
)
{
	.reg .pred 	%p<15>;
	.reg .b32 	%r<42>;
	.reg .b64 	%rd<9>;
	.reg .b64 	%fd<24>;

	ld.param.u64 	%rd2, [_Z7reduce6IdLj1ELb1EEvPT_S1_j_param_0];
	ld.param.u64 	%rd3, [_Z7reduce6IdLj1ELb1EEvPT_S1_j_param_1];
	ld.param.u32 	%r8, [_Z7reduce6IdLj1ELb1EEvPT_S1_j_param_2];
	mov.u32 	%r1, %tid.x;
	mov.u32 	%r2, %ctaid.x;
	shl.b32 	%r9, %r2, 1;
	add.s32 	%r41, %r9, %r1;
	setp.ge.u32 	%p1, %r41, %r8;
	mov.f64 	%fd22, 0d0000000000000000;
	@%p1 bra 	$L__BB49_3;
	mov.u32 	%r10, %nctaid.x;
	shl.b32 	%r4, %r10, 1;
	cvta.to.global.u64 	%rd1, %rd2;
	mov.f64 	%fd22, 0d0000000000000000;
$L__BB49_2:
	mul.wide.u32 	%rd4, %r41, 8;
	add.s64 	%rd5, %rd1, %rd4;
	ld.global.f64 	%fd8, [%rd5];
	add.f64 	%fd9, %fd22, %fd8;
	ld.global.f64 	%fd10, [%rd5+8];
	add.f64 	%fd22, %fd9, %fd10;
	add.s32 	%r41, %r41, %r4;
	setp.lt.u32 	%p2, %r41, %r8;
	@%p2 bra 	$L__BB49_2;
$L__BB49_3:
	shl.b32 	%r11, %r1, 3;
	mov.u32 	%r12, __smem_d;
	add.s32 	%r13, %r12, %r11;
	st.shared.f64 	[%r13], %fd22;
	barrier.sync 	0;
	barrier.sync 	0;
	barrier.sync 	0;
	barrier.sync 	0;
	mov.u32 	%r14, %tid.y;
	mov.u32 	%r15, %tid.z;
	mov.u32 	%r16, %ntid.x;
	mov.u32 	%r17, %ntid.y;
	mad.lo.s32 	%r18, %r15, %r17, %r14;
	mul.lo.s32 	%r7, %r18, %r16;
	add.s32 	%r19, %r7, %r1;
	setp.gt.u32 	%p3, %r19, 31;
	@%p3 bra 	$L__BB49_5;
	// begin inline asm
	mov.b64 {%r20,%r21}, %fd22;
	// end inline asm
	shfl.sync.down.b32	%r23|%p4, %r21, 16, 31, -1;
	shfl.sync.down.b32	%r22|%p5, %r20, 16, 31, -1;
	// begin inline asm
	mov.b64 %fd12, {%r22,%r23};
	// end inline asm
	add.f64 	%fd13, %fd22, %fd12;
	// begin inline asm
	mov.b64 {%r24,%r25}, %fd13;
	// end inline asm
	shfl.sync.down.b32	%r27|%p6, %r25, 8, 31, -1;
	shfl.sync.down.b32	%r26|%p7, %r24, 8, 31, -1;
	// begin inline asm
	mov.b64 %fd14, {%r26,%r27};
	// end inline asm
	add.f64 	%fd15, %fd13, %fd14;
	// begin inline asm
	mov.b64 {%r28,%r29}, %fd15;
	// end inline asm
	shfl.sync.down.b32	%r31|%p8, %r29, 4, 31, -1;
	shfl.sync.down.b32	%r30|%p9, %r28, 4, 31, -1;
	// begin inline asm
	mov.b64 %fd16, {%r30,%r31};
	// end inline asm
	add.f64 	%fd17, %fd15, %fd16;
	// begin inline asm
	mov.b64 {%r32,%r33}, %fd17;
	// end inline asm
	shfl.sync.down.b32	%r35|%p10, %r33, 2, 31, -1;
	shfl.sync.down.b32	%r34|%p11, %r32, 2, 31, -1;
	// begin inline asm
	mov.b64 %fd18, {%r34,%r35};
	// end inline asm
	add.f64 	%fd19, %fd17, %fd18;
	// begin inline asm
	mov.b64 {%r36,%r37}, %fd19;
	// end inline asm
	shfl.sync.down.b32	%r39|%p12, %r37, 1, 31, -1;
	shfl.sync.down.b32	%r38|%p13, %r36, 1, 31, -1;
	// begin inline asm
	mov.b64 %fd20, {%r38,%r39};
	// end inline asm
	add.f64 	%fd22, %fd19, %fd20;
$L__BB49_5:
	or.b32  	%r40, %r7, %r1;
	setp.ne.s32 	%p14, %r40, 0;
	@%p14 bra 	$L__BB49_7;
	cvta.to.global.u64 	%rd6, %rd3;
	mul.wide.u32 	%rd7, %r2, 8;
	add.s64 	%rd8, %rd6, %rd7;
	st.global.f64 	[%rd8], %fd22;
$L__BB49_7:
	ret;

}
	// .globl	_Z7reduce6IdLj512ELb0EEvPT_S1_j
.visible .entry _Z7reduce6IdLj512ELb0EEvPT_S1_j(
	.param .u64 .ptr .align 1 _Z7reduce6IdLj512ELb0EEvPT_S1_j_param_0,
	.param .u64 .ptr .align 1 _Z7reduce6IdLj512ELb0EEvPT_S1_j_param_1,
	.param .u32 _Z7reduce6IdLj512ELb0EEvPT_S1_j_param_2
)
{
	.reg .pred 	%p<19>;
	.reg .b32 	%r<43>;
	.reg .b64 	%rd<11>;
	.reg .b64 	%fd<39>;

	ld.param.u64 	%rd3, [_Z7reduce6IdLj512ELb0EEvPT_S1_j_param_0];
	ld.param.u64 	%rd2, [_Z7reduce6IdLj512ELb0EEvPT_S1_j_param_1];
	ld.param.u32 	%r10, [_Z7reduce6IdLj512ELb0EEvPT_S1_j_param_2];
	cvta.to.global.u64 	%rd1, %rd3;
	mov.u32 	%r1, %tid.x;
	mov.u32 	%r2, %ctaid.x;
	shl.b32 	%r11, %r2, 10;
	or.b32  	%r42, %r11, %r1;
	setp.ge.u32 	%p1, %r42, %r10;
	mov.f64 	%fd32, 0d0000000000000000;
	@%p1 bra 	$L__BB50_5;
	mov.u32 	%r12, %nctaid.x;
	shl.b32 	%r4, %r12, 10;
	mov.f64 	%fd32, 0d0000000000000000;
$L__BB50_2:
	mul.wide.u32 	%rd4, %r42, 8;
	add.s64 	%rd5, %rd1, %rd4;
	ld.global.f64 	%fd16, [%rd5];
	add.f64 	%fd32, %fd32, %fd16;
	add.s32 	%r6, %r42, 512;
	setp.ge.u32 	%p2, %r6, %r10;
	@%p2 bra 	$L__BB50_4;
	mul.wide.u32 	%rd6, %r6, 8;
	add.s64 	%rd7, %rd1, %rd6;
	ld.global.f64 	%fd17, [%rd7];
	add.f64 	%fd32, %fd32, %fd17;
$L__BB50_4:
	add.s32 	%r42, %r42, %r4;
	setp.lt.u32 	%p3, %r42, %r10;
	@%p3 bra 	$L__BB50_2;
$L__BB50_5:
	shl.b32 	%r13, %r1, 3;
	mov.u32 	%r14, __smem_d;
	add.s32 	%r8, %r14, %r13;
	st.shared.f64 	[%r8], %fd32;
	barrier.sync 	0;
	setp.gt.u32 	%p4, %r1, 255;
	@%p4 bra 	$L__BB50_7;
	ld.shared.f64 	%fd18, [%r8+2048];
	add.f64 	%fd32, %fd32, %fd18;
	st.shared.f64 	[%r8], %fd32;
$L__BB50_7:
	barrier.sync 	0;
	setp.gt.u32 	%p5, %r1, 127;
	@%p5 bra 	$L__BB50_9;
	ld.shared.f64 	%fd19, [%r8+1024];
	add.f64 	%fd32, %fd32, %fd19;
	st.shared.f64 	[%r8], %fd32;
$L__BB50_9:
	barrier.sync 	0;
	setp.gt.u32 	%p6, %r1, 63;
	@%p6 bra 	$L__BB50_11;
	ld.shared.f64 	%fd20, [%r8+512];
	add.f64 	%fd32, %fd32, %fd20;
	st.shared.f64 	[%r8], %fd32;
$L__BB50_11:
	barrier.sync 	0;
	mov.u32 	%r15, %tid.y;
	mov.u32 	%r16, %tid.z;
	mov.u32 	%r17, %ntid.x;
	mov.u32 	%r18, %ntid.y;
	mad.lo.s32 	%r19, %r16, %r18, %r15;
	mul.lo.s32 	%r9, %r19, %r17;
	add.s32 	%r20, %r9, %r1;
	setp.gt.u32 	%p7, %r20, 31;
	@%p7 bra 	$L__BB50_13;
	ld.shared.f64 	%fd31, [%r8+256];
	add.f64 	%fd21, %fd32, %fd31;
	// begin inline asm
	mov.b64 {%r21,%r22}, %fd21;
	// end inline asm
	shfl.sync.down.b32	%r24|%p8, %r22, 16, 31, -1;
	shfl.sync.down.b32	%r23|%p9, %r21, 16, 31, -1;
	// begin inline asm
	mov.b64 %fd22, {%r23,%r24};
	// end inline asm
	add.f64 	%fd23, %fd21, %fd22;
	// begin inline asm
	mov.b64 {%r25,%r26}, %fd23;
	// end inline asm
	shfl.sync.down.b32	%r28|%p10, %r26, 8, 31, -1;
	shfl.sync.down.b32	%r27|%p11, %r25, 8, 31, -1;
	// begin inline asm
	mov.b64 %fd24, {%r27,%r28};
	// end inline asm
	add.f64 	%fd25, %fd23, %fd24;
	// begin inline asm
	mov.b64 {%r29,%r30}, %fd25;
	// end inline asm
	shfl.sync.down.b32	%r32|%p12, %r30, 4, 31, -1;
	shfl.sync.down.b32	%r31|%p13, %r29, 4, 31, -1;
	// begin inline asm
	mov.b64 %fd26, {%r31,%r32};
	// end inline asm
	add.f64 	%fd27, %fd25, %fd26;
	// begin inline asm
	mov.b64 {%r33,%r34}, %fd27;
	// end inline asm
	shfl.sync.down.b32	%r36|%p14, %r34, 2, 31, -1;
	shfl.sync.down.b32	%r35|%p15, %r33, 2, 31, -1;
	// begin inline asm
	mov.b64 %fd28, {%r35,%r36};
	// end inline asm
	add.f64 	%fd29, %fd27, %fd28;
	// begin inline asm
	mov.b64 {%r37,%r38}, %fd29;
	// end inline asm
	shfl.sync.down.b32	%r40|%p16, %r38, 1, 31, -1;
	shfl.sync.down.b32	%r39|%p17, %r37, 1, 31, -1;
	// begin inline asm
	mov.b64 %fd30, {%r39,%r40};
	// end inline asm
	add.f64 	%fd32, %fd29, %fd30;
$L__BB50_13:
	or.b32  	%r41, %r9, %r1;
	setp.ne.s32 	%p18, %r41, 0;
	@%p18 bra 	$L__BB50_15;
	cvta.to.global.u64 	%rd8, %rd2;
	mul.wide.u32 	%rd9, %r2, 8;
	add.s64 	%rd10, %rd8, %rd9;
	st.global.f64 	[%rd10], %fd32;
$L__BB50_15:
	ret;

}
	// .globl	_Z7reduce6IdLj256ELb0EEvPT_S1_j
.visible .entry _Z7reduce6IdLj256ELb0EEvPT_S1_j(
	.param .u64 .ptr .align 1 _Z7reduce6IdLj256ELb0EEvPT_S1_j_param_0,
	.param .u64 .ptr .align 1 _Z7reduce6IdLj256ELb0EEvPT_S1_j_param_1,
	.param .u32 _Z7reduce6IdLj256ELb0EEvPT_S1_j_param_2
)
{
	.reg .pred 	%p<18>;
	.reg .b32 	%r<43>;
	.reg .b64 	%rd<11>;
	.reg .b64 	%fd<35>;

	ld.param.u64 	%rd3, [_Z7reduce6IdLj256ELb0EEvPT_S1_j_param_0];
	ld.param.u64 	%rd2, [_Z7reduce6IdLj256ELb0EEvPT_S1_j_param_1];
	ld.param.u32 	%r10, [_Z7reduce6IdLj256ELb0EEvPT_S1_j_param_2];
	cvta.to.global.u64 	%rd1, %rd3;
	mov.u32 	%r1, %tid.x;
	mov.u32 	%r2, %ctaid.x;
	shl.b32 	%r11, %r2, 9;
	add.s32 	%r42, %r11, %r1;
	setp.ge.u32 	%p1, %r42, %r10;
	mov.f64 	%fd29, 0d0000000000000000;
	@%p1 bra 	$L__BB51_5;
	mov.u32 	%r12, %nctaid.x;
	shl.b32 	%r4, %r12, 9;
	mov.f64 	%fd29, 0d0000000000000000;
$L__BB51_2:
	mul.wide.u32 	%rd4, %r42, 8;
	add.s64 	%rd5, %rd1, %rd4;
	ld.global.f64 	%fd14, [%rd5];
	add.f64 	%fd29, %fd29, %fd14;
	add.s32 	%r6, %r42, 256;
	setp.ge.u32 	%p2, %r6, %r10;
	@%p2 bra 	$L__BB51_4;
	mul.wide.u32 	%rd6, %r6, 8;
	add.s64 	%rd7, %rd1, %rd6;
	ld.global.f64 	%fd15, [%rd7];
	add.f64 	%fd29, %fd29, %fd15;
$L__BB51_4:
	add.s32 	%r42, %r42, %r4;
	setp.lt.u32 	%p3, %r42, %r10;
	@%p3 bra 	$L__BB51_2;
$L__BB51_5:
	shl.b32 	%r13, %r1, 3;
	mov.u32 	%r14, __smem_d;
	add.s32 	%r8, %r14, %r13;
	st.shared.f64 	[%r8], %fd29;
	barrier.sync 	0;
	barrier.sync 	0;
	setp.gt.u32 	%p4, %r1, 127;
	@%p4 bra 	$L__BB51_7;
	ld.shared.f64 	%fd16, [%r8+1024];
	add.f64 	%fd29, %fd29, %fd16;
	st.shared.f64 	[%r8], %fd29;
$L__BB51_7:
	barrier.sync 	0;
	setp.gt.u32 	%p5, %r1, 63;
	@%p5 bra 	$L__BB51_9;
	ld.shared.f64 	%fd17, [%r8+512];
	add.f64 	%fd29, %fd29, %fd17;
	st.shared.f64 	[%r8], %fd29;
$L__BB51_9:
	barrier.sync 	0;
	mov.u32 	%r15, %tid.y;
	mov.u32 	%r16, %tid.z;
	mov.u32 	%r17, %ntid.x;
	mov.u32 	%r18, %ntid.y;
	mad.lo.s32 	%r19, %r16, %r18, %r15;
	mul.lo.s32 	%r9, %r19, %r17;
	add.s32 	%r20, %r9, %r1;
	setp.gt.u32 	%p6, %r20, 31;
	@%p6 bra 	$L__BB51_11;
	ld.shared.f64 	%fd28, [%r8+256];
	add.f64 	%fd18, %fd29, %fd28;
	// begin inline asm
	mov.b64 {%r21,%r22}, %fd18;
	// end inline asm
	shfl.sync.down.b32	%r24|%p7, %r22, 16, 31, -1;
	shfl.sync.down.b32	%r23|%p8, %r21, 16, 31, -1;
	// begin inline asm
	mov.b64 %fd19, {%r23,%r24};
	// end inline asm
	add.f64 	%fd20, %fd18, %fd19;
	// begin inline asm
	mov.b64 {%r25,%r26}, %fd20;
	// end inline asm
	shfl.sync.down.b32	%r28|%p9, %r26, 8, 31, -1;
	shfl.sync.down.b32	%r27|%p10, %r25, 8, 31, -1;
	// begin inline asm
	mov.b64 %fd21, {%r27,%r28};
	// end inline asm
	add.f64 	%fd22, %fd20, %fd21;
	// begin inline asm
	mov.b64 {%r29,%r30}, %fd22;
	// end inline asm
	shfl.sync.down.b32	%r32|%p11, %r30, 4, 31, -1;
	shfl.sync.down.b32	%r31|%p12, %r29, 4, 31, -1;
	// begin inline asm
	mov.b64 %fd23, {%r31,%r32};
	// end inline asm
	add.f64 	%fd24, %fd22, %fd23;
	// begin inline asm
	mov.b64 {%r33,%r34}, %fd24;
	// end inline asm
	shfl.sync.down.b32	%r36|%p13, %r34, 2, 31, -1;
	shfl.sync.down.b32	%r35|%p14, %r33, 2, 31, -1;
	// begin inline asm
	mov.b64 %fd25, {%r35,%r36};
	// end inline asm
	add.f64 	%fd26, %fd24, %fd25;
	// begin inline asm
	mov.b64 {%r37,%r38}, %fd26;
	// end inline asm
	shfl.sync.down.b32	%r40|%p15, %r38, 1, 31, -1;
	shfl.sync.down.b32	%r39|%p16, %r37, 1, 31, -1;
	// begin inline asm
	mov.b64 %fd27, {%r39,%r40};
	// end inline asm
	add.f64 	%fd29, %fd26, %fd27;
$L__BB51_11:
	or.b32  	%r41, %r9, %r1;
	setp.ne.s32 	%p17, %r41, 0;
	@%p17 bra 	$L__BB51_13;
	cvta.to.global.u64 	%rd8, %rd2;
	mul.wide.u32 	%rd9, %r2, 8;
	add.s64 	%rd10, %rd8, %rd9;
	st.global.f64 	[%rd10], %fd29;
$L__BB51_13:
	ret;

}
	// .globl	_Z7reduce6IdLj128ELb0EEvPT_S1_j
.visible .entry _Z7reduce6IdLj128ELb0EEvPT_S1_j(
	.param .u64 .ptr .align 1 _Z7reduce6IdLj128ELb0EEvPT_S1_j_param_0,
	.param .u64 .ptr .align 1 _Z7reduce6IdLj128ELb0EEvPT_S1_j_param_1,
	.param .u32 _Z7reduce6IdLj128ELb0EEvPT_S1_j_param_2
)
{
	.reg .pred 	%p<17>;
	.reg .b32 	%r<43>;
	.reg .b64 	%rd<11>;
	.reg .b64 	%fd<31>;

	ld.param.u64 	%rd3, [_Z7reduce6IdLj128ELb0EEvPT_S1_j_param_0];
	ld.param.u64 	%rd2, [_Z7reduce6IdLj128ELb0EEvPT_S1_j_param_1];
	ld.param.u32 	%r10, [_Z7reduce6IdLj128ELb0EEvPT_S1_j_param_2];
	cvta.to.global.u64 	%rd1, %rd3;
	mov.u32 	%r1, %tid.x;
	mov.u32 	%r2, %ctaid.x;
	shl.b32 	%r11, %r2, 8;
	add.s32 	%r42, %r11, %r1;
	setp.ge.u32 	%p1, %r42, %r10;
	mov.f64 	%fd26, 0d0000000000000000;
	@%p1 bra 	$L__BB52_5;
	mov.u32 	%r12, %nctaid.x;
	shl.b32 	%r4, %r12, 8;
	mov.f64 	%fd26, 0d0000000000000000;
$L__BB52_2:
	mul.wide.u32 	%rd4, %r42, 8;
	add.s64 	%rd5, %rd1, %rd4;
	ld.global.f64 	%fd12, [%rd5];
	add.f64 	%fd26, %fd26, %fd12;
	add.s32 	%r6, %r42, 128;
	setp.ge.u32 	%p2, %r6, %r10;
	@%p2 bra 	$L__BB52_4;
	mul.wide.u32 	%rd6, %r6, 8;
	add.s64 	%rd7, %rd1, %rd6;
	ld.global.f64 	%fd13, [%rd7];
	add.f64 	%fd26, %fd26, %fd13;
$L__BB52_4:
	add.s32 	%r42, %r42, %r4;
	setp.lt.u32 	%p3, %r42, %r10;
	@%p3 bra 	$L__BB52_2;
$L__BB52_5:
	shl.b32 	%r13, %r1, 3;
	mov.u32 	%r14, __smem_d;
	add.s32 	%r8, %r14, %r13;
	st.shared.f64 	[%r8], %fd26;
	barrier.sync 	0;
	barrier.sync 	0;
	barrier.sync 	0;
	setp.gt.u32 	%p4, %r1, 63;
	@%p4 bra 	$L__BB52_7;
	ld.shared.f64 	%fd14, [%r8+512];
	add.f64 	%fd26, %fd26, %fd14;
	st.shared.f64 	[%r8], %fd26;
$L__BB52_7:
	barrier.sync 	0;
	mov.u32 	%r15, %tid.y;
	mov.u32 	%r16, %tid.z;
	mov.u32 	%r17, %ntid.x;
	mov.u32 	%r18, %ntid.y;
	mad.lo.s32 	%r19, %r16, %r18, %r15;
	mul.lo.s32 	%r9, %r19, %r17;
	add.s32 	%r20, %r9, %r1;
	setp.gt.u32 	%p5, %r20, 31;
	@%p5 bra 	$L__BB52_9;
	ld.shared.f64 	%fd25, [%r8+256];
	add.f64 	%fd15, %fd26, %fd25;
	// begin inline asm
	mov.b64 {%r21,%r22}, %fd15;
	// end inline asm
	shfl.sync.down.b32	%r24|%p6, %r22, 16, 31, -1;
	shfl.sync.down.b32	%r23|%p7, %r21, 16, 31, -1;
	// begin inline asm
	mov.b64 %fd16, {%r23,%r24};
	// end inline asm
	add.f64 	%fd17, %fd15, %fd16;
	// begin inline asm
	mov.b64 {%r25,%r26}, %fd17;
	// end inline asm
	shfl.sync.down.b32	%r28|%p8, %r26, 8, 31, -1;
	shfl.sync.down.b32	%r27|%p9, %r25, 8, 31, -1;
	// begin inline asm
	mov.b64 %fd18, {%r27,%r28};
	// end inline asm
	add.f64 	%fd19, %fd17, %fd18;
	// begin inline asm
	mov.b64 {%r29,%r30}, %fd19;
	// end inline asm
	shfl.sync.down.b32	%r32|%p10, %r30, 4, 31, -1;
	shfl.sync.down.b32	%r31|%p11, %r29, 4, 31, -1;
	// begin inline asm
	mov.b64 %fd20, {%r31,%r32};
	// end inline asm
	add.f64 	%fd21, %fd19, %fd20;
	// begin inline asm
	mov.b64 {%r33,%r34}, %fd21;
	// end inline asm
	shfl.sync.down.b32	%r36|%p12, %r34, 2, 31, -1;
	shfl.sync.down.b32	%r35|%p13, %r33, 2, 31, -1;
	// begin inline asm
	mov.b64 %fd22, {%r35,%r36};
	// end inline asm
	add.f64 	%fd23, %fd21, %fd22;
	// begin inline asm
	mov.b64 {%r37,%r38}, %fd23;
	// end inline asm
	shfl.sync.down.b32	%r40|%p14, %r38, 1, 31, -1;
	shfl.sync.down.b32	%r39|%p15, %r37, 1, 31, -1;
	// begin inline asm
	mov.b64 %fd24, {%r39,%r40};
	// end inline asm
	add.f64 	%fd26, %fd23, %fd24;
$L__BB52_9:
	or.b32  	%r41, %r9, %r1;
	setp.ne.s32 	%p16, %r41, 0;
	@%p16 bra 	$L__BB52_11;
	cvta.to.global.u64 	%rd8, %rd2;
	mul.wide.u32 	%rd9, %r2, 8;
	add.s64 	%rd10, %rd8, %rd9;
	st.global.f64 	[%rd10], %fd26;
$L__BB52_11:
	ret;

}
	// .globl	_Z7reduce6IdLj64ELb0EEvPT_S1_j
.visible .entry _Z7reduce6IdLj64ELb0EEvPT_S1_j(
	.param .u64 .ptr .align 1 _Z7reduce6IdLj64ELb0EEvPT_S1_j_param_0,
	.param .u64 .ptr .align 1 _Z7reduce6IdLj64ELb0EEvPT_S1_j_param_1,
	.param .u32 _Z7reduce6IdLj64ELb0EEvPT_S1_j_param_2
)
{
	.reg .pred 	%p<16>;
	.reg .b32 	%r<43>;
	.reg .b64 	%rd<11>;
	.reg .b64 	%fd<27>;

	ld.param.u64 	%rd3, [_Z7reduce6IdLj64ELb0EEvPT_S1_j_param_0];
	ld.param.u64 	%rd2, [_Z7reduce6IdLj64ELb0EEvPT_S1_j_param_1];
	ld.param.u32 	%r10, [_Z7reduce6IdLj64ELb0EEvPT_S1_j_param_2];
	cvta.to.global.u64 	%rd1, %rd3;
	mov.u32 	%r1, %tid.x;
	mov.u32 	%r2, %ctaid.x;
	shl.b32 	%r11, %r2, 7;
	add.s32 	%r42, %r11, %r1;
	setp.ge.u32 	%p1, %r42, %r10;
	mov.f64 	%fd23, 0d0000000000000000;
	@%p1 bra 	$L__BB53_5;
	mov.u32 	%r12, %nctaid.x;
	shl.b32 	%r4, %r12, 7;
	mov.f64 	%fd23, 0d0000000000000000;
$L__BB53_2:
	mul.wide.u32 	%rd4, %r42, 8;
	add.s64 	%rd5, %rd1, %rd4;
	ld.global.f64 	%fd10, [%rd5];
	add.f64 	%fd23, %fd23, %fd10;
	add.s32 	%r6, %r42, 64;
	setp.ge.u32 	%p2, %r6, %r10;
	@%p2 bra 	$L__BB53_4;
	mul.wide.u32 	%rd6, %r6, 8;
	add.s64 	%rd7, %rd1, %rd6;
	ld.global.f64 	%fd11, [%rd7];
	add.f64 	%fd23, %fd23, %fd11;
$L__BB53_4:
	add.s32 	%r42, %r42, %r4;
	setp.lt.u32 	%p3, %r42, %r10;
	@%p3 bra 	$L__BB53_2;
$L__BB53_5:
	shl.b32 	%r13, %r1, 3;
	mov.u32 	%r14, __smem_d;
	add.s32 	%r8, %r14, %r13;
	st.shared.f64 	[%r8], %fd23;
	barrier.sync 	0;
	barrier.sync 	0;
	barrier.sync 	0;
	barrier.sync 	0;
	mov.u32 	%r15, %tid.y;
	mov.u32 	%r16, %tid.z;
	mov.u32 	%r17, %ntid.x;
	mov.u32 	%r18, %ntid.y;
	mad.lo.s32 	%r19, %r16, %r18, %r15;
	mul.lo.s32 	%r9, %r19, %r17;
	add.s32 	%r20, %r9, %r1;
	setp.gt.u32 	%p4, %r20, 31;
	@%p4 bra 	$L__BB53_7;
	ld.shared.f64 	%fd22, [%r8+256];
	add.f64 	%fd12, %fd23, %fd22;
	// begin inline asm
	mov.b64 {%r21,%r22}, %fd12;
	// end inline asm
	shfl.sync.down.b32	%r24|%p5, %r22, 16, 31, -1;
	shfl.sync.down.b32	%r23|%p6, %r21, 16, 31, -1;
	// begin inline asm
	mov.b64 %fd13, {%r23,%r24};
	// end inline asm
	add.f64 	%fd14, %fd12, %fd13;
	// begin inline asm
	mov.b64 {%r25,%r26}, %fd14;
	// end inline asm
	shfl.sync.down.b32	%r28|%p7, %r26, 8, 31, -1;
	shfl.sync.down.b32	%r27|%p8, %r25, 8, 31, -1;
	// begin inline asm
	mov.b64 %fd15, {%r27,%r28};
	// end inline asm
	add.f64 	%fd16, %fd14, %fd15;
	// begin inline asm
	mov.b64 {%r29,%r30}, %fd16;
	// end inline asm
	shfl.sync.down.b32	%r32|%p9, %r30, 4, 31, -1;
	shfl.sync.down.b32	%r31|%p10, %r29, 4, 31, -1;
	// begin inline asm
	mov.b64 %fd17, {%r31,%r32};
	// end inline asm
	add.f64 	%fd18, %fd16, %fd17;
	// begin inline asm
	mov.b64 {%r33,%r34}, %fd18;
	// end inline asm
	shfl.sync.down.b32	%r36|%p11, %r34, 2, 31, -1;
	shfl.sync.down.b32	%r35|%p12, %r33, 2, 31, -1;
	// begin inline asm
	mov.b64 %fd19, {%r35,%r36};
	// end inline asm
	add.f64 	%fd20, %fd18, %fd19;
	// begin inline asm
	mov.b64 {%r37,%r38}, %fd20;
	// end inline asm
	shfl.sync.down.b32	%r40|%p13, %r38, 1, 31, -1;
	shfl.sync.down.b32	%r39|%p14, %r37, 1, 31, -1;
	// begin inline asm
	mov.b64 %fd21, {%r39,%r40};
	// end inline asm
	add.f64 	%fd23, %fd20, %fd21;
$L__BB53_7:
	or.b32  	%r41, %r9, %r1;
	setp.ne.s32 	%p15, %r41, 0;
	@%p15 bra 	$L__BB53_9;
	cvta.to.global.u64 	%rd8, %rd2;
	mul.wide.u32 	%rd9, %r2, 8;
	add.s64 	%rd10, %rd8, %rd9;
	st.global.f64 	[%rd10], %fd23;
$L__BB53_9:
	ret;

}
	// .globl	_Z7reduce6IdLj32ELb0EEvPT_S1_j
.visible .entry _Z7reduce6IdLj32ELb0EEvPT_S1_j(
	.param .u64 .ptr .align 1 _Z7reduce6IdLj32ELb0EEvPT_S1_j_param_0,
	.param .u64 .ptr .align 1 _Z7reduce6IdLj32ELb0EEvPT_S1_j_param_1,
	.param .u32 _Z7reduce6IdLj32ELb0EEvPT_S1_j_param_2
)
{
	.reg .pred 	%p<16>;
	.reg .b32 	%r<43>;
	.reg .b64 	%rd<11>;
	.reg .b64 	%fd<26>;

	ld.param.u64 	%rd3, [_Z7reduce6IdLj32ELb0EEvPT_S1_j_param_0];
	ld.param.u64 	%rd2, [_Z7reduce6IdLj32ELb0EEvPT_S1_j_param_1];
	ld.param.u32 	%r9, [_Z7reduce6IdLj32ELb0EEvPT_S1_j_param_2];
	cvta.to.global.u64 	%rd1, %rd3;
	mov.u32 	%r1, %tid.x;
	mov.u32 	%r2, %ctaid.x;
	shl.b32 	%r10, %r2, 6;
	add.s32 	%r42, %r10, %r1;
	setp.ge.u32 	%p1, %r42, %r9;
	mov.f64 	%fd22, 0d0000000000000000;
	@%p1 bra 	$L__BB54_5;
	mov.u32 	%r11, %nctaid.x;
	shl.b32 	%r4, %r11, 6;
	mov.f64 	%fd22, 0d0000000000000000;
$L__BB54_2:
	mul.wide.u32 	%rd4, %r42, 8;
	add.s64 	%rd5, %rd1, %rd4;
	ld.global.f64 	%fd10, [%rd5];
	add.f64 	%fd22, %fd22, %fd10;
	add.s32 	%r6, %r42, 32;
	setp.ge.u32 	%p2, %r6, %r9;
	@%p2 bra 	$L__BB54_4;
	mul.wide.u32 	%rd6, %r6, 8;
	add.s64 	%rd7, %rd1, %rd6;
	ld.global.f64 	%fd11, [%rd7];
	add.f64 	%fd22, %fd22, %fd11;
$L__BB54_4:
	add.s32 	%r42, %r42, %r4;
	setp.lt.u32 	%p3, %r42, %r9;
	@%p3 bra 	$L__BB54_2;
$L__BB54_5:
	shl.b32 	%r12, %r1, 3;
	mov.u32 	%r13, __smem_d;
	add.s32 	%r14, %r13, %r12;
	st.shared.f64 	[%r14], %fd22;
	barrier.sync 	0;
	barrier.sync 	0;
	barrier.sync 	0;
	barrier.sync 	0;
	mov.u32 	%r15, %tid.y;
	mov.u32 	%r16, %tid.z;
	mov.u32 	%r17, %ntid.x;
	mov.u32 	%r18, %ntid.y;
	mad.lo.s32 	%r19, %r16, %r18, %r15;
	mul.lo.s32 	%r8, %r19, %r17;
	add.s32 	%r20, %r8, %r1;
	setp.gt.u32 	%p4, %r20, 31;
	@%p4 bra 	$L__BB54_7;
	// begin inline asm
	mov.b64 {%r21,%r22}, %fd22;
	// end inline asm
	shfl.sync.down.b32	%r24|%p5, %r22, 16, 31, -1;
	shfl.sync.down.b32	%r23|%p6, %r21, 16, 31, -1;
	// begin inline asm
	mov.b64 %fd13, {%r23,%r24};
	// end inline asm
	add.f64 	%fd14, %fd22, %fd13;
	// begin inline asm
	mov.b64 {%r25,%r26}, %fd14;
	// end inline asm
	shfl.sync.down.b32	%r28|%p7, %r26, 8, 31, -1;
	shfl.sync.down.b32	%r27|%p8, %r25, 8, 31, -1;
	// begin inline asm
	mov.b64 %fd15, {%r27,%r28};
	// end inline asm
	add.f64 	%fd16, %fd14, %fd15;
	// begin inline asm
	mov.b64 {%r29,%r30}, %fd16;
	// end inline asm
	shfl.sync.down.b32	%r32|%p9, %r30, 4, 31, -1;
	shfl.sync.down.b32	%r31|%p10, %r29, 4, 31, -1;
	// begin inline asm
	mov.b64 %fd17, {%r31,%r32};
	// end inline asm
	add.f64 	%fd18, %fd16, %fd17;
	// begin inline asm
	mov.b64 {%r33,%r34}, %fd18;
	// end inline asm
	shfl.sync.down.b32	%r36|%p11, %r34, 2, 31, -1;
	shfl.sync.down.b32	%r35|%p12, %r33, 2, 31, -1;
	// begin inline asm
	mov.b64 %fd19, {%r35,%r36};
	// end inline asm
	add.f64 	%fd20, %fd18, %fd19;
	// begin inline asm
	mov.b64 {%r37,%r38}, %fd20;
	// end inline asm
	shfl.sync.down.b32	%r40|%p13, %r38, 1, 31, -1;
	shfl.sync.down.b32	%r39|%p14, %r37, 1, 31, -1;
	// begin inline asm
	mov.b64 %fd21, {%r39,%r40};
	// end inline asm
	add.f64 	%fd22, %fd20, %fd21;
$L__BB54_7:
	or.b32  	%r41, %r8, %r1;
	setp.ne.s32 	%p15, %r41, 0;
	@%p15 bra 	$L__BB54_9;
	cvta.to.global.u64 	%rd8, %rd2;
	mul.wide.u32 	%rd9, %r2, 8;
	add.s64 	%rd10, %rd8, %rd9;
	st.global.f64 	[%rd10], %fd22;
$L__BB54_9:
	ret;

}
	// .globl	_Z7reduce6IdLj16ELb0EEvPT_S1_j
.visible .entry _Z7reduce6IdLj16ELb0EEvPT_S1_j(
	.param .u64 .ptr .align 1 _Z7reduce6IdLj16ELb0EEvPT_S1_j_param_0,
	.param .u64 .ptr .align 1 _Z7reduce6IdLj16ELb0EEvPT_S1_j_param_1,
	.param .u32 _Z7reduce6IdLj16ELb0EEvPT_S1_j_param_2
)
{
	.reg .pred 	%p<16>;
	.reg .b32 	%r<43>;
	.reg .b64 	%rd<11>;
	.reg .b64 	%fd<26>;

	ld.param.u64 	%rd3, [_Z7reduce6IdLj16ELb0EEvPT_S1_j_param_0];
	ld.param.u64 	%rd2, [_Z7reduce6IdLj16ELb0EEvPT_S1_j_param_1];
	ld.param.u32 	%r9, [_Z7reduce6IdLj16ELb0EEvPT_S1_j_param_2];
	cvta.to.global.u64 	%rd1, %rd3;
	mov.u32 	%r1, %tid.x;
	mov.u32 	%r2, %ctaid.x;
	shl.b32 	%r10, %r2, 5;
	add.s32 	%r42, %r10, %r1;
	setp.ge.u32 	%p1, %r42, %r9;
	mov.f64 	%fd22, 0d0000000000000000;
	@%p1 bra 	$L__BB55_5;
	mov.u32 	%r11, %nctaid.x;
	shl.b32 	%r4, %r11, 5;
	mov.f64 	%fd22, 0d0000000000000000;
$L__BB55_2:
	mul.wide.u32 	%rd4, %r42, 8;
	add.s64 	%rd5, %rd1, %rd4;
	ld.global.f64 	%fd10, [%rd5];
	add.f64 	%fd22, %fd22, %fd10;
	add.s32 	%r6, %r42, 16;
	setp.ge.u32 	%p2, %r6, %r9;
	@%p2 bra 	$L__BB55_4;
	mul.wide.u32 	%rd6, %r6, 8;
	add.s64 	%rd7, %rd1, %rd6;
	ld.global.f64 	%fd11, [%rd7];
	add.f64 	%fd22, %fd22, %fd11;
$L__BB55_4:
	add.s32 	%r42, %r42, %r4;
	setp.lt.u32 	%p3, %r42, %r9;
	@%p3 bra 	$L__BB55_2;
$L__BB55_5:
	shl.b32 	%r12, %r1, 3;
	mov.u32 	%r13, __smem_d;
	add.s32 	%r14, %r13, %r12;
	st.shared.f64 	[%r14], %fd22;
	barrier.sync 	0;
	barrier.sync 	0;
	barrier.sync 	0;
	barrier.sync 	0;
	mov.u32 	%r15, %tid.y;
	mov.u32 	%r16, %tid.z;
	mov.u32 	%r17, %ntid.x;
	mov.u32 	%r18, %ntid.y;
	mad.lo.s32 	%r19, %r16, %r18, %r15;
	mul.lo.s32 	%r8, %r19, %r17;
	add.s32 	%r20, %r8, %r1;
	setp.gt.u32 	%p4, %r20, 31;
	@%p4 bra 	$L__BB55_7;
	// begin inline asm
	mov.b64 {%r21,%r22}, %fd22;
	// end inline asm
	shfl.sync.down.b32	%r24|%p5, %r22, 16, 31, -1;
	shfl.sync.down.b32	%r23|%p6, %r21, 16, 31, -1;
	// begin inline asm
	mov.b64 %fd13, {%r23,%r24};
	// end inline asm
	add.f64 	%fd14, %fd22, %fd13;
	// begin inline asm
	mov.b64 {%r25,%r26}, %fd14;
	// end inline asm
	shfl.sync.down.b32	%r28|%p7, %r26, 8, 31, -1;
	shfl.sync.down.b32	%r27|%p8, %r25, 8, 31, -1;
	// begin inline asm
	mov.b64 %fd15, {%r27,%r28};
	// end inline asm
	add.f64 	%fd16, %fd14, %fd15;
	// begin inline asm
	mov.b64 {%r29,%r30}, %fd16;
	// end inline asm
	shfl.sync.down.b32	%r32|%p9, %r30, 4, 31, -1;
	shfl.sync.down.b32	%r31|%p10, %r29, 4, 31, -1;
	// begin inline asm
	mov.b64 %fd17, {%r31,%r32};
	// end inline asm
	add.f64 	%fd18, %fd16, %fd17;
	// begin inline asm
	mov.b64 {%r33,%r34}, %fd18;
	// end inline asm
	shfl.sync.down.b32	%r36|%p11, %r34, 2, 31, -1;
	shfl.sync.down.b32	%r35|%p12, %r33, 2, 31, -1;
	// begin inline asm
	mov.b64 %fd19, {%r35,%r36};
	// end inline asm
	add.f64 	%fd20, %fd18, %fd19;
	// begin inline asm
	mov.b64 {%r37,%r38}, %fd20;
	// end inline asm
	shfl.sync.down.b32	%r40|%p13, %r38, 1, 31, -1;
	shfl.sync.down.b32	%r39|%p14, %r37, 1, 31, -1;
	// begin inline asm
	mov.b64 %fd21, {%r39,%r40};
	// end inline asm
	add.f64 	%fd22, %fd20, %fd21;
$L__BB55_7:
	or.b32  	%r41, %r8, %r1;
	setp.ne.s32 	%p15, %r41, 0;
	@%p15 bra 	$L__BB55_9;
	cvta.to.global.u64 	%rd8, %rd2;
	mul.wide.u32 	%rd9, %r2, 8;
	add.s64 	%rd10, %rd8, %rd9;
	st.global.f64 	[%rd10], %fd22;
$L__BB55_9:
	ret;

}
	// .globl	_Z7reduce6IdLj8ELb0EEvPT_S1_j
.visible .entry _Z7reduce6IdLj8ELb0EEvPT_S1_j(
	.param .u64 .ptr .align 1 _Z7reduce6IdLj8ELb0EEvPT_S1_j_param_0,
	.param .u64 .ptr .align 1 _Z7reduce6IdLj8ELb0EEvPT_S1_j_param_1,
	.param .u32 _Z7reduce6IdLj8ELb0EEvPT_S1_j_param_2
)
{
	.reg .pred 	%p<16>;
	.reg .b32 	%r<43>;
	.reg .b64 	%rd<11>;
	.reg .b64 	%fd<26>;

	ld.param.u64 	%rd3, [_Z7reduce6IdLj8ELb0EEvPT_S1_j_param_0];
	ld.param.u64 	%rd2, [_Z7reduce6IdLj8ELb0EEvPT_S1_j_param_1];
	ld.param.u32 	%r9, [_Z7reduce6IdLj8ELb0EEvPT_S1_j_param_2];
	cvta.to.global.u64 	%rd1, %rd3;
	mov.u32 	%r1, %tid.x;
	mov.u32 	%r2, %ctaid.x;
	shl.b32 	%r10, %r2, 4;
	add.s32 	%r42, %r10, %r1;
	setp.ge.u32 	%p1, %r42, %r9;
	mov.f64 	%fd22, 0d0000000000000000;
	@%p1 bra 	$L__BB56_5;
	mov.u32 	%r11, %nctaid.x;
	shl.b32 	%r4, %r11, 4;
	mov.f64 	%fd22, 0d0000000000000000;
$L__BB56_2:
	mul.wide.u32 	%rd4, %r42, 8;
	add.s64 	%rd5, %rd1, %rd4;
	ld.global.f64 	%fd10, [%rd5];
	add.f64 	%fd22, %fd22, %fd10;
	add.s32 	%r6, %r42, 8;
	setp.ge.u32 	%p2, %r6, %r9;
	@%p2 bra 	$L__BB56_4;
	mul.wide.u32 	%rd6, %r6, 8;
	add.s64 	%rd7, %rd1, %rd6;
	ld.global.f64 	%fd11, [%rd7];
	add.f64 	%fd22, %fd22, %fd11;
$L__BB56_4:
	add.s32 	%r42, %r42, %r4;
	setp.lt.u32 	%p3, %r42, %r9;
	@%p3 bra 	$L__BB56_2;
$L__BB56_5:
	shl.b32 	%r12, %r1, 3;
	mov.u32 	%r13, __smem_d;
	add.s32 	%r14, %r13, %r12;
	st.shared.f64 	[%r14], %fd22;
	barrier.sync 	0;
	barrier.sync 	0;
	barrier.sync 	0;
	barrier.sync 	0;
	mov.u32 	%r15, %tid.y;
	mov.u32 	%r16, %tid.z;
	mov.u32 	%r17, %ntid.x;
	mov.u32 	%r18, %ntid.y;
	mad.lo.s32 	%r19, %r16, %r18, %r15;
	mul.lo.s32 	%r8, %r19, %r17;
	add.s32 	%r20, %r8, %r1;
	setp.gt.u32 	%p4, %r20, 31;
	@%p4 bra 	$L__BB56_7;
	// begin inline asm
	mov.b64 {%r21,%r22}, %fd22;
	// end inline asm
	shfl.sync.down.b32	%r24|%p5, %r22, 16, 31, -1;
	shfl.sync.down.b32	%r23|%p6, %r21, 16, 31, -1;
	// begin inline asm
	mov.b64 %fd13, {%r23,%r24};
	// end inline asm
	add.f64 	%fd14, %fd22, %fd13;
	// begin inline asm
	mov.b64 {%r25,%r26}, %fd14;
	// end inline asm
	shfl.sync.down.b32	%r28|%p7, %r26, 8, 31, -1;
	shfl.sync.down.b32	%r27|%p8, %r25, 8, 31, -1;
	// begin inline asm
	mov.b64 %fd15, {%r27,%r28};
	// end inline asm
	add.f64 	%fd16, %fd14, %fd15;
	// begin inline asm
	mov.b64 {%r29,%r30}, %fd16;
	// end inline asm
	shfl.sync.down.b32	%r32|%p9, %r30, 4, 31, -1;
	shfl.sync.down.b32	%r31|%p10, %r29, 4, 31, -1;
	// begin inline asm
	mov.b64 %fd17, {%r31,%r32};
	// end inline asm
	add.f64 	%fd18, %fd16, %fd17;
	// begin inline asm
	mov.b64 {%r33,%r34}, %fd18;
	// end inline asm
	shfl.sync.down.b32	%r36|%p11, %r34, 2, 31, -1;
	shfl.sync.down.b32	%r35|%p12, %r33, 2, 31, -1;
	// begin inline asm
	mov.b64 %fd19, {%r35,%r36};
	// end inline asm
	add.f64 	%fd20, %fd18, %fd19;
	// begin inline asm
	mov.b64 {%r37,%r38}, %fd20;
	// end inline asm
	shfl.sync.down.b32	%r40|%p13, %r38, 1, 31, -1;
	shfl.sync.down.b32	%r39|%p14, %r37, 1, 31, -1;
	// begin inline asm
	mov.b64 %fd21, {%r39,%r40};
	// end inline asm
	add.f64 	%fd22, %fd20, %fd21;
$L__BB56_7:
	or.b32  	%r41, %r8, %r1;
	setp.ne.s32 	%p15, %r41, 0;
	@%p15 bra 	$L__BB56_9;
	cvta.to.global.u64 	%rd8, %rd2;
	mul.wide.u32 	%rd9, %r2, 8;
	add.s64 	%rd10, %rd8, %rd9;
	st.global.f64 	[%rd10], %fd22;
$L__BB56_9:
	ret;

}
	// .globl	_Z7reduce6IdLj4ELb0EEvPT_S1_j
.visible .entry _Z7reduce6IdLj4ELb0EEvPT_S1_j(
	.param .u64 .ptr .align 1 _Z7reduce6IdLj4ELb0EEvPT_S1_j_param_0,
	.param .u64 .ptr .align 1 _Z7reduce6IdLj4ELb0EEvPT_S1_j_param_1,
	.param .u32 _Z7reduce6IdLj4ELb0EEvPT_S1_j_param_2
)
{
	.reg .pred 	%p<16>;
	.reg .b32 	%r<43>;
	.reg .b64 	%rd<11>;
	.reg .b64 	%fd<26>;

	ld.param.u64 	%rd3, [_Z7reduce6IdLj4ELb0EEvPT_S1_j_param_0];
	ld.param.u64 	%rd2, [_Z7reduce6IdLj4ELb0EEvPT_S1_j_param_1];
	ld.param.u32 	%r9, [_Z7reduce6IdLj4ELb0EEvPT_S1_j_param_2];
	cvta.to.global.u64 	%rd1, %rd3;
	mov.u32 	%r1, %tid.x;
	mov.u32 	%r2, %ctaid.x;
	shl.b32 	%r10, %r2, 3;
	add.s32 	%r42, %r10, %r1;
	setp.ge.u32 	%p1, %r42, %r9;
	mov.f64 	%fd22, 0d0000000000000000;
	@%p1 bra 	$L__BB57_5;
	mov.u32 	%r11, %nctaid.x;
	shl.b32 	%r4, %r11, 3;
	mov.f64 	%fd22, 0d0000000000000000;
$L__BB57_2:
	mul.wide.u32 	%rd4, %r42, 8;
	add.s64 	%rd5, %rd1, %rd4;
	ld.global.f64 	%fd10, [%rd5];
	add.f64 	%fd22, %fd22, %fd10;
	add.s32 	%r6, %r42, 4;
	setp.ge.u32 	%p2, %r6, %r9;
	@%p2 bra 	$L__BB57_4;
	mul.wide.u32 	%rd6, %r6, 8;
	add.s64 	%rd7, %rd1, %rd6;
	ld.global.f64 	%fd11, [%rd7];
	add.f64 	%fd22, %fd22, %fd11;
$L__BB57_4:
	add.s32 	%r42, %r42, %r4;
	setp.lt.u32 	%p3, %r42, %r9;
	@%p3 bra 	$L__BB57_2;
$L__BB57_5:
	shl.b32 	%r12, %r1, 3;
	mov.u32 	%r13, __smem_d;
	add.s32 	%r14, %r13, %r12;
	st.shared.f64 	[%r14], %fd22;
	barrier.sync 	0;
	barrier.sync 	0;
	barrier.sync 	0;
	barrier.sync 	0;
	mov.u32 	%r15, %tid.y;
	mov.u32 	%r16, %tid.z;
	mov.u32 	%r17, %ntid.x;
	mov.u32 	%r18, %ntid.y;
	mad.lo.s32 	%r19, %r16, %r18, %r15;
	mul.lo.s32 	%r8, %r19, %r17;
	add.s32 	%r20, %r8, %r1;
	setp.gt.u32 	%p4, %r20, 31;
	@%p4 bra 	$L__BB57_7;
	// begin inline asm
	mov.b64 {%r21,%r22}, %fd22;
	// end inline asm
	shfl.sync.down.b32	%r24|%p5, %r22, 16, 31, -1;
	shfl.sync.down.b32	%r23|%p6, %r21, 16, 31, -1;
	// begin inline asm
	mov.b64 %fd13, {%r23,%r24};
	// end inline asm
	add.f64 	%fd14, %fd22, %fd13;
	// begin inline asm
	mov.b64 {%r25,%r26}, %fd14;
	// end inline asm
	shfl.sync.down.b32	%r28|%p7, %r26, 8, 31, -1;
	shfl.sync.down.b32	%r27|%p8, %r25, 8, 31, -1;
	// begin inline asm
	mov.b64 %fd15, {%r27,%r28};
	// end inline asm
	add.f64 	%fd16, %fd14, %fd15;
	// begin inline asm
	mov.b64 {%r29,%r30}, %fd16;
	// end inline asm
	shfl.sync.down.b32	%r32|%p9, %r30, 4, 31, -1;
	shfl.sync.down.b32	%r31|%p10, %r29, 4, 31, -1;
	// begin inline asm
	mov.b64 %fd17, {%r31,%r32};
	// end inline asm
	add.f64 	%fd18, %fd16, %fd17;
	// begin inline asm
	mov.b64 {%r33,%r34}, %fd18;
	// end inline asm
	shfl.sync.down.b32	%r36|%p11, %r34, 2, 31, -1;
	shfl.sync.down.b32	%r35|%p12, %r33, 2, 31, -1;
	// begin inline asm
	mov.b64 %fd19, {%r35,%r36};
	// end inline asm
	add.f64 	%fd20, %fd18, %fd19;
	// begin inline asm
	mov.b64 {%r37,%r38}, %fd20;
	// end inline asm
	shfl.sync.down.b32	%r40|%p13, %r38, 1, 31, -1;
	shfl.sync.down.b32	%r39|%p14, %r37, 1, 31, -1;
	// begin inline asm
	mov.b64 %fd21, {%r39,%r40};
	// end inline asm
	add.f64 	%fd22, %fd20, %fd21;
$L__BB57_7:
	or.b32  	%r41, %r8, %r1;
	setp.ne.s32 	%p15, %r41, 0;
	@%p15 bra 	$L__BB57_9;
	cvta.to.global.u64 	%rd8, %rd2;
	mul.wide.u32 	%rd9, %r2, 8;
	add.s64 	%rd10, %rd8, %rd9;
	st.global.f64 	[%rd10], %fd22;
$L__BB57_9:
	ret;

}
	// .globl	_Z7reduce6IdLj2ELb0EEvPT_S1_j
.visible .entry _Z7reduce6IdLj2ELb0EEvPT_S1_j(
	.param .u64 .ptr .align 1 _Z7reduce6IdLj2ELb0EEvPT_S1_j_param_0,
	.param .u64 .ptr .align 1 _Z7reduce6IdLj2ELb0EEvPT_S1_j_param_1,
	.param .u32 _Z7reduce6IdLj2ELb0EEvPT_S1_j_param_2
)
{
	.reg .pred 	%p<16>;
	.reg .b32 	%r<43>;
	.reg .b64 	%rd<11>;
	.reg .b64 	%fd<26>;

	ld.param.u64 	%rd3, [_Z7reduce6IdLj2ELb0EEvPT_S1_j_param_0];
	ld.param.u64 	%rd2, [_Z7reduce6IdLj2ELb0EEvPT_S1_j_param_1];
	ld.param.u32 	%r9, [_Z7reduce6IdLj2ELb0EEvPT_S1_j_param_2];
	cvta.to.global.u64 	%rd1, %rd3;
	mov.u32 	%r1, %tid.x;
	mov.u32 	%r2, %ctaid.x;
	shl.b32 	%r10, %r2, 2;
	add.s32 	%r42, %r10, %r1;
	setp.ge.u32 	%p1, %r42, %r9;
	mov.f64 	%fd22, 0d0000000000000000;
	@%p1 bra 	$L__BB58_5;
	mov.u32 	%r11, %nctaid.x;
	shl.b32 	%r4, %r11, 2;
	mov.f64 	%fd22, 0d0000000000000000;
$L__BB58_2:
	mul.wide.u32 	%rd4, %r42, 8;
	add.s64 	%rd5, %rd1, %rd4;
	ld.global.f64 	%fd10, [%rd5];
	add.f64 	%fd22, %fd22, %fd10;
	add.s32 	%r6, %r42, 2;
	setp.ge.u32 	%p2, %r6, %r9;
	@%p2 bra 	$L__BB58_4;
	mul.wide.u32 	%rd6, %r6, 8;
	add.s64 	%rd7, %rd1, %rd6;
	ld.global.f64 	%fd11, [%rd7];
	add.f64 	%fd22, %fd22, %fd11;
$L__BB58_4:
	add.s32 	%r42, %r42, %r4;
	setp.lt.u32 	%p3, %r42, %r9;
	@%p3 bra 	$L__BB58_2;
$L__BB58_5:
	shl.b32 	%r12, %r1, 3;
	mov.u32 	%r13, __smem_d;
	add.s32 	%r14, %r13, %r12;
	st.shared.f64 	[%r14], %fd22;
	barrier.sync 	0;
	barrier.sync 	0;
	barrier.sync 	0;
	barrier.sync 	0;
	mov.u32 	%r15, %tid.y;
	mov.u32 	%r16, %tid.z;
	mov.u32 	%r17, %ntid.x;
	mov.u32 	%r18, %ntid.y;
	mad.lo.s32 	%r19, %r16, %r18, %r15;
	mul.lo.s32 	%r8, %r19, %r17;
	add.s32 	%r20, %r8, %r1;
	setp.gt.u32 	%p4, %r20, 31;
	@%p4 bra 	$L__BB58_7;
	// begin inline asm
	mov.b64 {%r21,%r22}, %fd22;
	// end inline asm
	shfl.sync.down.b32	%r24|%p5, %r22, 16, 31, -1;
	shfl.sync.down.b32	%r23|%p6, %r21, 16, 31, -1;
	// begin inline asm
	mov.b64 %fd13, {%r23,%r24};
	// end inline asm
	add.f64 	%fd14, %fd22, %fd13;
	// begin inline asm
	mov.b64 {%r25,%r26}, %fd14;
	// end inline asm
	shfl.sync.down.b32	%r28|%p7, %r26, 8, 31, -1;
	shfl.sync.down.b32	%r27|%p8, %r25, 8, 31, -1;
	// begin inline asm
	mov.b64 %fd15, {%r27,%r28};
	// end inline asm
	add.f64 	%fd16, %fd14, %fd15;
	// begin inline asm
	mov.b64 {%r29,%r30}, %fd16;
	// end inline asm
	shfl.sync.down.b32	%r32|%p9, %r30, 4, 31, -1;
	shfl.sync.down.b32	%r31|%p10, %r29, 4, 31, -1;
	// begin inline asm
	mov.b64 %fd17, {%r31,%r32};
	// end inline asm
	add.f64 	%fd18, %fd16, %fd17;
	// begin inline asm
	mov.b64 {%r33,%r34}, %fd18;
	// end inline asm
	shfl.sync.down.b32	%r36|%p11, %r34, 2, 31, -1;
	shfl.sync.down.b32	%r35|%p12, %r33, 2, 31, -1;
	// begin inline asm
	mov.b64 %fd19, {%r35,%r36};
	// end inline asm
	add.f64 	%fd20, %fd18, %fd19;
	// begin inline asm
	mov.b64 {%r37,%r38}, %fd20;
	// end inline asm
	shfl.sync.down.b32	%r40|%p13, %r38, 1, 31, -1;
	shfl.sync.down.b32	%r39|%p14, %r37, 1, 31, -1;
	// begin inline asm
	mov.b64 %fd21, {%r39,%r40};
	// end inline asm
	add.f64 	%fd22, %fd20, %fd21;
$L__BB58_7:
	or.b32  	%r41, %r8, %r1;
	setp.ne.s32 	%p15, %r41, 0;
	@%p15 bra 	$L__BB58_9;
	cvta.to.global.u64 	%rd8, %rd2;
	mul.wide.u32 	%rd9, %r2, 8;
	add.s64 	%rd10, %rd8, %rd9;
	st.global.f64 	[%rd10], %fd22;
$L__BB58_9:
	ret;

}
	// .globl	_Z7reduce6IdLj1ELb0EEvPT_S1_j
.visible .entry _Z7reduce6IdLj1ELb0EEvPT_S1_j(
	.param .u64 .ptr .align 1 _Z7reduce6IdLj1ELb0EEvPT_S1_j_param_0,
	.param .u64 .ptr .align 1 _Z7reduce6IdLj1ELb0EEvPT_S1_j_param_1,
	.param .u32 _Z7reduce6IdLj1ELb0EEvPT_S1_j_param_2
)
{
	.reg .pred 	%p<16>;
	.reg .b32 	%r<43>;
	.reg .b64 	%rd<9>;
	.reg .b64 	%fd<26>;

	ld.param.u64 	%rd3, [_Z7reduce6IdLj1ELb0EEvPT_S1_j_param_0];
	ld.param.u64 	%rd4, [_Z7reduce6IdLj1ELb0EEvPT_S1_j_param_1];
	ld.param.u32 	%r8, [_Z7reduce6IdLj1ELb0EEvPT_S1_j_param_2];
	mov.u32 	%r1, %tid.x;
	mov.u32 	%r2, %ctaid.x;
	shl.b32 	%r9, %r2, 1;
	add.s32 	%r42, %r9, %r1;
	setp.ge.u32 	%p1, %r42, %r8;
	mov.f64 	%fd22, 0d0000000000000000;
	@%p1 bra 	$L__BB59_5;
	mov.u32 	%r10, %nctaid.x;
	shl.b32 	%r4, %r10, 1;
	cvta.to.global.u64 	%rd1, %rd3;
	mov.f64 	%fd22, 0d0000000000000000;
$L__BB59_2:
	mul.wide.u32 	%rd5, %r42, 8;
	add.s64 	%rd2, %rd1, %rd5;
	ld.global.f64 	%fd10, [%rd2];
	add.f64 	%fd22, %fd22, %fd10;
	add.s32 	%r11, %r42, 1;
	setp.ge.u32 	%p2, %r11, %r8;
	@%p2 bra 	$L__BB59_4;
	ld.global.f64 	%fd11, [%rd2+8];
	add.f64 	%fd22, %fd22, %fd11;
$L__BB59_4:
	add.s32 	%r42, %r42, %r4;
	setp.lt.u32 	%p3, %r42, %r8;
	@%p3 bra 	$L__BB59_2;
$L__BB59_5:
	shl.b32 	%r12, %r1, 3;
	mov.u32 	%r13, __smem_d;
	add.s32 	%r14, %r13, %r12;
	st.shared.f64 	[%r14], %fd22;
	barrier.sync 	0;
	barrier.sync 	0;
	barrier.sync 	0;
	barrier.sync 	0;
	mov.u32 	%r15, %tid.y;
	mov.u32 	%r16, %tid.z;
	mov.u32 	%r17, %ntid.x;
	mov.u32 	%r18, %ntid.y;
	mad.lo.s32 	%r19, %r16, %r18, %r15;
	mul.lo.s32 	%r7, %r19, %r17;
	add.s32 	%r20, %r7, %r1;
	setp.gt.u32 	%p4, %r20, 31;
	@%p4 bra 	$L__BB59_7;
	// begin inline asm
	mov.b64 {%r21,%r22}, %fd22;
	// end inline asm
	shfl.sync.down.b32	%r24|%p5, %r22, 16, 31, -1;
	shfl.sync.down.b32	%r23|%p6, %r21, 16, 31, -1;
	// begin inline asm
	mov.b64 %fd13, {%r23,%r24};
	// end inline asm
	add.f64 	%fd14, %fd22, %fd13;
	// begin inline asm
	mov.b64 {%r25,%r26}, %fd14;
	// end inline asm
	shfl.sync.down.b32	%r28|%p7, %r26, 8, 31, -1;
	shfl.sync.down.b32	%r27|%p8, %r25, 8, 31, -1;
	// begin inline asm
	mov.b64 %fd15, {%r27,%r28};
	// end inline asm
	add.f64 	%fd16, %fd14, %fd15;
	// begin inline asm
	mov.b64 {%r29,%r30}, %fd16;
	// end inline asm
	shfl.sync.down.b32	%r32|%p9, %r30, 4, 31, -1;
	shfl.sync.down.b32	%r31|%p10, %r29, 4, 31, -1;
	// begin inline asm
	mov.b64 %fd17, {%r31,%r32};
	// end inline asm
	add.f64 	%fd18, %fd16, %fd17;
	// begin inline asm
	mov.b64 {%r33,%r34}, %fd18;
	// end inline asm
	shfl.sync.down.b32	%r36|%p11, %r34, 2, 31, -1;
	shfl.sync.down.b32	%r35|%p12, %r33, 2, 31, -1;
	// begin inline asm
	mov.b64 %fd19, {%r35,%r36};
	// end inline asm
	add.f64 	%fd20, %fd18, %fd19;
	// begin inline asm
	mov.b64 {%r37,%r38}, %fd20;
	// end inline asm
	shfl.sync.down.b32	%r40|%p13, %r38, 1, 31, -1;
	shfl.sync.down.b32	%r39|%p14, %r37, 1, 31, -1;
	// begin inline asm
	mov.b64 %fd21, {%r39,%r40};
	// end inline asm
	add.f64 	%fd22, %fd20, %fd21;
$L__BB59_7:
	or.b32  	%r41, %r7, %r1;
	setp.ne.s32 	%p15, %r41, 0;
	@%p15 bra 	$L__BB59_9;
	cvta.to.global.u64 	%rd6, %rd4;
	mul.wide.u32 	%rd7, %r2, 8;
	add.s64 	%rd8, %rd6, %rd7;
	st.global.f64 	[%rd8], %fd22;
$L__BB59_9:
	ret;

}


// ===== COMPILED SASS (sm_100) =====

	.target	sm_100

	.elftype	@"ET_EXEC"


//--------------------- .note.nv.tkinfo           --------------------------
	.section	.note.nv.tkinfo,"",@"SHT_NOTE"
	.sectionflags	@"SHF_NOTE_NV_TKINFO"
	.tkinfo
        /*0018*/ 	.word	0x00000002
        /*0030*/ 	.string	""
        /*0030*/ 	.string	"ptxas"
        /*0030*/ 	.string	"Cuda compilation tools, release 13.0, V13.0.88"
        /*0030*/ 	.string	"Build cuda_13.0.r13.0/compiler.36424714_0"
        /*0030*/ 	.string	"-arch sm_100 -m 64 "



//--------------------- .note.nv.cuinfo           --------------------------
	.section	.note.nv.cuinfo,"",@"SHT_NOTE"
	.sectionflags	@"SHF_NOTE_NV_CUINFO"
        /*0018*/ 	.short	0x0002
        /*001a*/ 	.short	0x0064
        /*001c*/ 	.short	0x0082
	.zero		2


//--------------------- .nv.info                  --------------------------
	.section	.nv.info,"",@"SHT_CUDA_INFO"
	.align	4


	//----- nvinfo : EIATTR_REGCOUNT
	.align		4
        /*0000*/ 	.byte	0x04, 0x2f
        /*0002*/ 	.short	(.L_1 - .L_0)
	.align		4
.L_0:
        /*0004*/ 	.word	index@(_Z7reduce6IiLj512ELb1EEvPT_S1_j)
        /*0008*/ 	.word	0x00000010


	//----- nvinfo : EIATTR_FRAME_SIZE
	.align		4
.L_1:
        /*000c*/ 	.byte	0x04, 0x11
        /*000e*/ 	.short	(.L_3 - .L_2)
	.align		4
.L_2:
        /*0010*/ 	.word	index@(_Z7reduce6IiLj512ELb1EEvPT_S1_j)
        /*0014*/ 	.word	0x00000000


	//----- nvinfo : EIATTR_REGCOUNT
	.align		4
.L_3:
        /*0018*/ 	.byte	0x04, 0x2f
        /*001a*/ 	.short	(.L_5 - .L_4)
	.align		4
.L_4:
        /*001c*/ 	.word	index@(_Z7reduce6IiLj256ELb1EEvPT_S1_j)
        /*0020*/ 	.word	0x00000010


	//----- nvinfo : EIATTR_FRAME_SIZE
	.align		4
.L_5:
        /*0024*/ 	.byte	0x04, 0x11
        /*0026*/ 	.short	(.L_7 - .L_6)
	.align		4
.L_6:
        /*0028*/ 	.word	index@(_Z7reduce6IiLj256ELb1EEvPT_S1_j)
        /*002c*/ 	.word	0x00000000


	//----- nvinfo : EIATTR_REGCOUNT
	.align		4
.L_7:
        /*0030*/ 	.byte	0x04, 0x2f
        /*0032*/ 	.short	(.L_9 - .L_8)
	.align		4
.L_8:
        /*0034*/ 	.word	index@(_Z7reduce6IiLj128ELb1EEvPT_S1_j)
        /*0038*/ 	.word	0x00000010


	//----- nvinfo : EIATTR_FRAME_SIZE
	.align		4
.L_9:
        /*003c*/ 	.byte	0x04, 0x11
        /*003e*/ 	.short	(.L_11 - .L_10)
	.align		4
.L_10:
        /*0040*/ 	.word	index@(_Z7reduce6IiLj128ELb1EEvPT_S1_j)
        /*0044*/ 	.word	0x00000000


	//----- nvinfo : EIATTR_REGCOUNT
	.align		4
.L_11:
        /*0048*/ 	.byte	0x04, 0x2f
        /*004a*/ 	.short	(.L_13 - .L_12)
	.align		4
.L_12:
        /*004c*/ 	.word	index@(_Z7reduce6IiLj64ELb1EEvPT_S1_j)
        /*0050*/ 	.word	0x00000010


	//----- nvinfo : EIATTR_FRAME_SIZE
	.align		4
.L_13:
        /*0054*/ 	.byte	0x04, 0x11
        /*0056*/ 	.short	(.L_15 - .L_14)
	.align		4
.L_14:
        /*0058*/ 	.word	index@(_Z7reduce6IiLj64ELb1EEvPT_S1_j)
        /*005c*/ 	.word	0x00000000


	//----- nvinfo : EIATTR_REGCOUNT
	.align		4
.L_15:
        /*0060*/ 	.byte	0x04, 0x2f
        /*0062*/ 	.short	(.L_17 - .L_16)
	.align		4
.L_16:
        /*0064*/ 	.word	index@(_Z7reduce6IiLj32ELb1EEvPT_S1_j)
        /*0068*/ 	.word	0x00000010


	//----- nvinfo : EIATTR_FRAME_SIZE
	.align		4
.L_17:
        /*006c*/ 	.byte	0x04, 0x11
        /*006e*/ 	.short	(.L_19 - .L_18)
	.align		4
.L_18:
        /*0070*/ 	.word	index@(_Z7reduce6IiLj32ELb1EEvPT_S1_j)
        /*0074*/ 	.word	0x00000000


	//----- nvinfo : EIATTR_REGCOUNT
	.align		4
.L_19:
        /*0078*/ 	.byte	0x04, 0x2f
        /*007a*/ 	.short	(.L_21 - .L_20)
	.align		4
.L_20:
        /*007c*/ 	.word	index@(_Z7reduce6IiLj16ELb1EEvPT_S1_j)
        /*0080*/ 	.word	0x00000010


	//----- nvinfo : EIATTR_FRAME_SIZE
	.align		4
.L_21:
        /*0084*/ 	.byte	0x04, 0x11
        /*0086*/ 	.short	(.L_23 - .L_22)
	.align		4
.L_22:
        /*0088*/ 	.word	index@(_Z7reduce6IiLj16ELb1EEvPT_S1_j)
        /*008c*/ 	.word	0x00000000


	//----- nvinfo : EIATTR_REGCOUNT
	.align		4
.L_23:
        /*0090*/ 	.byte	0x04, 0x2f
        /*0092*/ 	.short	(.L_25 - .L_24)
	.align		4
.L_24:
        /*0094*/ 	.word	index@(_Z7reduce6IiLj8ELb1EEvPT_S1_j)
        /*0098*/ 	.word	0x00000010


	//----- nvinfo : EIATTR_FRAME_SIZE
	.align		4
.L_25:
        /*009c*/ 	.byte	0x04, 0x11
        /*009e*/ 	.short	(.L_27 - .L_26)
	.align		4
.L_26:
        /*00a0*/ 	.word	index@(_Z7reduce6IiLj8ELb1EEvPT_S1_j)
        /*00a4*/ 	.word	0x00000000


	//----- nvinfo : EIATTR_REGCOUNT
	.align		4
.L_27:
        /*00a8*/ 	.byte	0x04, 0x2f
        /*00aa*/ 	.short	(.L_29 - .L_28)
	.align		4
.L_28:
        /*00ac*/ 	.word	index@(_Z7reduce6IiLj4ELb1EEvPT_S1_j)
        /*00b0*/ 	.word	0x00000010


	//----- nvinfo : EIATTR_FRAME_SIZE
	.align		4
.L_29:
        /*00b4*/ 	.byte	0x04, 0x11
        /*00b6*/ 	.short	(.L_31 - .L_30)
	.align		4
.L_30:
        /*00b8*/ 	.word	index@(_Z7reduce6IiLj4ELb1EEvPT_S1_j)
        /*00bc*/ 	.word	0x00000000


	//----- nvinfo : EIATTR_REGCOUNT
	.align		4
.L_31:
        /*00c0*/ 	.byte	0x04, 0x2f
        /*00c2*/ 	.short	(.L_33 - .L_32)
	.align		4
.L_32:
        /*00c4*/ 	.word	index@(_Z7reduce6IiLj2ELb1EEvPT_S1_j)
        /*00c8*/ 	.word	0x00000010


	//----- nvinfo : EIATTR_FRAME_SIZE
	.align		4
.L_33:
        /*00cc*/ 	.byte	0x04, 0x11
        /*00ce*/ 	.short	(.L_35 - .L_34)
	.align		4
.L_34:
        /*00d0*/ 	.word	index@(_Z7reduce6IiLj2ELb1EEvPT_S1_j)
        /*00d4*/ 	.word	0x00000000


	//----- nvinfo : EIATTR_REGCOUNT
	.align		4
.L_35:
        /*00d8*/ 	.byte	0x04, 0x2f
        /*00da*/ 	.short	(.L_37 - .L_36)
	.align		4
.L_36:
        /*00dc*/ 	.word	index@(_Z7reduce6IiLj1ELb1EEvPT_S1_j)
        /*00e0*/ 	.word	0x0000000f


	//----- nvinfo : EIATTR_FRAME_SIZE
	.align		4
.L_37:
        /*00e4*/ 	.byte	0x04, 0x11
        /*00e6*/ 	.short	(.L_39 - .L_38)
	.align		4
.L_38:
        /*00e8*/ 	.word	index@(_Z7reduce6IiLj1ELb1EEvPT_S1_j)
        /*00ec*/ 	.word	0x00000000


	//----- nvinfo : EIATTR_REGCOUNT
	.align		4
.L_39:
        /*00f0*/ 	.byte	0x04, 0x2f
        /*00f2*/ 	.short	(.L_41 - .L_40)
	.align		4
.L_40:
        /*00f4*/ 	.word	index@(_Z7reduce6IiLj512ELb0EEvPT_S1_j)
        /*00f8*/ 	.word	0x00000010


	//----- nvinfo : EIATTR_FRAME_SIZE
	.align		4
.L_41:
        /*00fc*/ 	.byte	0x04, 0x11
        /*00fe*/ 	.short	(.L_43 - .L_42)
	.align		4
.L_42:
        /*0100*/ 	.word	index@(_Z7reduce6IiLj512ELb0EEvPT_S1_j)
        /*0104*/ 	.word	0x00000000


	//----- nvinfo : EIATTR_REGCOUNT
	.align		4
.L_43:
        /*0108*/ 	.byte	0x04, 0x2f
        /*010a*/ 	.short	(.L_45 - .L_44)
	.align		4
.L_44:
        /*010c*/ 	.word	index@(_Z7reduce6IiLj256ELb0EEvPT_S1_j)
        /*0110*/ 	.word	0x00000010


	//----- nvinfo : EIATTR_FRAME_SIZE
	.align		4
.L_45:
        /*0114*/ 	.byte	0x04, 0x11
        /*0116*/ 	.short	(.L_47 - .L_46)
	.align		4
.L_46:
        /*0118*/ 	.word	index@(_Z7reduce6IiLj256ELb0EEvPT_S1_j)
        /*011c*/ 	.word	0x00000000


	//----- nvinfo : EIATTR_REGCOUNT
	.align		4
.L_47:
        /*0120*/ 	.byte	0x04, 0x2f
        /*0122*/ 	.short	(.L_49 - .L_48)
	.align		4
.L_48:
        /*0124*/ 	.word	index@(_Z7reduce6IiLj128ELb0EEvPT_S1_j)
        /*0128*/ 	.word	0x00000010


	//----- nvinfo : EIATTR_FRAME_SIZE
	.align		4
.L_49:
        /*012c*/ 	.byte	0x04, 0x11
        /*012e*/ 	.short	(.L_51 - .L_50)
	.align		4
.L_50:
        /*0130*/ 	.word	index@(_Z7reduce6IiLj128ELb0EEvPT_S1_j)
        /*0134*/ 	.word	0x00000000


	//----- nvinfo : EIATTR_REGCOUNT
	.align		4
.L_51:
        /*0138*/ 	.byte	0x04, 0x2f
        /*013a*/ 	.short	(.L_53 - .L_52)
	.align		4
.L_52:
        /*013c*/ 	.word	index@(_Z7reduce6IiLj64ELb0EEvPT_S1_j)
        /*0140*/ 	.word	0x00000010


	//----- nvinfo : EIATTR_FRAME_SIZE
	.align		4
.L_53:
        /*0144*/ 	.byte	0x04, 0x11
        /*0146*/ 	.short	(.L_55 - .L_54)
	.align		4
.L_54:
        /*0148*/ 	.word	index@(_Z7reduce6IiLj64ELb0EEvPT_S1_j)
        /*014c*/ 	.word	0x00000000


	//----- nvinfo : EIATTR_REGCOUNT
	.align		4
.L_55:
        /*0150*/ 	.byte	0x04, 0x2f
        /*0152*/ 	.short	(.L_57 - .L_56)
	.align		4
.L_56:
        /*0154*/ 	.word	index@(_Z7reduce6IiLj32ELb0EEvPT_S1_j)
        /*0158*/ 	.word	0x0000000f


	//----- nvinfo : EIATTR_FRAME_SIZE
	.align		4
.L_57:
        /*015c*/ 	.byte	0x04, 0x11
        /*015e*/ 	.short	(.L_59 - .L_58)
	.align		4
.L_58:
        /*0160*/ 	.word	index@(_Z7reduce6IiLj32ELb0EEvPT_S1_j)
        /*0164*/ 	.word	0x00000000


	//----- nvinfo : EIATTR_REGCOUNT
	.align		4
.L_59:
        /*0168*/ 	.byte	0x04, 0x2f
        /*016a*/ 	.short	(.L_61 - .L_60)
	.align		4
.L_60:
        /*016c*/ 	.word	index@(_Z7reduce6IiLj16ELb0EEvPT_S1_j)
        /*0170*/ 	.word	0x0000000f


	//----- nvinfo : EIATTR_FRAME_SIZE
	.align		4
.L_61:
        /*0174*/ 	.byte	0x04, 0x11
        /*0176*/ 	.short	(.L_63 - .L_62)
	.align		4
.L_62:
        /*0178*/ 	.word	index@(_Z7reduce6IiLj16ELb0EEvPT_S1_j)
        /*017c*/ 	.word	0x00000000


	//----- nvinfo : EIATTR_REGCOUNT
	.align		4
.L_63:
        /*0180*/ 	.byte	0x04, 0x2f
        /*0182*/ 	.short	(.L_65 - .L_64)
	.align		4
.L_64:
        /*0184*/ 	.word	index@(_Z7reduce6IiLj8ELb0EEvPT_S1_j)
        /*0188*/ 	.word	0x0000000f


	//----- nvinfo : EIATTR_FRAME_SIZE
	.align		4
.L_65:
        /*018c*/ 	.byte	0x04, 0x11
        /*018e*/ 	.short	(.L_67 - .L_66)
	.align		4
.L_66:
        /*0190*/ 	.word	index@(_Z7reduce6IiLj8ELb0EEvPT_S1_j)
        /*0194*/ 	.word	0x00000000


	//----- nvinfo : EIATTR_REGCOUNT
	.align		4
.L_67:
        /*0198*/ 	.byte	0x04, 0x2f
        /*019a*/ 	.short	(.L_69 - .L_68)
	.align		4
.L_68:
        /*019c*/ 	.word	index@(_Z7reduce6IiLj4ELb0EEvPT_S1_j)
        /*01a0*/ 	.word	0x0000000f


	//----- nvinfo : EIATTR_FRAME_SIZE
	.align		4
.L_69:
        /*01a4*/ 	.byte	0x04, 0x11
        /*01a6*/ 	.short	(.L_71 - .L_70)
	.align		4
.L_70:
        /*01a8*/ 	.word	index@(_Z7reduce6IiLj4ELb0EEvPT_S1_j)
        /*01ac*/ 	.word	0x00000000


	//----- nvinfo : EIATTR_REGCOUNT
	.align		4
.L_71:
        /*01b0*/ 	.byte	0x04, 0x2f
        /*01b2*/ 	.short	(.L_73 - .L_72)
	.align		4
.L_72:
        /*01b4*/ 	.word	index@(_Z7reduce6IiLj2ELb0EEvPT_S1_j)
        /*01b8*/ 	.word	0x0000000f


	//----- nvinfo : EIATTR_FRAME_SIZE
	.align		4
.L_73:
        /*01bc*/ 	.byte	0x04, 0x11
        /*01be*/ 	.short	(.L_75 - .L_74)
	.align		4
.L_74:
        /*01c0*/ 	.word	index@(_Z7reduce6IiLj2ELb0EEvPT_S1_j)
        /*01c4*/ 	.word	0x00000000


	//----- nvinfo : EIATTR_REGCOUNT
	.align		4
.L_75:
        /*01c8*/ 	.byte	0x04, 0x2f
        /*01ca*/ 	.short	(.L_77 - .L_76)
	.align		4
.L_76:
        /*01cc*/ 	.word	index@(_Z7reduce6IiLj1ELb0EEvPT_S1_j)
        /*01d0*/ 	.word	0x00000010


	//----- nvinfo : EIATTR_FRAME_SIZE
	.align		4
.L_77:
        /*01d4*/ 	.byte	0x04, 0x11
        /*01d6*/ 	.short	(.L_79 - .L_78)
	.align		4
.L_78:
        /*01d8*/ 	.word	index@(_Z7reduce6IiLj1ELb0EEvPT_S1_j)
        /*01dc*/ 	.word	0x00000000


	//----- nvinfo : EIATTR_REGCOUNT
	.align		4
.L_79:
        /*01e0*/ 	.byte	0x04, 0x2f
        /*01e2*/ 	.short	(.L_81 - .L_80)
	.align		4
.L_80:
        /*01e4*/ 	.word	index@(_Z7reduce6IfLj512ELb1EEvPT_S1_j)
        /*01e8*/ 	.word	0x00000010


	//----- nvinfo : EIATTR_FRAME_SIZE
	.align		4
.L_81:
        /*01ec*/ 	.byte	0x04, 0x11
        /*01ee*/ 	.short	(.L_83 - .L_82)
	.align		4
.L_82:
        /*01f0*/ 	.word	index@(_Z7reduce6IfLj512ELb1EEvPT_S1_j)
        /*01f4*/ 	.word	0x00000000


	//----- nvinfo : EIATTR_REGCOUNT
	.align		4
.L_83:
        /*01f8*/ 	.byte	0x04, 0x2f
        /*01fa*/ 	.short	(.L_85 - .L_84)
	.align		4
.L_84:
        /*01fc*/ 	.word	index@(_Z7reduce6IfLj256ELb1EEvPT_S1_j)
        /*0200*/ 	.word	0x00000010


	//----- nvinfo : EIATTR_FRAME_SIZE
	.align		4
.L_85:
        /*0204*/ 	.byte	0x04, 0x11
        /*0206*/ 	.short	(.L_87 - .L_86)
	.align		4
.L_86:
        /*0208*/ 	.word	index@(_Z7reduce6IfLj256ELb1EEvPT_S1_j)
        /*020c*/ 	.word	0x00000000


	//----- nvinfo : EIATTR_REGCOUNT
	.align		4
.L_87:
        /*0210*/ 	.byte	0x04, 0x2f
        /*0212*/ 	.short	(.L_89 - .L_88)
	.align		4
.L_88:
        /*0214*/ 	.word	index@(_Z7reduce6IfLj128ELb1EEvPT_S1_j)
        /*0218*/ 	.word	0x00000010


	//----- nvinfo : EIATTR_FRAME_SIZE
	.align		4
.L_89:
        /*021c*/ 	.byte	0x04, 0x11
        /*021e*/ 	.short	(.L_91 - .L_90)
	.align		4
.L_90:
        /*0220*/ 	.word	index@(_Z7reduce6IfLj128ELb1EEvPT_S1_j)
        /*0224*/ 	.word	0x00000000


	//----- nvinfo : EIATTR_REGCOUNT
	.align		4
.L_91:
        /*0228*/ 	.byte	0x04, 0x2f
        /*022a*/ 	.short	(.L_93 - .L_92)
	.align		4
.L_92:
        /*022c*/ 	.word	index@(_Z7reduce6IfLj64ELb1EEvPT_S1_j)
        /*0230*/ 	.word	0x00000010


	//----- nvinfo : EIATTR_FRAME_SIZE
	.align		4
.L_93:
        /*0234*/ 	.byte	0x04, 0x11
        /*0236*/ 	.short	(.L_95 - .L_94)
	.align		4
.L_94:
        /*0238*/ 	.word	index@(_Z7reduce6IfLj64ELb1EEvPT_S1_j)
        /*023c*/ 	.word	0x00000000


	//----- nvinfo : EIATTR_REGCOUNT
	.align		4
.L_95:
        /*0240*/ 	.byte	0x04, 0x2f
        /*0242*/ 	.short	(.L_97 - .L_96)
	.align		4
.L_96:
        /*0244*/ 	.word	index@(_Z7reduce6IfLj32ELb1EEvPT_S1_j)
        /*0248*/ 	.word	0x00000010


	//----- nvinfo : EIATTR_FRAME_SIZE
	.align		4
.L_97:
        /*024c*/ 	.byte	0x04, 0x11
        /*024e*/ 	.short	(.L_99 - .L_98)
	.align		4
.L_98:
        /*0250*/ 	.word	index@(_Z7reduce6IfLj32ELb1EEvPT_S1_j)
        /*0254*/ 	.word	0x00000000


	//----- nvinfo : EIATTR_REGCOUNT
	.align		4
.L_99:
        /*0258*/ 	.byte	0x04, 0x2f
        /*025a*/ 	.short	(.L_101 - .L_100)
	.align		4
.L_100:
        /*025c*/ 	.word	index@(_Z7reduce6IfLj16ELb1EEvPT_S1_j)
        /*0260*/ 	.word	0x00000010


	//----- nvinfo : EIATTR_FRAME_SIZE
	.align		4
.L_101:
        /*0264*/ 	.byte	0x04, 0x11
        /*0266*/ 	.short	(.L_103 - .L_102)
	.align		4
.L_102:
        /*0268*/ 	.word	index@(_Z7reduce6IfLj16ELb1EEvPT_S1_j)
        /*026c*/ 	.word	0x00000000


	//----- nvinfo : EIATTR_REGCOUNT
	.align		4
.L_103:
        /*0270*/ 	.byte	0x04, 0x2f
        /*0272*/ 	.short	(.L_105 - .L_104)
	.align		4
.L_104:
        /*0274*/ 	.word	index@(_Z7reduce6IfLj8ELb1EEvPT_S1_j)
        /*0278*/ 	.word	0x00000010


	//----- nvinfo : EIATTR_FRAME_SIZE
	.align		4
.L_105:
        /*027c*/ 	.byte	0x04, 0x11
        /*027e*/ 	.short	(.L_107 - .L_106)
	.align		4
.L_106:
        /*0280*/ 	.word	index@(_Z7reduce6IfLj8ELb1EEvPT_S1_j)
        /*0284*/ 	.word	0x00000000


	//----- nvinfo : EIATTR_REGCOUNT
	.align		4
.L_107:
        /*0288*/ 	.byte	0x04, 0x2f
        /*028a*/ 	.short	(.L_109 - .L_108)
	.align		4
.L_108:
        /*028c*/ 	.word	index@(_Z7reduce6IfLj4ELb1EEvPT_S1_j)
        /*0290*/ 	.word	0x00000010


	//----- nvinfo : EIATTR_FRAME_SIZE
	.align		4
.L_109:
        /*0294*/ 	.byte	0x04, 0x11
        /*0296*/ 	.short	(.L_111 - .L_110)
	.align		4
.L_110:
        /*0298*/ 	.word	index@(_Z7reduce6IfLj4ELb1EEvPT_S1_j)
        /*029c*/ 	.word	0x00000000


	//----- nvinfo : EIATTR_REGCOUNT
	.align		4
.L_111:
        /*02a0*/ 	.byte	0x04, 0x2f
        /*02a2*/ 	.short	(.L_113 - .L_112)
	.align		4
.L_112:
        /*02a4*/ 	.word	index@(_Z7reduce6IfLj2ELb1EEvPT_S1_j)
        /*02a8*/ 	.word	0x00000010


	//----- nvinfo : EIATTR_FRAME_SIZE
	.align		4
.L_113:
        /*02ac*/ 	.byte	0x04, 0x11
        /*02ae*/ 	.short	(.L_115 - .L_114)
	.align		4
.L_114:
        /*02b0*/ 	.word	index@(_Z7reduce6IfLj2ELb1EEvPT_S1_j)
        /*02b4*/ 	.word	0x00000000


	//----- nvinfo : EIATTR_REGCOUNT
	.align		4
.L_115:
        /*02b8*/ 	.byte	0x04, 0x2f
        /*02ba*/ 	.short	(.L_117 - .L_116)
	.align		4
.L_116:
        /*02bc*/ 	.word	index@(_Z7reduce6IfLj1ELb1EEvPT_S1_j)
        /*02c0*/ 	.word	0x00000010


	//----- nvinfo : EIATTR_FRAME_SIZE
	.align		4
.L_117:
        /*02c4*/ 	.byte	0x04, 0x11
        /*02c6*/ 	.short	(.L_119 - .L_118)
	.align		4
.L_118:
        /*02c8*/ 	.word	index@(_Z7reduce6IfLj1ELb1EEvPT_S1_j)
        /*02cc*/ 	.word	0x00000000


	//----- nvinfo : EIATTR_REGCOUNT
	.align		4
.L_119:
        /*02d0*/ 	.byte	0x04, 0x2f
        /*02d2*/ 	.short	(.L_121 - .L_120)
	.align		4
.L_120:
        /*02d4*/ 	.word	index@(_Z7reduce6IfLj512ELb0EEvPT_S1_j)
        /*02d8*/ 	.word	0x00000010


	//----- nvinfo : EIATTR_FRAME_SIZE
	.align		4
.L_121:
        /*02dc*/ 	.byte	0x04, 0x11
        /*02de*/ 	.short	(.L_123 - .L_122)
	.align		4
.L_122:
        /*02e0*/ 	.word	index@(_Z7reduce6IfLj512ELb0EEvPT_S1_j)
        /*02e4*/ 	.word	0x00000000


	//----- nvinfo : EIATTR_REGCOUNT
	.align		4
.L_123:
        /*02e8*/ 	.byte	0x04, 0x2f
        /*02ea*/ 	.short	(.L_125 - .L_124)
	.align		4
.L_124:
        /*02ec*/ 	.word	index@(_Z7reduce6IfLj256ELb0EEvPT_S1_j)
        /*02f0*/ 	.word	0x00000010


	//----- nvinfo : EIATTR_FRAME_SIZE
	.align		4
.L_125:
        /*02f4*/ 	.byte	0x04, 0x11
        /*02f6*/ 	.short	(.L_127 - .L_126)
	.align		4
.L_126:
        /*02f8*/ 	.word	index@(_Z7reduce6IfLj256ELb0EEvPT_S1_j)
        /*02fc*/ 	.word	0x00000000


	//----- nvinfo : EIATTR_REGCOUNT
	.align		4
.L_127:
        /*0300*/ 	.byte	0x04, 0x2f
        /*0302*/ 	.short	(.L_129 - .L_128)
	.align		4
.L_128:
        /*0304*/ 	.word	index@(_Z7reduce6IfLj128ELb0EEvPT_S1_j)
        /*0308*/ 	.word	0x00000010


	//----- nvinfo : EIATTR_FRAME_SIZE
	.align		4
.L_129:
        /*030c*/ 	.byte	0x04, 0x11
        /*030e*/ 	.short	(.L_131 - .L_130)
	.align		4
.L_130:
        /*0310*/ 	.word	index@(_Z7reduce6IfLj128ELb0EEvPT_S1_j)
        /*0314*/ 	.word	0x00000000


	//----- nvinfo : EIATTR_REGCOUNT
	.align		4
.L_131:
        /*0318*/ 	.byte	0x04, 0x2f
        /*031a*/ 	.short	(.L_133 - .L_132)
	.align		4
.L_132:
        /*031c*/ 	.word	index@(_Z7reduce6IfLj64ELb0EEvPT_S1_j)
        /*0320*/ 	.word	0x00000010


	//----- nvinfo : EIATTR_FRAME_SIZE
	.align		4
.L_133:
        /*0324*/ 	.byte	0x04, 0x11
        /*0326*/ 	.short	(.L_135 - .L_134)
	.align		4
.L_134:
        /*0328*/ 	.word	index@(_Z7reduce6IfLj64ELb0EEvPT_S1_j)
        /*032c*/ 	.word	0x00000000


	//----- nvinfo : EIATTR_REGCOUNT
	.align		4
.L_135:
        /*0330*/ 	.byte	0x04, 0x2f
        /*0332*/ 	.short	(.L_137 - .L_136)
	.align		4
.L_136:
        /*0334*/ 	.word	index@(_Z7reduce6IfLj32ELb0EEvPT_S1_j)
        /*0338*/ 	.word	0x0000000f


	//----- nvinfo : EIATTR_FRAME_SIZE
	.align		4
.L_137:
        /*033c*/ 	.byte	0x04, 0x11
        /*033e*/ 	.short	(.L_139 - .L_138)
	.align		4
.L_138:
        /*0340*/ 	.word	index@(_Z7reduce6IfLj32ELb0EEvPT_S1_j)
        /*0344*/ 	.word	0x00000000


	//----- nvinfo : EIATTR_REGCOUNT
	.align		4
.L_139:
        /*0348*/ 	.byte	0x04, 0x2f
        /*034a*/ 	.short	(.L_141 - .L_140)
	.align		4
.L_140:
        /*034c*/ 	.word	index@(_Z7reduce6IfLj16ELb0EEvPT_S1_j)
        /*0350*/ 	.word	0x0000000f


	//----- nvinfo : EIATTR_FRAME_SIZE
	.align		4
.L_141:
        /*0354*/ 	.byte	0x04, 0x11
        /*0356*/ 	.short	(.L_143 - .L_142)
	.align		4
.L_142:
        /*0358*/ 	.word	index@(_Z7reduce6IfLj16ELb0EEvPT_S1_j)
        /*035c*/ 	.word	0x00000000


	//----- nvinfo : EIATTR_REGCOUNT
	.align		4
.L_143:
        /*0360*/ 	.byte	0x04, 0x2f
        /*0362*/ 	.short	(.L_145 - .L_144)
	.align		4
.L_144:
        /*0364*/ 	.word	index@(_Z7reduce6IfLj8ELb0EEvPT_S1_j)
        /*0368*/ 	.word	0x0000000f


	//----- nvinfo : EIATTR_FRAME_SIZE
	.align		4
.L_145:
        /*036c*/ 	.byte	0x04, 0x11
        /*036e*/ 	.short	(.L_147 - .L_146)
	.align		4
.L_146:
        /*0370*/ 	.word	index@(_Z7reduce6IfLj8ELb0EEvPT_S1_j)
        /*0374*/ 	.word	0x00000000


	//----- nvinfo : EIATTR_REGCOUNT
	.align		4
.L_147:
        /*0378*/ 	.byte	0x04, 0x2f
        /*037a*/ 	.short	(.L_149 - .L_148)
	.align		4
.L_148:
        /*037c*/ 	.word	index@(_Z7reduce6IfLj4ELb0EEvPT_S1_j)
        /*0380*/ 	.word	0x0000000f


	//----- nvinfo : EIATTR_FRAME_SIZE
	.align		4
.L_149:
        /*0384*/ 	.byte	0x04, 0x11
        /*0386*/ 	.short	(.L_151 - .L_150)
	.align		4
.L_150:
        /*0388*/ 	.word	index@(_Z7reduce6IfLj4ELb0EEvPT_S1_j)
        /*038c*/ 	.word	0x00000000


	//----- nvinfo : EIATTR_REGCOUNT
	.align		4
.L_151:
        /*0390*/ 	.byte	0x04, 0x2f
        /*0392*/ 	.short	(.L_153 - .L_152)
	.align		4
.L_152:
        /*0394*/ 	.word	index@(_Z7reduce6IfLj2ELb0EEvPT_S1_j)
        /*0398*/ 	.word	0x0000000f


	//----- nvinfo : EIATTR_FRAME_SIZE
	.align		4
.L_153:
        /*039c*/ 	.byte	0x04, 0x11
        /*039e*/ 	.short	(.L_155 - .L_154)
	.align		4
.L_154:
        /*03a0*/ 	.word	index@(_Z7reduce6IfLj2ELb0EEvPT_S1_j)
        /*03a4*/ 	.word	0x00000000


	//----- nvinfo : EIATTR_REGCOUNT
	.align		4
.L_155:
        /*03a8*/ 	.byte	0x04, 0x2f
        /*03aa*/ 	.short	(.L_157 - .L_156)
	.align		4
.L_156:
        /*03ac*/ 	.word	index@(_Z7reduce6IfLj1ELb0EEvPT_S1_j)
        /*03b0*/ 	.word	0x00000010


	//----- nvinfo : EIATTR_FRAME_SIZE
	.align		4
.L_157:
        /*03b4*/ 	.byte	0x04, 0x11
        /*03b6*/ 	.short	(.L_159 - .L_158)
	.align		4
.L_158:
        /*03b8*/ 	.word	index@(_Z7reduce6IfLj1ELb0EEvPT_S1_j)
        /*03bc*/ 	.word	0x00000000


	//----- nvinfo : EIATTR_REGCOUNT
	.align		4
.L_159:
        /*03c0*/ 	.byte	0x04, 0x2f
        /*03c2*/ 	.short	(.L_161 - .L_160)
	.align		4
.L_160:
        /*03c4*/ 	.word	index@(_Z7reduce6IdLj512ELb1EEvPT_S1_j)
        /*03c8*/ 	.word	0x00000014


	//----- nvinfo : EIATTR_FRAME_SIZE
	.align		4
.L_161:
        /*03cc*/ 	.byte	0x04, 0x11
        /*03ce*/ 	.short	(.L_163 - .L_162)
	.align		4
.L_162:
        /*03d0*/ 	.word	index@(_Z7reduce6IdLj512ELb1EEvPT_S1_j)
        /*03d4*/ 	.word	0x00000000


	//----- nvinfo : EIATTR_REGCOUNT
	.align		4
.L_163:
        /*03d8*/ 	.byte	0x04, 0x2f
        /*03da*/ 	.short	(.L_165 - .L_164)
	.align		4
.L_164:
        /*03dc*/ 	.word	index@(_Z7reduce6IdLj256ELb1EEvPT_S1_j)
        /*03e0*/ 	.word	0x00000014


	//----- nvinfo : EIATTR_FRAME_SIZE
	.align		4
.L_165:
        /*03e4*/ 	.byte	0x04, 0x11
        /*03e6*/ 	.short	(.L_167 - .L_166)
	.align		4
.L_166:
        /*03e8*/ 	.word	index@(_Z7reduce6IdLj256ELb1EEvPT_S1_j)
        /*03ec*/ 	.word	0x00000000


	//----- nvinfo : EIATTR_REGCOUNT
	.align		4
.L_167:
        /*03f0*/ 	.byte	0x04, 0x2f
        /*03f2*/ 	.short	(.L_169 - .L_168)
	.align		4
.L_168:
        /*03f4*/ 	.word	index@(_Z7reduce6IdLj128ELb1EEvPT_S1_j)
        /*03f8*/ 	.word	0x00000014


	//----- nvinfo : EIATTR_FRAME_SIZE
	.align		4
.L_169:
        /*03fc*/ 	.byte	0x04, 0x11
        /*03fe*/ 	.short	(.L_171 - .L_170)
	.align		4
.L_170:
        /*0400*/ 	.word	index@(_Z7reduce6IdLj128ELb1EEvPT_S1_j)
        /*0404*/ 	.word	0x00000000


	//----- nvinfo : EIATTR_REGCOUNT
	.align		4
.L_171:
        /*0408*/ 	.byte	0x04, 0x2f
        /*040a*/ 	.short	(.L_173 - .L_172)
	.align		4
.L_172:
        /*040c*/ 	.word	index@(_Z7reduce6IdLj64ELb1EEvPT_S1_j)
        /*0410*/ 	.word	0x00000014


	//----- nvinfo : EIATTR_FRAME_SIZE
	.align		4
.L_173:
        /*0414*/ 	.byte	0x04, 0x11
        /*0416*/ 	.short	(.L_175 - .L_174)
	.align		4
.L_174:
        /*0418*/ 	.word	index@(_Z7reduce6IdLj64ELb1EEvPT_S1_j)
        /*041c*/ 	.word	0x00000000


	//----- nvinfo : EIATTR_REGCOUNT
	.align		4
.L_175:
        /*0420*/ 	.byte	0x04, 0x2f
        /*0422*/ 	.short	(.L_177 - .L_176)
	.align		4
.L_176:
        /*0424*/ 	.word	index@(_Z7reduce6IdLj32ELb1EEvPT_S1_j)
        /*0428*/ 	.word	0x00000014


	//----- nvinfo : EIATTR_FRAME_SIZE
	.align		4
.L_177:
        /*042c*/ 	.byte	0x04, 0x11
        /*042e*/ 	.short	(.L_179 - .L_178)
	.align		4
.L_178:
        /*0430*/ 	.word	index@(_Z7reduce6IdLj32ELb1EEvPT_S1_j)
        /*0434*/ 	.word	0x00000000


	//----- nvinfo : EIATTR_REGCOUNT
	.align		4
.L_179:
        /*0438*/ 	.byte	0x04, 0x2f
        /*043a*/ 	.short	(.L_181 - .L_180)
	.align		4
.L_180:
        /*043c*/ 	.word	index@(_Z7reduce6IdLj16ELb1EEvPT_S1_j)
        /*0440*/ 	.word	0x00000014


	//----- nvinfo : EIATTR_FRAME_SIZE
	.align		4
.L_181:
        /*0444*/ 	.byte	0x04, 0x11
        /*0446*/ 	.short	(.L_183 - .L_182)
	.align		4
.L_182:
        /*0448*/ 	.word	index@(_Z7reduce6IdLj16ELb1EEvPT_S1_j)
        /*044c*/ 	.word	0x00000000


	//----- nvinfo : EIATTR_REGCOUNT
	.align		4
.L_183:
        /*0450*/ 	.byte	0x04, 0x2f
        /*0452*/ 	.short	(.L_185 - .L_184)
	.align		4
.L_184:
        /*0454*/ 	.word	index@(_Z7reduce6IdLj8ELb1EEvPT_S1_j)
        /*0458*/ 	.word	0x00000014


	//----- nvinfo : EIATTR_FRAME_SIZE
	.align		4
.L_185:
        /*045c*/ 	.byte	0x04, 0x11
        /*045e*/ 	.short	(.L_187 - .L_186)
	.align		4
.L_186:
        /*0460*/ 	.word	index@(_Z7reduce6IdLj8ELb1EEvPT_S1_j)
        /*0464*/ 	.word	0x00000000


	//----- nvinfo : EIATTR_REGCOUNT
	.align		4
.L_187:
        /*0468*/ 	.byte	0x04, 0x2f
        /*046a*/ 	.short	(.L_189 - .L_188)
	.align		4
.L_188:
        /*046c*/ 	.word	index@(_Z7reduce6IdLj4ELb1EEvPT_S1_j)
        /*0470*/ 	.word	0x00000014


	//----- nvinfo : EIATTR_FRAME_SIZE
	.align		4
.L_189:
        /*0474*/ 	.byte	0x04, 0x11
        /*0476*/ 	.short	(.L_191 - .L_190)
	.align		4
.L_190:
        /*0478*/ 	.word	index@(_Z7reduce6IdLj4ELb1EEvPT_S1_j)
        /*047c*/ 	.word	0x00000000


	//----- nvinfo : EIATTR_REGCOUNT
	.align		4
.L_191:
        /*0480*/ 	.byte	0x04, 0x2f
        /*0482*/ 	.short	(.L_193 - .L_192)
	.align		4
.L_192:
        /*0484*/ 	.word	index@(_Z7reduce6IdLj2ELb1EEvPT_S1_j)
        /*0488*/ 	.word	0x00000014


	//----- nvinfo : EIATTR_FRAME_SIZE
	.align		4
.L_193:
        /*048c*/ 	.byte	0x04, 0x11
        /*048e*/ 	.short	(.L_195 - .L_194)
	.align		4
.L_194:
        /*0490*/ 	.word	index@(_Z7reduce6IdLj2ELb1EEvPT_S1_j)
        /*0494*/ 	.word	0x00000000


	//----- nvinfo : EIATTR_REGCOUNT
	.align		4
.L_195:
        /*0498*/ 	.byte	0x04, 0x2f
        /*049a*/ 	.short	(.L_197 - .L_196)
	.align		4
.L_196:
        /*049c*/ 	.word	index@(_Z7reduce6IdLj1ELb1EEvPT_S1_j)
        /*04a0*/ 	.word	0x00000014


	//----- nvinfo : EIATTR_FRAME_SIZE
	.align		4
.L_197:
        /*04a4*/ 	.byte	0x04, 0x11
        /*04a6*/ 	.short	(.L_199 - .L_198)
	.align		4
.L_198:
        /*04a8*/ 	.word	index@(_Z7reduce6IdLj1ELb1EEvPT_S1_j)
        /*04ac*/ 	.word	0x00000000


	//----- nvinfo : EIATTR_REGCOUNT
	.align		4
.L_199:
        /*04b0*/ 	.byte	0x04, 0x2f
        /*04b2*/ 	.short	(.L_201 - .L_200)
	.align		4
.L_200:
        /*04b4*/ 	.word	index@(_Z7reduce6IdLj512ELb0EEvPT_S1_j)
        /*04b8*/ 	.word	0x00000014


	//----- nvinfo : EIATTR_FRAME_SIZE
	.align		4
.L_201:
        /*04bc*/ 	.byte	0x04, 0x11
        /*04be*/ 	.short	(.L_203 - .L_202)
	.align		4
.L_202:
        /*04c0*/ 	.word	index@(_Z7reduce6IdLj512ELb0EEvPT_S1_j)
        /*04c4*/ 	.word	0x00000000


	//----- nvinfo : EIATTR_REGCOUNT
	.align		4
.L_203:
        /*04c8*/ 	.byte	0x04, 0x2f
        /*04ca*/ 	.short	(.L_205 - .L_204)
	.align		4
.L_204:
        /*04cc*/ 	.word	index@(_Z7reduce6IdLj256ELb0EEvPT_S1_j)
        /*04d0*/ 	.word	0x00000014


	//----- nvinfo : EIATTR_FRAME_SIZE
	.align		4
.L_205:
        /*04d4*/ 	.byte	0x04, 0x11
        /*04d6*/ 	.short	(.L_207 - .L_206)
	.align		4
.L_206:
        /*04d8*/ 	.word	index@(_Z7reduce6IdLj256ELb0EEvPT_S1_j)
        /*04dc*/ 	.word	0x00000000


	//----- nvinfo : EIATTR_REGCOUNT
	.align		4
.L_207:
        /*04e0*/ 	.byte	0x04, 0x2f
        /*04e2*/ 	.short	(.L_209 - .L_208)
	.align		4
.L_208:
        /*04e4*/ 	.word	index@(_Z7reduce6IdLj128ELb0EEvPT_S1_j)
        /*04e8*/ 	.word	0x00000014


	//----- nvinfo : EIATTR_FRAME_SIZE
	.align		4
.L_209:
        /*04ec*/ 	.byte	0x04, 0x11
        /*04ee*/ 	.short	(.L_211 - .L_210)
	.align		4
.L_210:
        /*04f0*/ 	.word	index@(_Z7reduce6IdLj128ELb0EEvPT_S1_j)
        /*04f4*/ 	.word	0x00000000


	//----- nvinfo : EIATTR_REGCOUNT
	.align		4
.L_211:
        /*04f8*/ 	.byte	0x04, 0x2f
        /*04fa*/ 	.short	(.L_213 - .L_212)
	.align		4
.L_212:
        /*04fc*/ 	.word	index@(_Z7reduce6IdLj64ELb0EEvPT_S1_j)
        /*0500*/ 	.word	0x00000014


	//----- nvinfo : EIATTR_FRAME_SIZE
	.align		4
.L_213:
        /*0504*/ 	.byte	0x04, 0x11
        /*0506*/ 	.short	(.L_215 - .L_214)
	.align		4
.L_214:
        /*0508*/ 	.word	index@(_Z7reduce6IdLj64ELb0EEvPT_S1_j)
        /*050c*/ 	.word	0x00000000


	//----- nvinfo : EIATTR_REGCOUNT
	.align		4
.L_215:
        /*0510*/ 	.byte	0x04, 0x2f
        /*0512*/ 	.short	(.L_217 - .L_216)
	.align		4
.L_216:
        /*0514*/ 	.word	index@(_Z7reduce6IdLj32ELb0EEvPT_S1_j)
        /*0518*/ 	.word	0x00000014


	//----- nvinfo : EIATTR_FRAME_SIZE
	.align		4
.L_217:
        /*051c*/ 	.byte	0x04, 0x11
        /*051e*/ 	.short	(.L_219 - .L_218)
	.align		4
.L_218:
        /*0520*/ 	.word	index@(_Z7reduce6IdLj32ELb0EEvPT_S1_j)
        /*0524*/ 	.word	0x00000000


	//----- nvinfo : EIATTR_REGCOUNT
	.align		4
.L_219:
        /*0528*/ 	.byte	0x04, 0x2f
        /*052a*/ 	.short	(.L_221 - .L_220)
	.align		4
.L_220:
        /*052c*/ 	.word	index@(_Z7reduce6IdLj16ELb0EEvPT_S1_j)
        /*0530*/ 	.word	0x00000014


	//----- nvinfo : EIATTR_FRAME_SIZE
	.align		4
.L_221:
        /*0534*/ 	.byte	0x04, 0x11
        /*0536*/ 	.short	(.L_223 - .L_222)
	.align		4
.L_222:
        /*0538*/ 	.word	index@(_Z7reduce6IdLj16ELb0EEvPT_S1_j)
        /*053c*/ 	.word	0x00000000


	//----- nvinfo : EIATTR_REGCOUNT
	.align		4
.L_223:
        /*0540*/ 	.byte	0x04, 0x2f
        /*0542*/ 	.short	(.L_225 - .L_224)
	.align		4
.L_224:
        /*0544*/ 	.word	index@(_Z7reduce6IdLj8ELb0EEvPT_S1_j)
        /*0548*/ 	.word	0x00000014


	//----- nvinfo : EIATTR_FRAME_SIZE
	.align		4
.L_225:
        /*054c*/ 	.byte	0x04, 0x11
        /*054e*/ 	.short	(.L_227 - .L_226)
	.align		4
.L_226:
        /*0550*/ 	.word	index@(_Z7reduce6IdLj8ELb0EEvPT_S1_j)
        /*0554*/ 	.word	0x00000000


	//----- nvinfo : EIATTR_REGCOUNT
	.align		4
.L_227:
        /*0558*/ 	.byte	0x04, 0x2f
        /*055a*/ 	.short	(.L_229 - .L_228)
	.align		4
.L_228:
        /*055c*/ 	.word	index@(_Z7reduce6IdLj4ELb0EEvPT_S1_j)
        /*0560*/ 	.word	0x00000014


	//----- nvinfo : EIATTR_FRAME_SIZE
	.align		4
.L_229:
        /*0564*/ 	.byte	0x04, 0x11
        /*0566*/ 	.short	(.L_231 - .L_230)
	.align		4
.L_230:
        /*0568*/ 	.word	index@(_Z7reduce6IdLj4ELb0EEvPT_S1_j)
        /*056c*/ 	.word	0x00000000


	//----- nvinfo : EIATTR_REGCOUNT
	.align		4
.L_231:
        /*0570*/ 	.byte	0x04, 0x2f
        /*0572*/ 	.short	(.L_233 - .L_232)
	.align		4
.L_232:
        /*0574*/ 	.word	index@(_Z7reduce6IdLj2ELb0EEvPT_S1_j)
        /*0578*/ 	.word	0x00000014


	//----- nvinfo : EIATTR_FRAME_SIZE
	.align		4
.L_233:
        /*057c*/ 	.byte	0x04, 0x11
        /*057e*/ 	.short	(.L_235 - .L_234)
	.align		4
.L_234:
        /*0580*/ 	.word	index@(_Z7reduce6IdLj2ELb0EEvPT_S1_j)
        /*0584*/ 	.word	0x00000000


	//----- nvinfo : EIATTR_REGCOUNT
	.align		4
.L_235:
        /*0588*/ 	.byte	0x04, 0x2f
        /*058a*/ 	.short	(.L_237 - .L_236)
	.align		4
.L_236:
        /*058c*/ 	.word	index@(_Z7reduce6IdLj1ELb0EEvPT_S1_j)
        /*0590*/ 	.word	0x00000014


	//----- nvinfo : EIATTR_FRAME_SIZE
	.align		4
.L_237:
        /*0594*/ 	.byte	0x04, 0x11
        /*0596*/ 	.short	(.L_239 - .L_238)
	.align		4
.L_238:
        /*0598*/ 	.word	index@(_Z7reduce6IdLj1ELb0EEvPT_S1_j)
        /*059c*/ 	.word	0x00000000


	//----- nvinfo : EIATTR_MIN_STACK_SIZE
	.align		4
.L_239:
        /*05a0*/ 	.byte	0x04, 0x12
        /*05a2*/ 	.short	(.L_241 - .L_240)
	.align		4
.L_240:
        /*05a4*/ 	.word	index@(_Z7reduce6IdLj1ELb0EEvPT_S1_j)
        /*05a8*/ 	.word	0x00000000


	//----- nvinfo : EIATTR_MIN_STACK_SIZE
	.align		4
.L_241:
        /*05ac*/ 	.byte	0x04, 0x12
        /*05ae*/ 	.short	(.L_243 - .L_242)
	.align		4
.L_242:
        /*05b0*/ 	.word	index@(_Z7reduce6IdLj2ELb0EEvPT_S1_j)
        /*05b4*/ 	.word	0x00000000


	//----- nvinfo : EIATTR_MIN_STACK_SIZE
	.align		4
.L_243:
        /*05b8*/ 	.byte	0x04, 0x12
        /*05ba*/ 	.short	(.L_245 - .L_244)
	.align		4
.L_244:
        /*05bc*/ 	.word	index@(_Z7reduce6IdLj4ELb0EEvPT_S1_j)
        /*05c0*/ 	.word	0x00000000


	//----- nvinfo : EIATTR_MIN_STACK_SIZE
	.align		4
.L_245:
        /*05c4*/ 	.byte	0x04, 0x12
        /*05c6*/ 	.short	(.L_247 - .L_246)
	.align		4
.L_246:
        /*05c8*/ 	.word	index@(_Z7reduce6IdLj8ELb0EEvPT_S1_j)
        /*05cc*/ 	.word	0x00000000


	//----- nvinfo : EIATTR_MIN_STACK_SIZE
	.align		4
.L_247:
        /*05d0*/ 	.byte	0x04, 0x12
        /*05d2*/ 	.short	(.L_249 - .L_248)
	.align		4
.L_248:
        /*05d4*/ 	.word	index@(_Z7reduce6IdLj16ELb0EEvPT_S1_j)
        /*05d8*/ 	.word	0x00000000


	//----- nvinfo : EIATTR_MIN_STACK_SIZE
	.align		4
.L_249:
        /*05dc*/ 	.byte	0x04, 0x12
        /*05de*/ 	.short	(.L_251 - .L_250)
	.align		4
.L_250:
        /*05e0*/ 	.word	index@(_Z7reduce6IdLj32ELb0EEvPT_S1_j)
        /*05e4*/ 	.word	0x00000000


	//----- nvinfo : EIATTR_MIN_STACK_SIZE
	.align		4
.L_251:
        /*05e8*/ 	.byte	0x04, 0x12
        /*05ea*/ 	.short	(.L_253 - .L_252)
	.align		4
.L_252:
        /*05ec*/ 	.word	index@(_Z7reduce6IdLj64ELb0EEvPT_S1_j)
        /*05f0*/ 	.word	0x00000000


	//----- nvinfo : EIATTR_MIN_STACK_SIZE
	.align		4
.L_253:
        /*05f4*/ 	.byte	0x04, 0x12
        /*05f6*/ 	.short	(.L_255 - .L_254)
	.align		4
.L_254:
        /*05f8*/ 	.word	index@(_Z7reduce6IdLj128ELb0EEvPT_S1_j)
        /*05fc*/ 	.word	0x00000000


	//----- nvinfo : EIATTR_MIN_STACK_SIZE
	.align		4
.L_255:
        /*0600*/ 	.byte	0x04, 0x12
        /*0602*/ 	.short	(.L_257 - .L_256)
	.align		4
.L_256:
        /*0604*/ 	.word	index@(_Z7reduce6IdLj256ELb0EEvPT_S1_j)
        /*0608*/ 	.word	0x00000000


	//----- nvinfo : EIATTR_MIN_STACK_SIZE
	.align		4
.L_257:
        /*060c*/ 	.byte	0x04, 0x12
        /*060e*/ 	.short	(.L_259 - .L_258)
	.align		4
.L_258:
        /*0610*/ 	.word	index@(_Z7reduce6IdLj512ELb0EEvPT_S1_j)
        /*0614*/ 	.word	0x00000000


	//----- nvinfo : EIATTR_MIN_STACK_SIZE
	.align		4
.L_259:
        /*0618*/ 	.byte	0x04, 0x12
        /*061a*/ 	.short	(.L_261 - .L_260)
	.align		4
.L_260:
        /*061c*/ 	.word	index@(_Z7reduce6IdLj1ELb1EEvPT_S1_j)
        /*0620*/ 	.word	0x00000000


	//----- nvinfo : EIATTR_MIN_STACK_SIZE
	.align		4
.L_261:
        /*0624*/ 	.byte	0x04, 0x12
        /*0626*/ 	.short	(.L_263 - .L_262)
	.align		4
.L_262:
        /*0628*/ 	.word	index@(_Z7reduce6IdLj2ELb1EEvPT_S1_j)
        /*062c*/ 	.word	0x00000000


	//----- nvinfo : EIATTR_MIN_STACK_SIZE
	.align		4
.L_263:
        /*0630*/ 	.byte	0x04, 0x12
        /*0632*/ 	.short	(.L_265 - .L_264)
	.align		4
.L_264:
        /*0634*/ 	.word	index@(_Z7reduce6IdLj4ELb1EEvPT_S1_j)
        /*0638*/ 	.word	0x00000000


	//----- nvinfo : EIATTR_MIN_STACK_SIZE
	.align		4
.L_265:
        /*063c*/ 	.byte	0x04, 0x12
        /*063e*/ 	.short	(.L_267 - .L_266)
	.align		4
.L_266:
        /*0640*/ 	.word	index@(_Z7reduce6IdLj8ELb1EEvPT_S1_j)
        /*0644*/ 	.word	0x00000000


	//----- nvinfo : EIATTR_MIN_STACK_SIZE
	.align		4
.L_267:
        /*0648*/ 	.byte	0x04, 0x12
        /*064a*/ 	.short	(.L_269 - .L_268)
	.align		4
.L_268:
        /*064c*/ 	.word	index@(_Z7reduce6IdLj16ELb1EEvPT_S1_j)
        /*0650*/ 	.word	0x00000000


	//----- nvinfo : EIATTR_MIN_STACK_SIZE
	.align		4
.L_269:
        /*0654*/ 	.byte	0x04, 0x12
        /*0656*/ 	.short	(.L_271 - .L_270)
	.align		4
.L_270:
        /*0658*/ 	.word	index@(_Z7reduce6IdLj32ELb1EEvPT_S1_j)
        /*065c*/ 	.word	0x00000000


	//----- nvinfo : EIATTR_MIN_STACK_SIZE
	.align		4
.L_271:
        /*0660*/ 	.byte	0x04, 0x12
        /*0662*/ 	.short	(.L_273 - .L_272)
	.align		4
.L_272:
        /*0664*/ 	.word	index@(_Z7reduce6IdLj64ELb1EEvPT_S1_j)
        /*0668*/ 	.word	0x00000000


	//----- nvinfo : EIATTR_MIN_STACK_SIZE
	.align		4
.L_273:
        /*066c*/ 	.byte	0x04, 0x12
        /*066e*/ 	.short	(.L_275 - .L_274)
	.align		4
.L_274:
        /*0670*/ 	.word	index@(_Z7reduce6IdLj128ELb1EEvPT_S1_j)
        /*0674*/ 	.word	0x00000000


	//----- nvinfo : EIATTR_MIN_STACK_SIZE
	.align		4
.L_275:
        /*0678*/ 	.byte	0x04, 0x12
        /*067a*/ 	.short	(.L_277 - .L_276)
	.align		4
.L_276:
        /*067c*/ 	.word	index@(_Z7reduce6IdLj256ELb1EEvPT_S1_j)
        /*0680*/ 	.word	0x00000000


	//----- nvinfo : EIATTR_MIN_STACK_SIZE
	.align		4
.L_277:
        /*0684*/ 	.byte	0x04, 0x12
        /*0686*/ 	.short	(.L_279 - .L_278)
	.align		4
.L_278:
        /*0688*/ 	.word	index@(_Z7reduce6IdLj512ELb1EEvPT_S1_j)
        /*068c*/ 	.word	0x00000000


	//----- nvinfo : EIATTR_MIN_STACK_SIZE
	.align		4
.L_279:
        /*0690*/ 	.byte	0x04, 0x12
        /*0692*/ 	.short	(.L_281 - .L_280)
	.align		4
.L_280:
        /*0694*/ 	.word	index@(_Z7reduce6IfLj1ELb0EEvPT_S1_j)
        /*0698*/ 	.word	0x00000000


	//----- nvinfo : EIATTR_MIN_STACK_SIZE
	.align		4
.L_281:
        /*069c*/ 	.byte	0x04, 0x12
        /*069e*/ 	.short	(.L_283 - .L_282)
	.align		4
.L_282:
        /*06a0*/ 	.word	index@(_Z7reduce6IfLj2ELb0EEvPT_S1_j)
        /*06a4*/ 	.word	0x00000000


	//----- nvinfo : EIATTR_MIN_STACK_SIZE
	.align		4
.L_283:
        /*06a8*/ 	.byte	0x04, 0x12
        /*06aa*/ 	.short	(.L_285 - .L_284)
	.align		4
.L_284:
        /*06ac*/ 	.word	index@(_Z7reduce6IfLj4ELb0EEvPT_S1_j)
        /*06b0*/ 	.word	0x00000000


	//----- nvinfo : EIATTR_MIN_STACK_SIZE
	.align		4
.L_285:
        /*06b4*/ 	.byte	0x04, 0x12
        /*06b6*/ 	.short	(.L_287 - .L_286)
	.align		4
.L_286:
        /*06b8*/ 	.word	index@(_Z7reduce6IfLj8ELb0EEvPT_S1_j)
        /*06bc*/ 	.word	0x00000000


	//----- nvinfo : EIATTR_MIN_STACK_SIZE
	.align		4
.L_287:
        /*06c0*/ 	.byte	0x04, 0x12
        /*06c2*/ 	.short	(.L_289 - .L_288)
	.align		4
.L_288:
        /*06c4*/ 	.word	index@(_Z7reduce6IfLj16ELb0EEvPT_S1_j)
        /*06c8*/ 	.word	0x00000000


	//----- nvinfo : EIATTR_MIN_STACK_SIZE
	.align		4
.L_289:
        /*06cc*/ 	.byte	0x04, 0x12
        /*06ce*/ 	.short	(.L_291 - .L_290)
	.align		4
.L_290:
        /*06d0*/ 	.word	index@(_Z7reduce6IfLj32ELb0EEvPT_S1_j)
        /*06d4*/ 	.word	0x00000000


	//----- nvinfo : EIATTR_MIN_STACK_SIZE
	.align		4
.L_291:
        /*06d8*/ 	.byte	0x04, 0x12
        /*06da*/ 	.short	(.L_293 - .L_292)
	.align		4
.L_292:
        /*06dc*/ 	.word	index@(_Z7reduce6IfLj64ELb0EEvPT_S1_j)
        /*06e0*/ 	.word	0x00000000


	//----- nvinfo : EIATTR_MIN_STACK_SIZE
	.align		4
.L_293:
        /*06e4*/ 	.byte	0x04, 0x12
        /*06e6*/ 	.short	(.L_295 - .L_294)
	.align		4
.L_294:
        /*06e8*/ 	.word	index@(_Z7reduce6IfLj128ELb0EEvPT_S1_j)
        /*06ec*/ 	.word	0x00000000


	//----- nvinfo : EIATTR_MIN_STACK_SIZE
	.align		4
.L_295:
        /*06f0*/ 	.byte	0x04, 0x12
        /*06f2*/ 	.short	(.L_297 - .L_296)
	.align		4
.L_296:
        /*06f4*/ 	.word	index@(_Z7reduce6IfLj256ELb0EEvPT_S1_j)
        /*06f8*/ 	.word	0x00000000


	//----- nvinfo : EIATTR_MIN_STACK_SIZE
	.align		4
.L_297:
        /*06fc*/ 	.byte	0x04, 0x12
        /*06fe*/ 	.short	(.L_299 - .L_298)
	.align		4
.L_298:
        /*0700*/ 	.word	index@(_Z7reduce6IfLj512ELb0EEvPT_S1_j)
        /*0704*/ 	.word	0x00000000


	//----- nvinfo : EIATTR_MIN_STACK_SIZE
	.align		4
.L_299:
        /*0708*/ 	.byte	0x04, 0x12
        /*070a*/ 	.short	(.L_301 - .L_300)
	.align		4
.L_300:
        /*070c*/ 	.word	index@(_Z7reduce6IfLj1ELb1EEvPT_S1_j)
        /*0710*/ 	.word	0x00000000


	//----- nvinfo : EIATTR_MIN_STACK_SIZE
	.align		4
.L_301:
        /*0714*/ 	.byte	0x04, 0x12
        /*0716*/ 	.short	(.L_303 - .L_302)
	.align		4
.L_302:
        /*0718*/ 	.word	index@(_Z7reduce6IfLj2ELb1EEvPT_S1_j)
        /*071c*/ 	.word	0x00000000


	//----- nvinfo : EIATTR_MIN_STACK_SIZE
	.align		4
.L_303:
        /*0720*/ 	.byte	0x04, 0x12
        /*0722*/ 	.short	(.L_305 - .L_304)
	.align		4
.L_304:
        /*0724*/ 	.word	index@(_Z7reduce6IfLj4ELb1EEvPT_S1_j)
        /*0728*/ 	.word	0x00000000


	//----- nvinfo : EIATTR_MIN_STACK_SIZE
	.align		4
.L_305:
        /*072c*/ 	.byte	0x04, 0x12
        /*072e*/ 	.short	(.L_307 - .L_306)
	.align		4
.L_306:
        /*0730*/ 	.word	index@(_Z7reduce6IfLj8ELb1EEvPT_S1_j)
        /*0734*/ 	.word	0x00000000


	//----- nvinfo : EIATTR_MIN_STACK_SIZE
	.align		4
.L_307:
        /*0738*/ 	.byte	0x04, 0x12
        /*073a*/ 	.short	(.L_309 - .L_308)
	.align		4
.L_308:
        /*073c*/ 	.word	index@(_Z7reduce6IfLj16ELb1EEvPT_S1_j)
        /*0740*/ 	.word	0x00000000


	//----- nvinfo : EIATTR_MIN_STACK_SIZE
	.align		4
.L_309:
        /*0744*/ 	.byte	0x04, 0x12
        /*0746*/ 	.short	(.L_311 - .L_310)
	.align		4
.L_310:
        /*0748*/ 	.word	index@(_Z7reduce6IfLj32ELb1EEvPT_S1_j)
        /*074c*/ 	.word	0x00000000


	//----- nvinfo : EIATTR_MIN_STACK_SIZE
	.align		4
.L_311:
        /*0750*/ 	.byte	0x04, 0x12
        /*0752*/ 	.short	(.L_313 - .L_312)
	.align		4
.L_312:
        /*0754*/ 	.word	index@(_Z7reduce6IfLj64ELb1EEvPT_S1_j)
        /*0758*/ 	.word	0x00000000


	//----- nvinfo : EIATTR_MIN_STACK_SIZE
	.align		4
.L_313:
        /*075c*/ 	.byte	0x04, 0x12
        /*075e*/ 	.short	(.L_315 - .L_314)
	.align		4
.L_314:
        /*0760*/ 	.word	index@(_Z7reduce6IfLj128ELb1EEvPT_S1_j)
        /*0764*/ 	.word	0x00000000


	//----- nvinfo : EIATTR_MIN_STACK_SIZE
	.align		4
.L_315:
        /*0768*/ 	.byte	0x04, 0x12
        /*076a*/ 	.short	(.L_317 - .L_316)
	.align		4
.L_316:
        /*076c*/ 	.word	index@(_Z7reduce6IfLj256ELb1EEvPT_S1_j)
        /*0770*/ 	.word	0x00000000


	//----- nvinfo : EIATTR_MIN_STACK_SIZE
	.align		4
.L_317:
        /*0774*/ 	.byte	0x04, 0x12
        /*0776*/ 	.short	(.L_319 - .L_318)
	.align		4
.L_318:
        /*0778*/ 	.word	index@(_Z7reduce6IfLj512ELb1EEvPT_S1_j)
        /*077c*/ 	.word	0x00000000


	//----- nvinfo : EIATTR_MIN_STACK_SIZE
	.align		4
.L_319:
        /*0780*/ 	.byte	0x04, 0x12
        /*0782*/ 	.short	(.L_321 - .L_320)
	.align		4
.L_320:
        /*0784*/ 	.word	index@(_Z7reduce6IiLj1ELb0EEvPT_S1_j)
        /*0788*/ 	.word	0x00000000


	//----- nvinfo : EIATTR_MIN_STACK_SIZE
	.align		4
.L_321:
        /*078c*/ 	.byte	0x04, 0x12
        /*078e*/ 	.short	(.L_323 - .L_322)
	.align		4
.L_322:
        /*0790*/ 	.word	index@(_Z7reduce6IiLj2ELb0EEvPT_S1_j)
        /*0794*/ 	.word	0x00000000


	//----- nvinfo : EIATTR_MIN_STACK_SIZE
	.align		4
.L_323:
        /*0798*/ 	.byte	0x04, 0x12
        /*079a*/ 	.short	(.L_325 - .L_324)
	.align		4
.L_324:
        /*079c*/ 	.word	index@(_Z7reduce6IiLj4ELb0EEvPT_S1_j)
        /*07a0*/ 	.word	0x00000000


	//----- nvinfo : EIATTR_MIN_STACK_SIZE
	.align		4
.L_325:
        /*07a4*/ 	.byte	0x04, 0x12
        /*07a6*/ 	.short	(.L_327 - .L_326)
	.align		4
.L_326:
        /*07a8*/ 	.word	index@(_Z7reduce6IiLj8ELb0EEvPT_S1_j)
        /*07ac*/ 	.word	0x00000000


	//----- nvinfo : EIATTR_MIN_STACK_SIZE
	.align		4
.L_327:
        /*07b0*/ 	.byte	0x04, 0x12
        /*07b2*/ 	.short	(.L_329 - .L_328)
	.align		4
.L_328:
        /*07b4*/ 	.word	index@(_Z7reduce6IiLj16ELb0EEvPT_S1_j)
        /*07b8*/ 	.word	0x00000000


	//----- nvinfo : EIATTR_MIN_STACK_SIZE
	.align		4
.L_329:
        /*07bc*/ 	.byte	0x04, 0x12
        /*07be*/ 	.short	(.L_331 - .L_330)
	.align		4
.L_330:
        /*07c0*/ 	.word	index@(_Z7reduce6IiLj32ELb0EEvPT_S1_j)
        /*07c4*/ 	.word	0x00000000


	//----- nvinfo : EIATTR_MIN_STACK_SIZE
	.align		4
.L_331:
        /*07c8*/ 	.byte	0x04, 0x12
        /*07ca*/ 	.short	(.L_333 - .L_332)
	.align		4
.L_332:
        /*07cc*/ 	.word	index@(_Z7reduce6IiLj64ELb0EEvPT_S1_j)
        /*07d0*/ 	.word	0x00000000


	//----- nvinfo : EIATTR_MIN_STACK_SIZE
	.align		4
.L_333:
        /*07d4*/ 	.byte	0x04, 0x12
        /*07d6*/ 	.short	(.L_335 - .L_334)
	.align		4
.L_334:
        /*07d8*/ 	.word	index@(_Z7reduce6IiLj128ELb0EEvPT_S1_j)
        /*07dc*/ 	.word	0x00000000


	//----- nvinfo : EIATTR_MIN_STACK_SIZE
	.align		4
.L_335:
        /*07e0*/ 	.byte	0x04, 0x12
        /*07e2*/ 	.short	(.L_337 - .L_336)
	.align		4
.L_336:
        /*07e4*/ 	.word	index@(_Z7reduce6IiLj256ELb0EEvPT_S1_j)
        /*07e8*/ 	.word	0x00000000


	//----- nvinfo : EIATTR_MIN_STACK_SIZE
	.align		4
.L_337:
        /*07ec*/ 	.byte	0x04, 0x12
        /*07ee*/ 	.short	(.L_339 - .L_338)
	.align		4
.L_338:
        /*07f0*/ 	.word	index@(_Z7reduce6IiLj512ELb0EEvPT_S1_j)
        /*07f4*/ 	.word	0x00000000


	//----- nvinfo : EIATTR_MIN_STACK_SIZE
	.align		4
.L_339:
        /*07f8*/ 	.byte	0x04, 0x12
        /*07fa*/ 	.short	(.L_341 - .L_340)
	.align		4
.L_340:
        /*07fc*/ 	.word	index@(_Z7reduce6IiLj1ELb1EEvPT_S1_j)
        /*0800*/ 	.word	0x00000000


	//----- nvinfo : EIATTR_MIN_STACK_SIZE
	.align		4
.L_341:
        /*0804*/ 	.byte	0x04, 0x12
        /*0806*/ 	.short	(.L_343 - .L_342)
	.align		4
.L_342:
        /*0808*/ 	.word	index@(_Z7reduce6IiLj2ELb1EEvPT_S1_j)
        /*080c*/ 	.word	0x00000000


	//----- nvinfo : EIATTR_MIN_STACK_SIZE
	.align		4
.L_343:
        /*0810*/ 	.byte	0x04, 0x12
        /*0812*/ 	.short	(.L_345 - .L_344)
	.align		4
.L_344:
        /*0814*/ 	.word	index@(_Z7reduce6IiLj4ELb1EEvPT_S1_j)
        /*0818*/ 	.word	0x00000000


	//----- nvinfo : EIATTR_MIN_STACK_SIZE
	.align		4
.L_345:
        /*081c*/ 	.byte	0x04, 0x12
        /*081e*/ 	.short	(.L_347 - .L_346)
	.align		4
.L_346:
        /*0820*/ 	.word	index@(_Z7reduce6IiLj8ELb1EEvPT_S1_j)
        /*0824*/ 	.word	0x00000000


	//----- nvinfo : EIATTR_MIN_STACK_SIZE
	.align		4
.L_347:
        /*0828*/ 	.byte	0x04, 0x12
        /*082a*/ 	.short	(.L_349 - .L_348)
	.align		4
.L_348:
        /*082c*/ 	.word	index@(_Z7reduce6IiLj16ELb1EEvPT_S1_j)
        /*0830*/ 	.word	0x00000000


	//----- nvinfo : EIATTR_MIN_STACK_SIZE
	.align		4
.L_349:
        /*0834*/ 	.byte	0x04, 0x12
        /*0836*/ 	.short	(.L_351 - .L_350)
	.align		4
.L_350:
        /*0838*/ 	.word	index@(_Z7reduce6IiLj32ELb1EEvPT_S1_j)
        /*083c*/ 	.word	0x00000000


	//----- nvinfo : EIATTR_MIN_STACK_SIZE
	.align		4
.L_351:
        /*0840*/ 	.byte	0x04, 0x12
        /*0842*/ 	.short	(.L_353 - .L_352)
	.align		4
.L_352:
        /*0844*/ 	.word	index@(_Z7reduce6IiLj64ELb1EEvPT_S1_j)
        /*0848*/ 	.word	0x00000000


	//----- nvinfo : EIATTR_MIN_STACK_SIZE
	.align		4
.L_353:
        /*084c*/ 	.byte	0x04, 0x12
        /*084e*/ 	.short	(.L_355 - .L_354)
	.align		4
.L_354:
        /*0850*/ 	.word	index@(_Z7reduce6IiLj128ELb1EEvPT_S1_j)
        /*0854*/ 	.word	0x00000000


	//----- nvinfo : EIATTR_MIN_STACK_SIZE
	.align		4
.L_355:
        /*0858*/ 	.byte	0x04, 0x12
        /*085a*/ 	.short	(.L_357 - .L_356)
	.align		4
.L_356:
        /*085c*/ 	.word	index@(_Z7reduce6IiLj256ELb1EEvPT_S1_j)
        /*0860*/ 	.word	0x00000000


	//----- nvinfo : EIATTR_MIN_STACK_SIZE
	.align		4
.L_357:
        /*0864*/ 	.byte	0x04, 0x12
        /*0866*/ 	.short	(.L_359 - .L_358)
	.align		4
.L_358:
        /*0868*/ 	.word	index@(_Z7reduce6IiLj512ELb1EEvPT_S1_j)
        /*086c*/ 	.word	0x00000000
.L_359:


//--------------------- .nv.compat                --------------------------
	.section	.nv.compat,"",@"SHT_CUDA_COMPAT_INFO"
	.align	4
        /*0000*/ 	.byte	0x02, 0x09, 0x00, 0x00, 0x02, 0x02, 0x01, 0x00, 0x02, 0x05, 0x05, 0x00, 0x03, 0x07, 0x01, 0x01
        /*0010*/ 	.byte	0x02, 0x03, 0x00, 0x00, 0x02, 0x06, 0x01, 0x00, 0x04, 0x0b, 0x08, 0x00, 0x01, 0x00, 0x00, 0x00
        /*0020*/ 	.byte	0x00, 0x00, 0x00, 0x00


//--------------------- .nv.info._Z7reduce6IdLj1ELb0EEvPT_S1_j --------------------------
	.section	.nv.info._Z7reduce6IdLj1ELb0EEvPT_S1_j,"",@"SHT_CUDA_INFO"
	.sectionflags	@""
	.align	4


	//----- nvinfo : EIATTR_CUDA_API_VERSION
	.align		4
        /*0000*/ 	.byte	0x04, 0x37
        /*0002*/ 	.short	(.L_361 - .L_360)
.L_360:
        /*0004*/ 	.word	0x00000082


	//----- nvinfo : EIATTR_KPARAM_INFO
	.align		4
.L_361:
        /*0008*/ 	.byte	0x04, 0x17
        /*000a*/ 	.short	(.L_363 - .L_362)
.L_362:
        /*000c*/ 	.word	0x00000000
        /*0010*/ 	.short	0x0002
        /*0012*/ 	.short	0x0010
        /*0014*/ 	.byte	0x00, 0xf0, 0x11, 0x00


	//----- nvinfo : EIATTR_KPARAM_INFO
	.align		4
.L_363:
        /*0018*/ 	.byte	0x04, 0x17
        /*001a*/ 	.short	(.L_365 - .L_364)
.L_364:
        /*001c*/ 	.word	0x00000000
        /*0020*/ 	.short	0x0001
        /*0022*/ 	.short	0x0008
        /*0024*/ 	.byte	0x00, 0xf5, 0x21, 0x00


	//----- nvinfo : EIATTR_KPARAM_INFO
	.align		4
.L_365:
        /*0028*/ 	.byte	0x04, 0x17
        /*002a*/ 	.short	(.L_367 - .L_366)
.L_366:
        /*002c*/ 	.word	0x00000000
        /*0030*/ 	.short	0x0000
        /*0032*/ 	.short	0x0000
        /*0034*/ 	.byte	0x00, 0xf5, 0x21, 0x00


	//----- nvinfo : EIATTR_SPARSE_MMA_MASK
	.align		4
.L_367:
        /*0038*/ 	.byte	0x03, 0x50
        /*003a*/ 	.short	0x0000


	//----- nvinfo : EIATTR_MAXREG_COUNT
	.align		4
        /*003c*/ 	.byte	0x03, 0x1b
        /*003e*/ 	.short	0x00ff


	//----- nvinfo : EIATTR_NUM_BARRIERS
	.align		4
        /*0040*/ 	.byte	0x02, 0x4c
        /*0042*/ 	.byte	0x01
	.zero		1


	//----- nvinfo : EIATTR_MERCURY_ISA_VERSION
	.align		4
        /*0044*/ 	.byte	0x03, 0x5f
        /*0046*/ 	.short	0x0101


	//----- nvinfo : EIATTR_COOP_GROUP_MASK_REGIDS
	.align		4
        /*0048*/ 	.byte	0x04, 0x29
        /*004a*/ 	.short	(.L_369 - .L_368)


	//   ....[0]....
.L_368:
        /*004c*/ 	.word	0xffffffff


	//   ....[1]....
        /*0050*/ 	.word	0xffffffff


	//   ....[2]....
        /*0054*/ 	.word	0xffffffff


	//   ....[3]....
        /*0058*/ 	.word	0xffffffff


	//   ....[4]....
        /*005c*/ 	.word	0xffffffff


	//   ....[5]....
        /*0060*/ 	.word	0xffffffff


	//   ....[6]....
        /*0064*/ 	.word	0xffffffff


	//   ....[7]....
        /*0068*/ 	.word	0xffffffff


	//   ....[8]....
        /*006c*/ 	.word	0xffffffff


	//   ....[9]....
        /*0070*/ 	.word	0xffffffff


	//   ....[10]....
        /*0074*/ 	.word	0xffffffff


	//   ....[11]....
        /*0078*/ 	.word	0xffffffff


	//   ....[12]....
        /*007c*/ 	.word	0xffffffff


	//   ....[13]....
        /*0080*/ 	.word	0xffffffff


	//   ....[14]....
        /*0084*/ 	.word	0x0500000c


	//   ....[15]....
        /*0088*/ 	.word	0x0500000c


	//   ....[16]....
        /*008c*/ 	.word	0x0500000c


	//   ....[17]....
        /*0090*/ 	.word	0x0500000c


	//   ....[18]....
        /*0094*/ 	.word	0x0500000c


	//   ....[19]....
        /*0098*/ 	.word	0x0500000c


	//   ....[20]....
        /*009c*/ 	.word	0x0500000c


	//   ....[21]....
        /*00a0*/ 	.word	0x0500000c


	//   ....[22]....
        /*00a4*/ 	.word	0x0500000c


	//   ....[23]....
        /*00a8*/ 	.word	0x0500000c


	//----- nvinfo : EIATTR_COOP_GROUP_INSTR_OFFSETS
	.align		4
.L_369:
        /*00ac*/ 	.byte	0x04, 0x28
        /*00ae*/ 	.short	(.L_371 - .L_370)


	//   ....[0]....
.L_370:
        /*00b0*/ 	.word	0x00000270


	//   ....[1]....
        /*00b4*/ 	.word	0x00000280


	//   ....[2]....
        /*00b8*/ 	.word	0x00000290


	//   ....[3]....
        /*00bc*/ 	.word	0x000002a0


	//   ....[4]....
        /*00c0*/ 	.word	0x00000300


	//   ....[5]....
        /*00c4*/ 	.word	0x00000310


	//   ....[6]....
        /*00c8*/ 	.word	0x00000330


	//   ....[7]....
        /*00cc*/ 	.word	0x00000340


	//   ....[8]....
        /*00d0*/ 	.word	0x00000380


	//   ....[9]....
        /*00d4*/ 	.word	0x00000390


	//   ....[10]....
        /*00d8*/ 	.word	0x000003d0


	//   ....[11]....
        /*00dc*/ 	.word	0x000003e0


	//   ....[12]....
        /*00e0*/ 	.word	0x00000420


	//   ....[13]....
        /*00e4*/ 	.word	0x00000430


	//   ....[14]....
        /*00e8*/ 	.word	0x00000510


	//   ....[15]....
        /*00ec*/ 	.word	0x00000560


	//   ....[16]....
        /*00f0*/ 	.word	0x000005d0


	//   ....[17]....
        /*00f4*/ 	.word	0x00000620


	//   ....[18]....
        /*00f8*/ 	.word	0x00000690


	//   ....[19]....
        /*00fc*/ 	.word	0x000006e0


	//   ....[20]....
        /*0100*/ 	.word	0x00000750


	//   ....[21]....
        /*0104*/ 	.word	0x000007a0


	//   ....[22]....
        /*0108*/ 	.word	0x00000810


	//   ....[23]....
        /*010c*/ 	.word	0x00000860


	//----- nvinfo : EIATTR_VRC_CTA_INIT_COUNT
	.align		4
.L_371:
        /*0110*/ 	.byte	0x02, 0x4a
	.zero		1
	.zero		1


	//----- nvinfo : EIATTR_EXIT_INSTR_OFFSETS
	.align		4
        /*0114*/ 	.byte	0x04, 0x1c
        /*0116*/ 	.short	(.L_373 - .L_372)


	//   ....[0]....
.L_372:
        /*0118*/ 	.word	0x00000470


	//   ....[1]....
        /*011c*/ 	.word	0x000004b0


	//----- nvinfo : EIATTR_CRS_STACK_SIZE
	.align		4
.L_373:
        /*0120*/ 	.byte	0x04, 0x1e
        /*0122*/ 	.short	(.L_375 - .L_374)
.L_374:
        /*0124*/ 	.word	0x00000000


	//----- nvinfo : EIATTR_CBANK_PARAM_SIZE
	.align		4
.L_375:
        /*0128*/ 	.byte	0x03, 0x19
        /*012a*/ 	.short	0x0014


	//----- nvinfo : EIATTR_PARAM_CBANK
	.align		4
        /*012c*/ 	.byte	0x04, 0x0a
        /*012e*/ 	.short	(.L_377 - .L_376)
	.align		4
.L_376:
        /*0130*/ 	.word	index@(.nv.constant0._Z7reduce6IdLj1ELb0EEvPT_S1_j)
        /*0134*/ 	.short	0x0380
        /*0136*/ 	.short	0x0014


	//----- nvinfo : EIATTR_SW_WAR
	.align		4
.L_377:
        /*0138*/ 	.byte	0x04, 0x36
        /*013a*/ 	.short	(.L_379 - .L_378)
.L_378:
        /*013c*/ 	.word	0x00000008
.L_379:


//--------------------- .nv.info._Z7reduce6IdLj2ELb0EEvPT_S1_j --------------------------
	.section	.nv.info._Z7reduce6IdLj2ELb0EEvPT_S1_j,"",@"SHT_CUDA_INFO"
	.sectionflags	@""
	.align	4


	//----- nvinfo : EIATTR_CUDA_API_VERSION
	.align		4
        /*0000*/ 	.byte	0x04, 0x37
        /*0002*/ 	.short	(.L_381 - .L_380)
.L_380:
        /*0004*/ 	.word	0x00000082


	//----- nvinfo : EIATTR_KPARAM_INFO
	.align		4
.L_381:
        /*0008*/ 	.byte	0x04, 0x17
        /*000a*/ 	.short	(.L_383 - .L_382)
.L_382:
        /*000c*/ 	.word	0x00000000
        /*0010*/ 	.short	0x0002
        /*0012*/ 	.short	0x0010
        /*0014*/ 	.byte	0x00, 0xf0, 0x11, 0x00


	//----- nvinfo : EIATTR_KPARAM_INFO
	.align		4
.L_383:
        /*0018*/ 	.byte	0x04, 0x17
        /*001a*/ 	.short	(.L_385 - .L_384)
.L_384:
        /*001c*/ 	.word	0x00000000
        /*0020*/ 	.short	0x0001
        /*0022*/ 	.short	0x0008
        /*0024*/ 	.byte	0x00, 0xf5, 0x21, 0x00


	//----- nvinfo : EIATTR_KPARAM_INFO
	.align		4
.L_385:
        /*0028*/ 	.byte	0x04, 0x17
        /*002a*/ 	.short	(.L_387 - .L_386)
.L_386:
        /*002c*/ 	.word	0x00000000
        /*0030*/ 	.short	0x0000
        /*0032*/ 	.short	0x0000
        /*0034*/ 	.byte	0x00, 0xf5, 0x21, 0x00


	//----- nvinfo : EIATTR_SPARSE_MMA_MASK
	.align		4
.L_387:
        /*0038*/ 	.byte	0x03, 0x50
        /*003a*/ 	.short	0x0000


	//----- nvinfo : EIATTR_MAXREG_COUNT
	.align		4
        /*003c*/ 	.byte	0x03, 0x1b
        /*003e*/ 	.short	0x00ff


	//----- nvinfo : EIATTR_NUM_BARRIERS
	.align		4
        /*0040*/ 	.byte	0x02, 0x4c
        /*0042*/ 	.byte	0x01
	.zero		1


	//----- nvinfo : EIATTR_MERCURY_ISA_VERSION
	.align		4
        /*0044*/ 	.byte	0x03, 0x5f
        /*0046*/ 	.short	0x0101


	//----- nvinfo : EIATTR_COOP_GROUP_MASK_REGIDS
	.align		4
        /*0048*/ 	.byte	0x04, 0x29
        /*004a*/ 	.short	(.L_389 - .L_388)


	//   ....[0]....
.L_388:
        /*004c*/ 	.word	0xffffffff


	//   ....[1]....
        /*0050*/ 	.word	0xffffffff


	//   ....[2]....
        /*0054*/ 	.word	0xffffffff


	//   ....[3]....
        /*0058*/ 	.word	0xffffffff


	//   ....[4]....
        /*005c*/ 	.word	0xffffffff


	//   ....[5]....
        /*0060*/ 	.word	0xffffffff


	//   ....[6]....
        /*0064*/ 	.word	0xffffffff


	//   ....[7]....
        /*0068*/ 	.word	0xffffffff


	//   ....[8]....
        /*006c*/ 	.word	0xffffffff


	//   ....[9]....
        /*0070*/ 	.word	0xffffffff


	//   ....[10]....
        /*0074*/ 	.word	0xffffffff


	//   ....[11]....
        /*0078*/ 	.word	0xffffffff


	//   ....[12]....
        /*007c*/ 	.word	0xffffffff


	//   ....[13]....
        /*0080*/ 	.word	0xffffffff


	//   ....[14]....
        /*0084*/ 	.word	0x0500000c


	//   ....[15]....
        /*0088*/ 	.word	0x0500000c


	//   ....[16]....
        /*008c*/ 	.word	0x0500000c


	//   ....[17]....
        /*0090*/ 	.word	0x0500000c


	//   ....[18]....
        /*0094*/ 	.word	0x0500000c


	//   ....[19]....
        /*0098*/ 	.word	0x0500000c


	//   ....[20]....
        /*009c*/ 	.word	0x0500000c


	//   ....[21]....
        /*00a0*/ 	.word	0x0500000c


	//   ....[22]....
        /*00a4*/ 	.word	0x0500000c


	//   ....[23]....
        /*00a8*/ 	.word	0x0500000c


	//----- nvinfo : EIATTR_COOP_GROUP_INSTR_OFFSETS
	.align		4
.L_389:
        /*00ac*/ 	.byte	0x04, 0x28
        /*00ae*/ 	.short	(.L_391 - .L_390)


	//   ....[0]....
.L_390:
        /*00b0*/ 	.word	0x00000280


	//   ....[1]....
        /*00b4*/ 	.word	0x00000290


	//   ....[2]....
        /*00b8*/ 	.word	0x000002a0


	//   ....[3]....
        /*00bc*/ 	.word	0x000002b0


	//   ....[4]....
        /*00c0*/ 	.word	0x00000310


	//   ....[5]....
        /*00c4*/ 	.word	0x00000320


	//   ....[6]....
        /*00c8*/ 	.word	0x00000340


	//   ....[7]....
        /*00cc*/ 	.word	0x00000350


	//   ....[8]....
        /*00d0*/ 	.word	0x00000390


	//   ....[9]....
        /*00d4*/ 	.word	0x000003a0


	//   ....[10]....
        /*00d8*/ 	.word	0x000003e0


	//   ....[11]....
        /*00dc*/ 	.word	0x000003f0


	//   ....[12]....
        /*00e0*/ 	.word	0x00000430


	//   ....[13]....
        /*00e4*/ 	.word	0x00000440


	//   ....[14]....
        /*00e8*/ 	.word	0x00000520


	//   ....[15]....
        /*00ec*/ 	.word	0x00000570


	//   ....[16]....
        /*00f0*/ 	.word	0x000005e0


	//   ....[17]....
        /*00f4*/ 	.word	0x00000630


	//   ....[18]....
        /*00f8*/ 	.word	0x000006a0


	//   ....[19]....
        /*00fc*/ 	.word	0x000006f0


	//   ....[20]....
        /*0100*/ 	.word	0x00000760


	//   ....[21]....
        /*0104*/ 	.word	0x000007b0


	//   ....[22]....
        /*0108*/ 	.word	0x00000820


	//   ....[23]....
        /*010c*/ 	.word	0x00000870


	//----- nvinfo : EIATTR_VRC_CTA_INIT_COUNT
	.align		4
.L_391:
        /*0110*/ 	.byte	0x02, 0x4a
	.zero		1
	.zero		1


	//----- nvinfo : EIATTR_EXIT_INSTR_OFFSETS
	.align		4
        /*0114*/ 	.byte	0x04, 0x1c
        /*0116*/ 	.short	(.L_393 - .L_392)


	//   ....[0]....
.L_392:
        /*0118*/ 	.word	0x00000480


	//   ....[1]....
        /*011c*/ 	.word	0x000004c0


	//----- nvinfo : EIATTR_CRS_STACK_SIZE
	.align		4
.L_393:
        /*0120*/ 	.byte	0x04, 0x1e
        /*0122*/ 	.short	(.L_395 - .L_394)
.L_394:
        /*0124*/ 	.word	0x00000000


	//----- nvinfo : EIATTR_CBANK_PARAM_SIZE
	.align		4
.L_395:
        /*0128*/ 	.byte	0x03, 0x19
        /*012a*/ 	.short	0x0014


	//----- nvinfo : EIATTR_PARAM_CBANK
	.align		4
        /*012c*/ 	.byte	0x04, 0x0a
        /*012e*/ 	.short	(.L_397 - .L_396)
	.align		4
.L_396:
        /*0130*/ 	.word	index@(.nv.constant0._Z7reduce6IdLj2ELb0EEvPT_S1_j)
        /*0134*/ 	.short	0x0380
        /*0136*/ 	.short	0x0014


	//----- nvinfo : EIATTR_SW_WAR
	.align		4
.L_397:
        /*0138*/ 	.byte	0x04, 0x36
        /*013a*/ 	.short	(.L_399 - .L_398)
.L_398:
        /*013c*/ 	.word	0x00000008
.L_399:


//--------------------- .nv.info._Z7reduce6IdLj4ELb0EEvPT_S1_j --------------------------
	.section	.nv.info._Z7reduce6IdLj4ELb0EEvPT_S1_j,"",@"SHT_CUDA_INFO"
	.sectionflags	@""
	.align	4


	//----- nvinfo : EIATTR_CUDA_API_VERSION
	.align		4
        /*0000*/ 	.byte	0x04, 0x37
        /*0002*/ 	.short	(.L_401 - .L_400)
.L_400:
        /*0004*/ 	.word	0x00000082


	//----- nvinfo : EIATTR_KPARAM_INFO
	.align		4
.L_401:
        /*0008*/ 	.byte	0x04, 0x17
        /*000a*/ 	.short	(.L_403 - .L_402)
.L_402:
        /*000c*/ 	.word	0x00000000
        /*0010*/ 	.short	0x0002
        /*0012*/ 	.short	0x0010
        /*0014*/ 	.byte	0x00, 0xf0, 0x11, 0x00


	//----- nvinfo : EIATTR_KPARAM_INFO
	.align		4
.L_403:
        /*0018*/ 	.byte	0x04, 0x17
        /*001a*/ 	.short	(.L_405 - .L_404)
.L_404:
        /*001c*/ 	.word	0x00000000
        /*0020*/ 	.short	0x0001
        /*0022*/ 	.short	0x0008
        /*0024*/ 	.byte	0x00, 0xf5, 0x21, 0x00


	//----- nvinfo : EIATTR_KPARAM_INFO
	.align		4
.L_405:
        /*0028*/ 	.byte	0x04, 0x17
        /*002a*/ 	.short	(.L_407 - .L_406)
.L_406:
        /*002c*/ 	.word	0x00000000
        /*0030*/ 	.short	0x0000
        /*0032*/ 	.short	0x0000
        /*0034*/ 	.byte	0x00, 0xf5, 0x21, 0x00


	//----- nvinfo : EIATTR_SPARSE_MMA_MASK
	.align		4
.L_407:
        /*0038*/ 	.byte	0x03, 0x50
        /*003a*/ 	.short	0x0000


	//----- nvinfo : EIATTR_MAXREG_COUNT
	.align		4
        /*003c*/ 	.byte	0x03, 0x1b
        /*003e*/ 	.short	0x00ff


	//----- nvinfo : EIATTR_NUM_BARRIERS
	.align		4
        /*0040*/ 	.byte	0x02, 0x4c
        /*0042*/ 	.byte	0x01
	.zero		1


	//----- nvinfo : EIATTR_MERCURY_ISA_VERSION
	.align		4
        /*0044*/ 	.byte	0x03, 0x5f
        /*0046*/ 	.short	0x0101


	//----- nvinfo : EIATTR_COOP_GROUP_MASK_REGIDS
	.align		4
        /*0048*/ 	.byte	0x04, 0x29
        /*004a*/ 	.short	(.L_409 - .L_408)


	//   ....[0]....
.L_408:
        /*004c*/ 	.word	0xffffffff


	//   ....[1]....
        /*0050*/ 	.word	0xffffffff


	//   ....[2]....
        /*0054*/ 	.word	0xffffffff


	//   ....[3]....
        /*0058*/ 	.word	0xffffffff


	//   ....[4]....
        /*005c*/ 	.word	0xffffffff


	//   ....[5]....
        /*0060*/ 	.word	0xffffffff


	//   ....[6]....
        /*0064*/ 	.word	0xffffffff


	//   ....[7]....
        /*0068*/ 	.word	0xffffffff


	//   ....[8]....
        /*006c*/ 	.word	0xffffffff


	//   ....[9]....
        /*0070*/ 	.word	0xffffffff


	//   ....[10]....
        /*0074*/ 	.word	0xffffffff


	//   ....[11]....
        /*0078*/ 	.word	0xffffffff


	//   ....[12]....
        /*007c*/ 	.word	0xffffffff


	//   ....[13]....
        /*0080*/ 	.word	0xffffffff


	//   ....[14]....
        /*0084*/ 	.word	0x0500000c


	//   ....[15]....
        /*0088*/ 	.word	0x0500000c


	//   ....[16]....
        /*008c*/ 	.word	0x0500000c


	//   ....[17]....
        /*0090*/ 	.word	0x0500000c


	//   ....[18]....
        /*0094*/ 	.word	0x0500000c


	//   ....[19]....
        /*0098*/ 	.word	0x0500000c


	//   ....[20]....
        /*009c*/ 	.word	0x0500000c


	//   ....[21]....
        /*00a0*/ 	.word	0x0500000c


	//   ....[22]....
        /*00a4*/ 	.word	0x0500000c


	//   ....[23]....
        /*00a8*/ 	.word	0x0500000c


	//----- nvinfo : EIATTR_COOP_GROUP_INSTR_OFFSETS
	.align		4
.L_409:
        /*00ac*/ 	.byte	0x04, 0x28
        /*00ae*/ 	.short	(.L_411 - .L_410)


	//   ....[0]....
.L_410:
        /*00b0*/ 	.word	0x00000280


	//   ....[1]....
        /*00b4*/ 	.word	0x00000290


	//   ....[2]....
        /*00b8*/ 	.word	0x000002a0


	//   ....[3]....
        /*00bc*/ 	.word	0x000002b0


	//   ....[4]....
        /*00c0*/ 	.word	0x00000310


	//   ....[5]....
        /*00c4*/ 	.word	0x00000320


	//   ....[6]....
        /*00c8*/ 	.word	0x00000340


	//   ....[7]....
        /*00cc*/ 	.word	0x00000350


	//   ....[8]....
        /*00d0*/ 	.word	0x00000390


	//   ....[9]....
        /*00d4*/ 	.word	0x000003a0


	//   ....[10]....
        /*00d8*/ 	.word	0x000003e0


	//   ....[11]....
        /*00dc*/ 	.word	0x000003f0


	//   ....[12]....
        /*00e0*/ 	.word	0x00000430


	//   ....[13]....
        /*00e4*/ 	.word	0x00000440


	//   ....[14]....
        /*00e8*/ 	.word	0x00000520


	//   ....[15]....
        /*00ec*/ 	.word	0x00000570


	//   ....[16]....
        /*00f0*/ 	.word	0x000005e0


	//   ....[17]....
        /*00f4*/ 	.word	0x00000630


	//   ....[18]....
        /*00f8*/ 	.word	0x000006a0


	//   ....[19]....
        /*00fc*/ 	.word	0x000006f0


	//   ....[20]....
        /*0100*/ 	.word	0x00000760


	//   ....[21]....
        /*0104*/ 	.word	0x000007b0


	//   ....[22]....
        /*0108*/ 	.word	0x00000820


	//   ....[23]....
        /*010c*/ 	.word	0x00000870


	//----- nvinfo : EIATTR_VRC_CTA_INIT_COUNT
	.align		4
.L_411:
        /*0110*/ 	.byte	0x02, 0x4a
	.zero		1
	.zero		1


	//----- nvinfo : EIATTR_EXIT_INSTR_OFFSETS
	.align		4
        /*0114*/ 	.byte	0x04, 0x1c
        /*0116*/ 	.short	(.L_413 - .L_412)


	//   ....[0]....
.L_412:
        /*0118*/ 	.word	0x00000480


	//   ....[1]....
        /*011c*/ 	.word	0x000004c0


	//----- nvinfo : EIATTR_CRS_STACK_SIZE
	.align		4
.L_413:
        /*0120*/ 	.byte	0x04, 0x1e
        /*0122*/ 	.short	(.L_415 - .L_414)
.L_414:
        /*0124*/ 	.word	0x00000000


	//----- nvinfo : EIATTR_CBANK_PARAM_SIZE
	.align		4
.L_415:
        /*0128*/ 	.byte	0x03, 0x19
        /*012a*/ 	.short	0x0014


	//----- nvinfo : EIATTR_PARAM_CBANK
	.align		4
        /*012c*/ 	.byte	0x04, 0x0a
        /*012e*/ 	.short	(.L_417 - .L_416)
	.align		4
.L_416:
        /*0130*/ 	.word	index@(.nv.constant0._Z7reduce6IdLj4ELb0EEvPT_S1_j)
        /*0134*/ 	.short	0x0380
        /*0136*/ 	.short	0x0014


	//----- nvinfo : EIATTR_SW_WAR
	.align		4
.L_417:
        /*0138*/ 	.byte	0x04, 0x36
        /*013a*/ 	.short	(.L_419 - .L_418)
.L_418:
        /*013c*/ 	.word	0x00000008
.L_419:


//--------------------- .nv.info._Z7reduce6IdLj8ELb0EEvPT_S1_j --------------------------
	.section	.nv.info._Z7reduce6IdLj8ELb0EEvPT_S1_j,"",@"SHT_CUDA_INFO"
	.sectionflags	@""
	.align	4


	//----- nvinfo : EIATTR_CUDA_API_VERSION
	.align		4
        /*0000*/ 	.byte	0x04, 0x37
        /*0002*/ 	.short	(.L_421 - .L_420)
.L_420:
        /*0004*/ 	.word	0x00000082


	//----- nvinfo : EIATTR_KPARAM_INFO
	.align		4
.L_421:
        /*0008*/ 	.byte	0x04, 0x17
        /*000a*/ 	.short	(.L_423 - .L_422)
.L_422:
        /*000c*/ 	.word	0x00000000
        /*0010*/ 	.short	0x0002
        /*0012*/ 	.short	0x0010
        /*0014*/ 	.byte	0x00, 0xf0, 0x11, 0x00


	//----- nvinfo : EIATTR_KPARAM_INFO
	.align		4
.L_423:
        /*0018*/ 	.byte	0x04, 0x17
        /*001a*/ 	.short	(.L_425 - .L_424)
.L_424:
        /*001c*/ 	.word	0x00000000
        /*0020*/ 	.short	0x0001
        /*0022*/ 	.short	0x0008
        /*0024*/ 	.byte	0x00, 0xf5, 0x21, 0x00


	//----- nvinfo : EIATTR_KPARAM_INFO
	.align		4
.L_425:
        /*0028*/ 	.byte	0x04, 0x17
        /*002a*/ 	.short	(.L_427 - .L_426)
.L_426:
        /*002c*/ 	.word	0x00000000
        /*0030*/ 	.short	0x0000
        /*0032*/ 	.short	0x0000
        /*0034*/ 	.byte	0x00, 0xf5, 0x21, 0x00


	//----- nvinfo : EIATTR_SPARSE_MMA_MASK
	.align		4
.L_427:
        /*0038*/ 	.byte	0x03, 0x50
        /*003a*/ 	.short	0x0000


	//----- nvinfo : EIATTR_MAXREG_COUNT
	.align		4
        /*003c*/ 	.byte	0x03, 0x1b
        /*003e*/ 	.short	0x00ff


	//----- nvinfo : EIATTR_NUM_BARRIERS
	.align		4
        /*0040*/ 	.byte	0x02, 0x4c
        /*0042*/ 	.byte	0x01
	.zero		1


	//----- nvinfo : EIATTR_MERCURY_ISA_VERSION
	.align		4
        /*0044*/ 	.byte	0x03, 0x5f
        /*0046*/ 	.short	0x0101


	//----- nvinfo : EIATTR_COOP_GROUP_MASK_REGIDS
	.align		4
        /*0048*/ 	.byte	0x04, 0x29
        /*004a*/ 	.short	(.L_429 - .L_428)


	//   ....[0]....
.L_428:
        /*004c*/ 	.word	0xffffffff


	//   ....[1]....
        /*0050*/ 	.word	0xffffffff


	//   ....[2]....
        /*0054*/ 	.word	0xffffffff


	//   ....[3]....
        /*0058*/ 	.word	0xffffffff


	//   ....[4]....
        /*005c*/ 	.word	0xffffffff


	//   ....[5]....
        /*0060*/ 	.word	0xffffffff


	//   ....[6]....
        /*0064*/ 	.word	0xffffffff


	//   ....[7]....
        /*0068*/ 	.word	0xffffffff


	//   ....[8]....
        /*006c*/ 	.word	0xffffffff


	//   ....[9]....
        /*0070*/ 	.word	0xffffffff


	//   ....[10]....
        /*0074*/ 	.word	0xffffffff


	//   ....[11]....
        /*0078*/ 	.word	0xffffffff


	//   ....[12]....
        /*007c*/ 	.word	0xffffffff


	//   ....[13]....
        /*0080*/ 	.word	0xffffffff


	//   ....[14]....
        /*0084*/ 	.word	0x0500000c


	//   ....[15]....
        /*0088*/ 	.word	0x0500000c


	//   ....[16]....
        /*008c*/ 	.word	0x0500000c


	//   ....[17]....
        /*0090*/ 	.word	0x0500000c


	//   ....[18]....
        /*0094*/ 	.word	0x0500000c


	//   ....[19]....
        /*0098*/ 	.word	0x0500000c


	//   ....[20]....
        /*009c*/ 	.word	0x0500000c


	//   ....[21]....
        /*00a0*/ 	.word	0x0500000c


	//   ....[22]....
        /*00a4*/ 	.word	0x0500000c


	//   ....[23]....
        /*00a8*/ 	.word	0x0500000c


	//----- nvinfo : EIATTR_COOP_GROUP_INSTR_OFFSETS
	.align		4
.L_429:
        /*00ac*/ 	.byte	0x04, 0x28
        /*00ae*/ 	.short	(.L_431 - .L_430)


	//   ....[0]....
.L_430:
        /*00b0*/ 	.word	0x00000280


	//   ....[1]....
        /*00b4*/ 	.word	0x00000290


	//   ....[2]....
        /*00b8*/ 	.word	0x000002a0


	//   ....[3]....
        /*00bc*/ 	.word	0x000002b0


	//   ....[4]....
        /*00c0*/ 	.word	0x00000310


	//   ....[5]....
        /*00c4*/ 	.word	0x00000320


	//   ....[6]....
        /*00c8*/ 	.word	0x00000340


	//   ....[7]....
        /*00cc*/ 	.word	0x00000350


	//   ....[8]....
        /*00d0*/ 	.word	0x00000390


	//   ....[9]....
        /*00d4*/ 	.word	0x000003a0


	//   ....[10]....
        /*00d8*/ 	.word	0x000003e0


	//   ....[11]....
        /*00dc*/ 	.word	0x000003f0


	//   ....[12]....
        /*00e0*/ 	.word	0x00000430


	//   ....[13]....
        /*00e4*/ 	.word	0x00000440


	//   ....[14]....
        /*00e8*/ 	.word	0x00000520


	//   ....[15]....
        /*00ec*/ 	.word	0x00000570


	//   ....[16]....
        /*00f0*/ 	.word	0x000005e0


	//   ....[17]....
        /*00f4*/ 	.word	0x00000630


	//   ....[18]....
        /*00f8*/ 	.word	0x000006a0


	//   ....[19]....
        /*00fc*/ 	.word	0x000006f0


	//   ....[20]....
        /*0100*/ 	.word	0x00000760


	//   ....[21]....
        /*0104*/ 	.word	0x000007b0


	//   ....[22]....
        /*0108*/ 	.word	0x00000820


	//   ....[23]....
        /*010c*/ 	.word	0x00000870


	//----- nvinfo : EIATTR_VRC_CTA_INIT_COUNT
	.align		4
.L_431:
        /*0110*/ 	.byte	0x02, 0x4a
	.zero		1
	.zero		1


	//----- nvinfo : EIATTR_EXIT_INSTR_OFFSETS
	.align		4
        /*0114*/ 	.byte	0x04, 0x1c
        /*0116*/ 	.short	(.L_433 - .L_432)


	//   ....[0]....
.L_432:
        /*0118*/ 	.word	0x00000480


	//   ....[1]....
        /*011c*/ 	.word	0x000004c0


	//----- nvinfo : EIATTR_CRS_STACK_SIZE
	.align		4
.L_433:
        /*0120*/ 	.byte	0x04, 0x1e
        /*0122*/ 	.short	(.L_435 - .L_434)
.L_434:
        /*0124*/ 	.word	0x00000000


	//----- nvinfo : EIATTR_CBANK_PARAM_SIZE
	.align		4
.L_435:
        /*0128*/ 	.byte	0x03, 0x19
        /*012a*/ 	.short	0x0014


	//----- nvinfo : EIATTR_PARAM_CBANK
	.align		4
        /*012c*/ 	.byte	0x04, 0x0a
        /*012e*/ 	.short	(.L_437 - .L_436)
	.align		4
.L_436:
        /*0130*/ 	.word	index@(.nv.constant0._Z7reduce6IdLj8ELb0EEvPT_S1_j)
        /*0134*/ 	.short	0x0380
        /*0136*/ 	.short	0x0014


	//----- nvinfo : EIATTR_SW_WAR
	.align		4
.L_437:
        /*0138*/ 	.byte	0x04, 0x36
        /*013a*/ 	.short	(.L_439 - .L_438)
.L_438:
        /*013c*/ 	.word	0x00000008
.L_439:


//--------------------- .nv.info._Z7reduce6IdLj16ELb0EEvPT_S1_j --------------------------
	.section	.nv.info._Z7reduce6IdLj16ELb0EEvPT_S1_j,"",@"SHT_CUDA_INFO"
	.sectionflags	@""
	.align	4


	//----- nvinfo : EIATTR_CUDA_API_VERSION
	.align		4
        /*0000*/ 	.byte	0x04, 0x37
        /*0002*/ 	.short	(.L_441 - .L_440)
.L_440:
        /*0004*/ 	.word	0x00000082


	//----- nvinfo : EIATTR_KPARAM_INFO
	.align		4
.L_441:
        /*0008*/ 	.byte	0x04, 0x17
        /*000a*/ 	.short	(.L_443 - .L_442)
.L_442:
        /*000c*/ 	.word	0x00000000
        /*0010*/ 	.short	0x0002
        /*0012*/ 	.short	0x0010
        /*0014*/ 	.byte	0x00, 0xf0, 0x11, 0x00


	//----- nvinfo : EIATTR_KPARAM_INFO
	.align		4
.L_443:
        /*0018*/ 	.byte	0x04, 0x17
        /*001a*/ 	.short	(.L_445 - .L_444)
.L_444:
        /*001c*/ 	.word	0x00000000
        /*0020*/ 	.short	0x0001
        /*0022*/ 	.short	0x0008
        /*0024*/ 	.byte	0x00, 0xf5, 0x21, 0x00


	//----- nvinfo : EIATTR_KPARAM_INFO
	.align		4
.L_445:
        /*0028*/ 	.byte	0x04, 0x17
        /*002a*/ 	.short	(.L_447 - .L_446)
.L_446:
        /*002c*/ 	.word	0x00000000
        /*0030*/ 	.short	0x0000
        /*0032*/ 	.short	0x0000
        /*0034*/ 	.byte	0x00, 0xf5, 0x21, 0x00


	//----- nvinfo : EIATTR_SPARSE_MMA_MASK
	.align		4
.L_447:
        /*0038*/ 	.byte	0x03, 0x50
        /*003a*/ 	.short	0x0000


	//----- nvinfo : EIATTR_MAXREG_COUNT
	.align		4
        /*003c*/ 	.byte	0x03, 0x1b
        /*003e*/ 	.short	0x00ff


	//----- nvinfo : EIATTR_NUM_BARRIERS
	.align		4
        /*0040*/ 	.byte	0x02, 0x4c
        /*0042*/ 	.byte	0x01
	.zero		1


	//----- nvinfo : EIATTR_MERCURY_ISA_VERSION
	.align		4
        /*0044*/ 	.byte	0x03, 0x5f
        /*0046*/ 	.short	0x0101


	//----- nvinfo : EIATTR_COOP_GROUP_MASK_REGIDS
	.align		4
        /*0048*/ 	.byte	0x04, 0x29
        /*004a*/ 	.short	(.L_449 - .L_448)


	//   ....[0]....
.L_448:
        /*004c*/ 	.word	0xffffffff


	//   ....[1]....
        /*0050*/ 	.word	0xffffffff


	//   ....[2]....
        /*0054*/ 	.word	0xffffffff


	//   ....[3]....
        /*0058*/ 	.word	0xffffffff


	//   ....[4]....
        /*005c*/ 	.word	0xffffffff


	//   ....[5]....
        /*0060*/ 	.word	0xffffffff


	//   ....[6]....
        /*0064*/ 	.word	0xffffffff


	//   ....[7]....
        /*0068*/ 	.word	0xffffffff


	//   ....[8]....
        /*006c*/ 	.word	0xffffffff


	//   ....[9]....
        /*0070*/ 	.word	0xffffffff


	//   ....[10]....
        /*0074*/ 	.word	0xffffffff


	//   ....[11]....
        /*0078*/ 	.word	0xffffffff


	//   ....[12]....
        /*007c*/ 	.word	0xffffffff


	//   ....[13]....
        /*0080*/ 	.word	0xffffffff


	//   ....[14]....
        /*0084*/ 	.word	0x0500000c


	//   ....[15]....
        /*0088*/ 	.word	0x0500000c


	//   ....[16]....
        /*008c*/ 	.word	0x0500000c


	//   ....[17]....
        /*0090*/ 	.word	0x0500000c


	//   ....[18]....
        /*0094*/ 	.word	0x0500000c


	//   ....[19]....
        /*0098*/ 	.word	0x0500000c


	//   ....[20]....
        /*009c*/ 	.word	0x0500000c


	//   ....[21]....
        /*00a0*/ 	.word	0x0500000c


	//   ....[22]....
        /*00a4*/ 	.word	0x0500000c


	//   ....[23]....
        /*00a8*/ 	.word	0x0500000c


	//----- nvinfo : EIATTR_COOP_GROUP_INSTR_OFFSETS
	.align		4
.L_449:
        /*00ac*/ 	.byte	0x04, 0x28
        /*00ae*/ 	.short	(.L_451 - .L_450)


	//   ....[0]....
.L_450:
        /*00b0*/ 	.word	0x00000280


	//   ....[1]....
        /*00b4*/ 	.word	0x00000290


	//   ....[2]....
        /*00b8*/ 	.word	0x000002a0


	//   ....[3]....
        /*00bc*/ 	.word	0x000002b0


	//   ....[4]....
        /*00c0*/ 	.word	0x00000310


	//   ....[5]....
        /*00c4*/ 	.word	0x00000320


	//   ....[6]....
        /*00c8*/ 	.word	0x00000340


	//   ....[7]....
        /*00cc*/ 	.word	0x00000350


	//   ....[8]....
        /*00d0*/ 	.word	0x00000390


	//   ....[9]....
        /*00d4*/ 	.word	0x000003a0


	//   ....[10]....
        /*00d8*/ 	.word	0x000003e0


	//   ....[11]....
        /*00dc*/ 	.word	0x000003f0


	//   ....[12]....
        /*00e0*/ 	.word	0x00000430


	//   ....[13]....
        /*00e4*/ 	.word	0x00000440


	//   ....[14]....
        /*00e8*/ 	.word	0x00000520


	//   ....[15]....
        /*00ec*/ 	.word	0x00000570


	//   ....[16]....
        /*00f0*/ 	.word	0x000005e0


	//   ....[17]....
        /*00f4*/ 	.word	0x00000630


	//   ....[18]....
        /*00f8*/ 	.word	0x000006a0


	//   ....[19]....
        /*00fc*/ 	.word	0x000006f0


	//   ....[20]....
        /*0100*/ 	.word	0x00000760


	//   ....[21]....
        /*0104*/ 	.word	0x000007b0


	//   ....[22]....
        /*0108*/ 	.word	0x00000820


	//   ....[23]....
        /*010c*/ 	.word	0x00000870


	//----- nvinfo : EIATTR_VRC_CTA_INIT_COUNT
	.align		4
.L_451:
        /*0110*/ 	.byte	0x02, 0x4a
	.zero		1
	.zero		1


	//----- nvinfo : EIATTR_EXIT_INSTR_OFFSETS
	.align		4
        /*0114*/ 	.byte	0x04, 0x1c
        /*0116*/ 	.short	(.L_453 - .L_452)


	//   ....[0]....
.L_452:
        /*0118*/ 	.word	0x00000480


	//   ....[1]....
        /*011c*/ 	.word	0x000004c0


	//----- nvinfo : EIATTR_CRS_STACK_SIZE
	.align		4
.L_453:
        /*0120*/ 	.byte	0x04, 0x1e
        /*0122*/ 	.short	(.L_455 - .L_454)
.L_454:
        /*0124*/ 	.word	0x00000000


	//----- nvinfo : EIATTR_CBANK_PARAM_SIZE
	.align		4
.L_455:
        /*0128*/ 	.byte	0x03, 0x19
        /*012a*/ 	.short	0x0014


	//----- nvinfo : EIATTR_PARAM_CBANK
	.align		4
        /*012c*/ 	.byte	0x04, 0x0a
        /*012e*/ 	.short	(.L_457 - .L_456)
	.align		4
.L_456:
        /*0130*/ 	.word	index@(.nv.constant0._Z7reduce6IdLj16ELb0EEvPT_S1_j)
        /*0134*/ 	.short	0x0380
        /*0136*/ 	.short	0x0014


	//----- nvinfo : EIATTR_SW_WAR
	.align		4
.L_457:
        /*0138*/ 	.byte	0x04, 0x36
        /*013a*/ 	.short	(.L_459 - .L_458)
.L_458:
        /*013c*/ 	.word	0x00000008
.L_459:


//--------------------- .nv.info._Z7reduce6IdLj32ELb0EEvPT_S1_j --------------------------
	.section	.nv.info._Z7reduce6IdLj32ELb0EEvPT_S1_j,"",@"SHT_CUDA_INFO"
	.sectionflags	@""
	.align	4


	//----- nvinfo : EIATTR_CUDA_API_VERSION
	.align		4
        /*0000*/ 	.byte	0x04, 0x37
        /*0002*/ 	.short	(.L_461 - .L_460)
.L_460:
        /*0004*/ 	.word	0x00000082


	//----- nvinfo : EIATTR_KPARAM_INFO
	.align		4
.L_461:
        /*0008*/ 	.byte	0x04, 0x17
        /*000a*/ 	.short	(.L_463 - .L_462)
.L_462:
        /*000c*/ 	.word	0x00000000
        /*0010*/ 	.short	0x0002
        /*0012*/ 	.short	0x0010
        /*0014*/ 	.byte	0x00, 0xf0, 0x11, 0x00


	//----- nvinfo : EIATTR_KPARAM_INFO
	.align		4
.L_463:
        /*0018*/ 	.byte	0x04, 0x17
        /*001a*/ 	.short	(.L_465 - .L_464)
.L_464:
        /*001c*/ 	.word	0x00000000
        /*0020*/ 	.short	0x0001
        /*0022*/ 	.short	0x0008
        /*0024*/ 	.byte	0x00, 0xf5, 0x21, 0x00


	//----- nvinfo : EIATTR_KPARAM_INFO
	.align		4
.L_465:
        /*0028*/ 	.byte	0x04, 0x17
        /*002a*/ 	.short	(.L_467 - .L_466)
.L_466:
        /*002c*/ 	.word	0x00000000
        /*0030*/ 	.short	0x0000
        /*0032*/ 	.short	0x0000
        /*0034*/ 	.byte	0x00, 0xf5, 0x21, 0x00


	//----- nvinfo : EIATTR_SPARSE_MMA_MASK
	.align		4
.L_467:
        /*0038*/ 	.byte	0x03, 0x50
        /*003a*/ 	.short	0x0000


	//----- nvinfo : EIATTR_MAXREG_COUNT
	.align		4
        /*003c*/ 	.byte	0x03, 0x1b
        /*003e*/ 	.short	0x00ff


	//----- nvinfo : EIATTR_NUM_BARRIERS
	.align		4
        /*0040*/ 	.byte	0x02, 0x4c
        /*0042*/ 	.byte	0x01
	.zero		1


	//----- nvinfo : EIATTR_MERCURY_ISA_VERSION
	.align		4
        /*0044*/ 	.byte	0x03, 0x5f
        /*0046*/ 	.short	0x0101


	//----- nvinfo : EIATTR_COOP_GROUP_MASK_REGIDS
	.align		4
        /*0048*/ 	.byte	0x04, 0x29
        /*004a*/ 	.short	(.L_469 - .L_468)


	//   ....[0]....
.L_468:
        /*004c*/ 	.word	0xffffffff


	//   ....[1]....
        /*0050*/ 	.word	0xffffffff


	//   ....[2]....
        /*0054*/ 	.word	0xffffffff


	//   ....[3]....
        /*0058*/ 	.word	0xffffffff


	//   ....[4]....
        /*005c*/ 	.word	0xffffffff


	//   ....[5]....
        /*0060*/ 	.word	0xffffffff


	//   ....[6]....
        /*0064*/ 	.word	0xffffffff


	//   ....[7]....
        /*0068*/ 	.word	0xffffffff


	//   ....[8]....
        /*006c*/ 	.word	0xffffffff


	//   ....[9]....
        /*0070*/ 	.word	0xffffffff


	//   ....[10]....
        /*0074*/ 	.word	0xffffffff


	//   ....[11]....
        /*0078*/ 	.word	0xffffffff


	//   ....[12]....
        /*007c*/ 	.word	0xffffffff


	//   ....[13]....
        /*0080*/ 	.word	0xffffffff


	//   ....[14]....
        /*0084*/ 	.word	0x0500000c


	//   ....[15]....
        /*0088*/ 	.word	0x0500000c


	//   ....[16]....
        /*008c*/ 	.word	0x0500000c


	//   ....[17]....
        /*0090*/ 	.word	0x0500000c


	//   ....[18]....
        /*0094*/ 	.word	0x0500000c


	//   ....[19]....
        /*0098*/ 	.word	0x0500000c


	//   ....[20]....
        /*009c*/ 	.word	0x0500000c


	//   ....[21]....
        /*00a0*/ 	.word	0x0500000c


	//   ....[22]....
        /*00a4*/ 	.word	0x0500000c


	//   ....[23]....
        /*00a8*/ 	.word	0x0500000c


	//----- nvinfo : EIATTR_COOP_GROUP_INSTR_OFFSETS
	.align		4
.L_469:
        /*00ac*/ 	.byte	0x04, 0x28
        /*00ae*/ 	.short	(.L_471 - .L_470)


	//   ....[0]....
.L_470:
        /*00b0*/ 	.word	0x00000280


	//   ....[1]....
        /*00b4*/ 	.word	0x00000290


	//   ....[2]....
        /*00b8*/ 	.word	0x000002a0


	//   ....[3]....
        /*00bc*/ 	.word	0x000002b0


	//   ....[4]....
        /*00c0*/ 	.word	0x00000310


	//   ....[5]....
        /*00c4*/ 	.word	0x00000320


	//   ....[6]....
        /*00c8*/ 	.word	0x00000340


	//   ....[7]....
        /*00cc*/ 	.word	0x00000350


	//   ....[8]....
        /*00d0*/ 	.word	0x00000390


	//   ....[9]....
        /*00d4*/ 	.word	0x000003a0


	//   ....[10]....
        /*00d8*/ 	.word	0x000003e0


	//   ....[11]....
        /*00dc*/ 	.word	0x000003f0


	//   ....[12]....
        /*00e0*/ 	.word	0x00000430


	//   ....[13]....
        /*00e4*/ 	.word	0x00000440


	//   ....[14]....
        /*00e8*/ 	.word	0x00000520


	//   ....[15]....
        /*00ec*/ 	.word	0x00000570


	//   ....[16]....
        /*00f0*/ 	.word	0x000005e0


	//   ....[17]....
        /*00f4*/ 	.word	0x00000630


	//   ....[18]....
        /*00f8*/ 	.word	0x000006a0


	//   ....[19]....
        /*00fc*/ 	.word	0x000006f0


	//   ....[20]....
        /*0100*/ 	.word	0x00000760


	//   ....[21]....
        /*0104*/ 	.word	0x000007b0


	//   ....[22]....
        /*0108*/ 	.word	0x00000820


	//   ....[23]....
        /*010c*/ 	.word	0x00000870


	//----- nvinfo : EIATTR_VRC_CTA_INIT_COUNT
	.align		4
.L_471:
        /*0110*/ 	.byte	0x02, 0x4a
	.zero		1
	.zero		1


	//----- nvinfo : EIATTR_EXIT_INSTR_OFFSETS
	.align		4
        /*0114*/ 	.byte	0x04, 0x1c
        /*0116*/ 	.short	(.L_473 - .L_472)


	//   ....[0]....
.L_472:
        /*0118*/ 	.word	0x00000480


	//   ....[1]....
        /*011c*/ 	.word	0x000004c0


	//----- nvinfo : EIATTR_CRS_STACK_SIZE
	.align		4
.L_473:
        /*0120*/ 	.byte	0x04, 0x1e
        /*0122*/ 	.short	(.L_475 - .L_474)
.L_474:
        /*0124*/ 	.word	0x00000000


	//----- nvinfo : EIATTR_CBANK_PARAM_SIZE
	.align		4
.L_475:
        /*0128*/ 	.byte	0x03, 0x19
        /*012a*/ 	.short	0x0014


	//----- nvinfo : EIATTR_PARAM_CBANK
	.align		4
        /*012c*/ 	.byte	0x04, 0x0a
        /*012e*/ 	.short	(.L_477 - .L_476)
	.align		4
.L_476:
        /*0130*/ 	.word	index@(.nv.constant0._Z7reduce6IdLj32ELb0EEvPT_S1_j)
        /*0134*/ 	.short	0x0380
        /*0136*/ 	.short	0x0014


	//----- nvinfo : EIATTR_SW_WAR
	.align		4
.L_477:
        /*0138*/ 	.byte	0x04, 0x36
        /*013a*/ 	.short	(.L_479 - .L_478)
.L_478:
        /*013c*/ 	.word	0x00000008
.L_479:


//--------------------- .nv.info._Z7reduce6IdLj64ELb0EEvPT_S1_j --------------------------
	.section	.nv.info._Z7reduce6IdLj64ELb0EEvPT_S1_j,"",@"SHT_CUDA_INFO"
	.sectionflags	@""
	.align	4


	//----- nvinfo : EIATTR_CUDA_API_VERSION
	.align		4
        /*0000*/ 	.byte	0x04, 0x37
        /*0002*/ 	.short	(.L_481 - .L_480)
.L_480:
        /*0004*/ 	.word	0x00000082


	//----- nvinfo : EIATTR_KPARAM_INFO
	.align		4
.L_481:
        /*0008*/ 	.byte	0x04, 0x17
        /*000a*/ 	.short	(.L_483 - .L_482)
.L_482:
        /*000c*/ 	.word	0x00000000
        /*0010*/ 	.short	0x0002
        /*0012*/ 	.short	0x0010
        /*0014*/ 	.byte	0x00, 0xf0, 0x11, 0x00


	//----- nvinfo : EIATTR_KPARAM_INFO
	.align		4
.L_483:
        /*0018*/ 	.byte	0x04, 0x17
        /*001a*/ 	.short	(.L_485 - .L_484)
.L_484:
        /*001c*/ 	.word	0x00000000
        /*0020*/ 	.short	0x0001
        /*0022*/ 	.short	0x0008
        /*0024*/ 	.byte	0x00, 0xf5, 0x21, 0x00


	//----- nvinfo : EIATTR_KPARAM_INFO
	.align		4
.L_485:
        /*0028*/ 	.byte	0x04, 0x17
        /*002a*/ 	.short	(.L_487 - .L_486)
.L_486:
        /*002c*/ 	.word	0x00000000
        /*0030*/ 	.short	0x0000
        /*0032*/ 	.short	0x0000
        /*0034*/ 	.byte	0x00, 0xf5, 0x21, 0x00


	//----- nvinfo : EIATTR_SPARSE_MMA_MASK
	.align		4
.L_487:
        /*0038*/ 	.byte	0x03, 0x50
        /*003a*/ 	.short	0x0000


	//----- nvinfo : EIATTR_MAXREG_COUNT
	.align		4
        /*003c*/ 	.byte	0x03, 0x1b
        /*003e*/ 	.short	0x00ff


	//----- nvinfo : EIATTR_NUM_BARRIERS
	.align		4
        /*0040*/ 	.byte	0x02, 0x4c
        /*0042*/ 	.byte	0x01
	.zero		1


	//----- nvinfo : EIATTR_MERCURY_ISA_VERSION
	.align		4
        /*0044*/ 	.byte	0x03, 0x5f
        /*0046*/ 	.short	0x0101


	//----- nvinfo : EIATTR_COOP_GROUP_MASK_REGIDS
	.align		4
        /*0048*/ 	.byte	0x04, 0x29
        /*004a*/ 	.short	(.L_489 - .L_488)


	//   ....[0]....
.L_488:
        /*004c*/ 	.word	0xffffffff


	//   ....[1]....
        /*0050*/ 	.word	0xffffffff


	//   ....[2]....
        /*0054*/ 	.word	0xffffffff


	//   ....[3]....
        /*0058*/ 	.word	0xffffffff


	//   ....[4]....
        /*005c*/ 	.word	0xffffffff


	//   ....[5]....
        /*0060*/ 	.word	0xffffffff


	//   ....[6]....
        /*0064*/ 	.word	0xffffffff


	//   ....[7]....
        /*0068*/ 	.word	0xffffffff


	//   ....[8]....
        /*006c*/ 	.word	0xffffffff


	//   ....[9]....
        /*0070*/ 	.word	0xffffffff


	//   ....[10]....
        /*0074*/ 	.word	0xffffffff


	//   ....[11]....
        /*0078*/ 	.word	0xffffffff


	//   ....[12]....
        /*007c*/ 	.word	0xffffffff


	//   ....[13]....
        /*0080*/ 	.word	0xffffffff


	//   ....[14]....
        /*0084*/ 	.word	0x05000002


	//   ....[15]....
        /*0088*/ 	.word	0x05000002


	//   ....[16]....
        /*008c*/ 	.word	0x05000002


	//   ....[17]....
        /*0090*/ 	.word	0x05000002


	//   ....[18]....
        /*0094*/ 	.word	0x05000002


	//   ....[19]....
        /*0098*/ 	.word	0x05000002


	//   ....[20]....
        /*009c*/ 	.word	0x05000002


	//   ....[21]....
        /*00a0*/ 	.word	0x05000002


	//   ....[22]....
        /*00a4*/ 	.word	0x05000002


	//   ....[23]....
        /*00a8*/ 	.word	0x05000002


	//----- nvinfo : EIATTR_COOP_GROUP_INSTR_OFFSETS
	.align		4
.L_489:
        /*00ac*/ 	.byte	0x04, 0x28
        /*00ae*/ 	.short	(.L_491 - .L_490)


	//   ....[0]....
.L_490:
        /*00b0*/ 	.word	0x00000290


	//   ....[1]....
        /*00b4*/ 	.word	0x000002a0


	//   ....[2]....
        /*00b8*/ 	.word	0x000002b0


	//   ....[3]....
        /*00bc*/ 	.word	0x000002c0


	//   ....[4]....
        /*00c0*/ 	.word	0x00000330


	//   ....[5]....
        /*00c4*/ 	.word	0x00000340


	//   ....[6]....
        /*00c8*/ 	.word	0x00000360


	//   ....[7]....
        /*00cc*/ 	.word	0x00000370


	//   ....[8]....
        /*00d0*/ 	.word	0x000003b0


	//   ....[9]....
        /*00d4*/ 	.word	0x000003c0


	//   ....[10]....
        /*00d8*/ 	.word	0x00000400


	//   ....[11]....
        /*00dc*/ 	.word	0x00000410


	//   ....[12]....
        /*00e0*/ 	.word	0x00000430


	//   ....[13]....
        /*00e4*/ 	.word	0x00000440


	//   ....[14]....
        /*00e8*/ 	.word	0x00000520


	//   ....[15]....
        /*00ec*/ 	.word	0x00000570


	//   ....[16]....
        /*00f0*/ 	.word	0x000005e0


	//   ....[17]....
        /*00f4*/ 	.word	0x00000630


	//   ....[18]....
        /*00f8*/ 	.word	0x000006a0


	//   ....[19]....
        /*00fc*/ 	.word	0x000006f0


	//   ....[20]....
        /*0100*/ 	.word	0x00000760


	//   ....[21]....
        /*0104*/ 	.word	0x000007b0


	//   ....[22]....
        /*0108*/ 	.word	0x00000820


	//   ....[23]....
        /*010c*/ 	.word	0x00000870


	//----- nvinfo : EIATTR_VRC_CTA_INIT_COUNT
	.align		4
.L_491:
        /*0110*/ 	.byte	0x02, 0x4a
	.zero		1
	.zero		1


	//----- nvinfo : EIATTR_EXIT_INSTR_OFFSETS
	.align		4
        /*0114*/ 	.byte	0x04, 0x1c
        /*0116*/ 	.short	(.L_493 - .L_492)


	//   ....[0]....
.L_492:
        /*0118*/ 	.word	0x00000480


	//   ....[1]....
        /*011c*/ 	.word	0x000004c0


	//----- nvinfo : EIATTR_CRS_STACK_SIZE
	.align		4
.L_493:
        /*0120*/ 	.byte	0x04, 0x1e
        /*0122*/ 	.short	(.L_495 - .L_494)
.L_494:
        /*0124*/ 	.word	0x00000000


	//----- nvinfo : EIATTR_CBANK_PARAM_SIZE
	.align		4
.L_495:
        /*0128*/ 	.byte	0x03, 0x19
        /*012a*/ 	.short	0x0014


	//----- nvinfo : EIATTR_PARAM_CBANK
	.align		4
        /*012c*/ 	.byte	0x04, 0x0a
        /*012e*/ 	.short	(.L_497 - .L_496)
	.align		4
.L_496:
        /*0130*/ 	.word	index@(.nv.constant0._Z7reduce6IdLj64ELb0EEvPT_S1_j)
        /*0134*/ 	.short	0x0380
        /*0136*/ 	.short	0x0014


	//----- nvinfo : EIATTR_SW_WAR
	.align		4
.L_497:
        /*0138*/ 	.byte	0x04, 0x36
        /*013a*/ 	.short	(.L_499 - .L_498)
.L_498:
        /*013c*/ 	.word	0x00000008
.L_499:


//--------------------- .nv.info._Z7reduce6IdLj128ELb0EEvPT_S1_j --------------------------
	.section	.nv.info._Z7reduce6IdLj128ELb0EEvPT_S1_j,"",@"SHT_CUDA_INFO"
	.sectionflags	@""
	.align	4


	//----- nvinfo : EIATTR_CUDA_API_VERSION
	.align		4
        /*0000*/ 	.byte	0x04, 0x37
        /*0002*/ 	.short	(.L_501 - .L_500)
.L_500:
        /*0004*/ 	.word	0x00000082


	//----- nvinfo : EIATTR_KPARAM_INFO
	.align		4
.L_501:
        /*0008*/ 	.byte	0x04, 0x17
        /*000a*/ 	.short	(.L_503 - .L_502)
.L_502:
        /*000c*/ 	.word	0x00000000
        /*0010*/ 	.short	0x0002
        /*0012*/ 	.short	0x0010
        /*0014*/ 	.byte	0x00, 0xf0, 0x11, 0x00


	//----- nvinfo : EIATTR_KPARAM_INFO
	.align		4
.L_503:
        /*0018*/ 	.byte	0x04, 0x17
        /*001a*/ 	.short	(.L_505 - .L_504)
.L_504:
        /*001c*/ 	.word	0x00000000
        /*0020*/ 	.short	0x0001
        /*0022*/ 	.short	0x0008
        /*0024*/ 	.byte	0x00, 0xf5, 0x21, 0x00


	//----- nvinfo : EIATTR_KPARAM_INFO
	.align		4
.L_505:
        /*0028*/ 	.byte	0x04, 0x17
        /*002a*/ 	.short	(.L_507 - .L_506)
.L_506:
        /*002c*/ 	.word	0x00000000
        /*0030*/ 	.short	0x0000
        /*0032*/ 	.short	0x0000
        /*0034*/ 	.byte	0x00, 0xf5, 0x21, 0x00


	//----- nvinfo : EIATTR_SPARSE_MMA_MASK
	.align		4
.L_507:
        /*0038*/ 	.byte	0x03, 0x50
        /*003a*/ 	.short	0x0000


	//----- nvinfo : EIATTR_MAXREG_COUNT
	.align		4
        /*003c*/ 	.byte	0x03, 0x1b
        /*003e*/ 	.short	0x00ff


	//----- nvinfo : EIATTR_NUM_BARRIERS
	.align		4
        /*0040*/ 	.byte	0x02, 0x4c
        /*0042*/ 	.byte	0x01
	.zero		1


	//----- nvinfo : EIATTR_MERCURY_ISA_VERSION
	.align		4
        /*0044*/ 	.byte	0x03, 0x5f
        /*0046*/ 	.short	0x0101


	//----- nvinfo : EIATTR_COOP_GROUP_MASK_REGIDS
	.align		4
        /*0048*/ 	.byte	0x04, 0x29
        /*004a*/ 	.short	(.L_509 - .L_508)


	//   ....[0]....
.L_508:
        /*004c*/ 	.word	0xffffffff


	//   ....[1]....
        /*0050*/ 	.word	0xffffffff


	//   ....[2]....
        /*0054*/ 	.word	0xffffffff


	//   ....[3]....
        /*0058*/ 	.word	0xffffffff


	//   ....[4]....
        /*005c*/ 	.word	0xffffffff


	//   ....[5]....
        /*0060*/ 	.word	0xffffffff


	//   ....[6]....
        /*0064*/ 	.word	0xffffffff


	//   ....[7]....
        /*0068*/ 	.word	0xffffffff


	//   ....[8]....
        /*006c*/ 	.word	0xffffffff


	//   ....[9]....
        /*0070*/ 	.word	0xffffffff


	//   ....[10]....
        /*0074*/ 	.word	0xffffffff


	//   ....[11]....
        /*0078*/ 	.word	0xffffffff


	//   ....[12]....
        /*007c*/ 	.word	0xffffffff


	//   ....[13]....
        /*0080*/ 	.word	0xffffffff


	//   ....[14]....
        /*0084*/ 	.word	0x0500000c


	//   ....[15]....
        /*0088*/ 	.word	0x0500000c


	//   ....[16]....
        /*008c*/ 	.word	0x0500000c


	//   ....[17]....
        /*0090*/ 	.word	0x0500000c


	//   ....[18]....
        /*0094*/ 	.word	0x0500000c


	//   ....[19]....
        /*0098*/ 	.word	0x0500000c


	//   ....[20]....
        /*009c*/ 	.word	0x0500000c


	//   ....[21]....
        /*00a0*/ 	.word	0x0500000c


	//   ....[22]....
        /*00a4*/ 	.word	0x0500000c


	//   ....[23]....
        /*00a8*/ 	.word	0x0500000c


	//----- nvinfo : EIATTR_COOP_GROUP_INSTR_OFFSETS
	.align		4
.L_509:
        /*00ac*/ 	.byte	0x04, 0x28
        /*00ae*/ 	.short	(.L_511 - .L_510)


	//   ....[0]....
.L_510:
        /*00b0*/ 	.word	0x000002a0


	//   ....[1]....
        /*00b4*/ 	.word	0x000002b0


	//   ....[2]....
        /*00b8*/ 	.word	0x000002c0


	//   ....[3]....
        /*00bc*/ 	.word	0x00000300


	//   ....[4]....
        /*00c0*/ 	.word	0x00000370


	//   ....[5]....
        /*00c4*/ 	.word	0x00000380


	//   ....[6]....
        /*00c8*/ 	.word	0x000003a0


	//   ....[7]....
        /*00cc*/ 	.word	0x000003b0


	//   ....[8]....
        /*00d0*/ 	.word	0x000003f0


	//   ....[9]....
        /*00d4*/ 	.word	0x00000400


	//   ....[10]....
        /*00d8*/ 	.word	0x00000440


	//   ....[11]....
        /*00dc*/ 	.word	0x00000450


	//   ....[12]....
        /*00e0*/ 	.word	0x00000470


	//   ....[13]....
        /*00e4*/ 	.word	0x00000480


	//   ....[14]....
        /*00e8*/ 	.word	0x00000560


	//   ....[15]....
        /*00ec*/ 	.word	0x000005b0


	//   ....[16]....
        /*00f0*/ 	.word	0x00000620


	//   ....[17]....
        /*00f4*/ 	.word	0x00000670


	//   ....[18]....
        /*00f8*/ 	.word	0x000006e0


	//   ....[19]....
        /*00fc*/ 	.word	0x00000730


	//   ....[20]....
        /*0100*/ 	.word	0x000007a0


	//   ....[21]....
        /*0104*/ 	.word	0x000007f0


	//   ....[22]....
        /*0108*/ 	.word	0x00000860


	//   ....[23]....
        /*010c*/ 	.word	0x000008b0


	//----- nvinfo : EIATTR_VRC_CTA_INIT_COUNT
	.align		4
.L_511:
        /*0110*/ 	.byte	0x02, 0x4a
	.zero		1
	.zero		1


	//----- nvinfo : EIATTR_EXIT_INSTR_OFFSETS
	.align		4
        /*0114*/ 	.byte	0x04, 0x1c
        /*0116*/ 	.short	(.L_513 - .L_512)


	//   ....[0]....
.L_512:
        /*0118*/ 	.word	0x000004c0


	//   ....[1]....
        /*011c*/ 	.word	0x00000500


	//----- nvinfo : EIATTR_CRS_STACK_SIZE
	.align		4
.L_513:
        /*0120*/ 	.byte	0x04, 0x1e
        /*0122*/ 	.short	(.L_515 - .L_514)
.L_514:
        /*0124*/ 	.word	0x00000000


	//----- nvinfo : EIATTR_CBANK_PARAM_SIZE
	.align		4
.L_515:
        /*0128*/ 	.byte	0x03, 0x19
        /*012a*/ 	.short	0x0014


	//----- nvinfo : EIATTR_PARAM_CBANK
	.align		4
        /*012c*/ 	.byte	0x04, 0x0a
        /*012e*/ 	.short	(.L_517 - .L_516)
	.align		4
.L_516:
        /*0130*/ 	.word	index@(.nv.constant0._Z7reduce6IdLj128ELb0EEvPT_S1_j)
        /*0134*/ 	.short	0x0380
        /*0136*/ 	.short	0x0014


	//----- nvinfo : EIATTR_SW_WAR
	.align		4
.L_517:
        /*0138*/ 	.byte	0x04, 0x36
        /*013a*/ 	.short	(.L_519 - .L_518)
.L_518:
        /*013c*/ 	.word	0x00000008
.L_519:


//--------------------- .nv.info._Z7reduce6IdLj256ELb0EEvPT_S1_j --------------------------
	.section	.nv.info._Z7reduce6IdLj256ELb0EEvPT_S1_j,"",@"SHT_CUDA_INFO"
	.sectionflags	@""
	.align	4


	//----- nvinfo : EIATTR_CUDA_API_VERSION
	.align		4
        /*0000*/ 	.byte	0x04, 0x37
        /*0002*/ 	.short	(.L_521 - .L_520)
.L_520:
        /*0004*/ 	.word	0x00000082


	//----- nvinfo : EIATTR_KPARAM_INFO
	.align		4
.L_521:
        /*0008*/ 	.byte	0x04, 0x17
        /*000a*/ 	.short	(.L_523 - .L_522)
.L_522:
        /*000c*/ 	.word	0x00000000
        /*0010*/ 	.short	0x0002
        /*0012*/ 	.short	0x0010
        /*0014*/ 	.byte	0x00, 0xf0, 0x11, 0x00


	//----- nvinfo : EIATTR_KPARAM_INFO
	.align		4
.L_523:
        /*0018*/ 	.byte	0x04, 0x17
        /*001a*/ 	.short	(.L_525 - .L_524)
.L_524:
        /*001c*/ 	.word	0x00000000
        /*0020*/ 	.short	0x0001
        /*0022*/ 	.short	0x0008
        /*0024*/ 	.byte	0x00, 0xf5, 0x21, 0x00


	//----- nvinfo : EIATTR_KPARAM_INFO
	.align		4
.L_525:
        /*0028*/ 	.byte	0x04, 0x17
        /*002a*/ 	.short	(.L_527 - .L_526)
.L_526:
        /*002c*/ 	.word	0x00000000
        /*0030*/ 	.short	0x0000
        /*0032*/ 	.short	0x0000
        /*0034*/ 	.byte	0x00, 0xf5, 0x21, 0x00


	//----- nvinfo : EIATTR_SPARSE_MMA_MASK
	.align		4
.L_527:
        /*0038*/ 	.byte	0x03, 0x50
        /*003a*/ 	.short	0x0000


	//----- nvinfo : EIATTR_MAXREG_COUNT
	.align		4
        /*003c*/ 	.byte	0x03, 0x1b
        /*003e*/ 	.short	0x00ff


	//----- nvinfo : EIATTR_NUM_BARRIERS
	.align		4
        /*0040*/ 	.byte	0x02, 0x4c
        /*0042*/ 	.byte	0x01
	.zero		1


	//----- nvinfo : EIATTR_MERCURY_ISA_VERSION
	.align		4
        /*0044*/ 	.byte	0x03, 0x5f
        /*0046*/ 	.short	0x0101


	//----- nvinfo : EIATTR_COOP_GROUP_MASK_REGIDS
	.align		4
        /*0048*/ 	.byte	0x04, 0x29
        /*004a*/ 	.short	(.L_529 - .L_528)


	//   ....[0]....
.L_528:
        /*004c*/ 	.word	0xffffffff


	//   ....[1]....
        /*0050*/ 	.word	0xffffffff


	//   ....[2]....
        /*0054*/ 	.word	0xffffffff


	//   ....[3]....
        /*0058*/ 	.word	0xffffffff


	//   ....[4]....
        /*005c*/ 	.word	0xffffffff


	//   ....[5]....
        /*0060*/ 	.word	0xffffffff


	//   ....[6]....
        /*0064*/ 	.word	0xffffffff


	//   ....[7]....
        /*0068*/ 	.word	0xffffffff


	//   ....[8]....
        /*006c*/ 	.word	0xffffffff


	//   ....[9]....
        /*0070*/ 	.word	0xffffffff


	//   ....[10]....
        /*0074*/ 	.word	0xffffffff


	//   ....[11]....
        /*0078*/ 	.word	0xffffffff


	//   ....[12]....
        /*007c*/ 	.word	0xffffffff


	//   ....[13]....
        /*0080*/ 	.word	0xffffffff


	//   ....[14]....
        /*0084*/ 	.word	0x05000002


	//   ....[15]....
        /*0088*/ 	.word	0x05000002


	//   ....[16]....
        /*008c*/ 	.word	0x05000002


	//   ....[17]....
        /*0090*/ 	.word	0x05000002


	//   ....[18]....
        /*0094*/ 	.word	0x05000002


	//   ....[19]....
        /*0098*/ 	.word	0x05000002


	//   ....[20]....
        /*009c*/ 	.word	0x05000002


	//   ....[21]....
        /*00a0*/ 	.word	0x05000002


	//   ....[22]....
        /*00a4*/ 	.word	0x05000002


	//   ....[23]....
        /*00a8*/ 	.word	0x05000002


	//----- nvinfo : EIATTR_COOP_GROUP_INSTR_OFFSETS
	.align		4
.L_529:
        /*00ac*/ 	.byte	0x04, 0x28
        /*00ae*/ 	.short	(.L_531 - .L_530)


	//   ....[0]....
.L_530:
        /*00b0*/ 	.word	0x000002b0


	//   ....[1]....
        /*00b4*/ 	.word	0x000002c0


	//   ....[2]....
        /*00b8*/ 	.word	0x00000300


	//   ....[3]....
        /*00bc*/ 	.word	0x00000350


	//   ....[4]....
        /*00c0*/ 	.word	0x000003b0


	//   ....[5]....
        /*00c4*/ 	.word	0x000003c0


	//   ....[6]....
        /*00c8*/ 	.word	0x000003e0


	//   ....[7]....
        /*00cc*/ 	.word	0x000003f0


	//   ....[8]....
        /*00d0*/ 	.word	0x00000430


	//   ....[9]....
        /*00d4*/ 	.word	0x00000440


	//   ....[10]....
        /*00d8*/ 	.word	0x00000480


	//   ....[11]....
        /*00dc*/ 	.word	0x00000490


	//   ....[12]....
        /*00e0*/ 	.word	0x000004b0


	//   ....[13]....
        /*00e4*/ 	.word	0x000004c0


	//   ....[14]....
        /*00e8*/ 	.word	0x000005a0


	//   ....[15]....
        /*00ec*/ 	.word	0x000005f0


	//   ....[16]....
        /*00f0*/ 	.word	0x00000660


	//   ....[17]....
        /*00f4*/ 	.word	0x000006b0


	//   ....[18]....
        /*00f8*/ 	.word	0x00000720


	//   ....[19]....
        /*00fc*/ 	.word	0x00000770


	//   ....[20]....
        /*0100*/ 	.word	0x000007e0


	//   ....[21]....
        /*0104*/ 	.word	0x00000830


	//   ....[22]....
        /*0108*/ 	.word	0x000008a0


	//   ....[23]....
        /*010c*/ 	.word	0x000008f0


	//----- nvinfo : EIATTR_VRC_CTA_INIT_COUNT
	.align		4
.L_531:
        /*0110*/ 	.byte	0x02, 0x4a
	.zero		1
	.zero		1


	//----- nvinfo : EIATTR_EXIT_INSTR_OFFSETS
	.align		4
        /*0114*/ 	.byte	0x04, 0x1c
        /*0116*/ 	.short	(.L_533 - .L_532)


	//   ....[0]....
.L_532:
        /*0118*/ 	.word	0x00000500


	//   ....[1]....
        /*011c*/ 	.word	0x00000540


	//----- nvinfo : EIATTR_CRS_STACK_SIZE
	.align		4
.L_533:
        /*0120*/ 	.byte	0x04, 0x1e
        /*0122*/ 	.short	(.L_535 - .L_534)
.L_534:
        /*0124*/ 	.word	0x00000000


	//----- nvinfo : EIATTR_CBANK_PARAM_SIZE
	.align		4
.L_535:
        /*0128*/ 	.byte	0x03, 0x19
        /*012a*/ 	.short	0x0014


	//----- nvinfo : EIATTR_PARAM_CBANK
	.align		4
        /*012c*/ 	.byte	0x04, 0x0a
        /*012e*/ 	.short	(.L_537 - .L_536)
	.align		4
.L_536:
        /*0130*/ 	.word	index@(.nv.constant0._Z7reduce6IdLj256ELb0EEvPT_S1_j)
        /*0134*/ 	.short	0x0380
        /*0136*/ 	.short	0x0014


	//----- nvinfo : EIATTR_SW_WAR
	.align		4
.L_537:
        /*0138*/ 	.byte	0x04, 0x36
        /*013a*/ 	.short	(.L_539 - .L_538)
.L_538:
        /*013c*/ 	.word	0x00000008
.L_539:


//--------------------- .nv.info._Z7reduce6IdLj512ELb0EEvPT_S1_j --------------------------
	.section	.nv.info._Z7reduce6IdLj512ELb0EEvPT_S1_j,"",@"SHT_CUDA_INFO"
	.sectionflags	@""
	.align	4


	//----- nvinfo : EIATTR_CUDA_API_VERSION
	.align		4
        /*0000*/ 	.byte	0x04, 0x37
        /*0002*/ 	.short	(.L_541 - .L_540)
.L_540:
        /*0004*/ 	.word	0x00000082


	//----- nvinfo : EIATTR_KPARAM_INFO
	.align		4
.L_541:
        /*0008*/ 	.byte	0x04, 0x17
        /*000a*/ 	.short	(.L_543 - .L_542)
.L_542:
        /*000c*/ 	.word	0x00000000
        /*0010*/ 	.short	0x0002
        /*0012*/ 	.short	0x0010
        /*0014*/ 	.byte	0x00, 0xf0, 0x11, 0x00


	//----- nvinfo : EIATTR_KPARAM_INFO
	.align		4
.L_543:
        /*0018*/ 	.byte	0x04, 0x17
        /*001a*/ 	.short	(.L_545 - .L_544)
.L_544:
        /*001c*/ 	.word	0x00000000
        /*0020*/ 	.short	0x0001
        /*0022*/ 	.short	0x0008
        /*0024*/ 	.byte	0x00, 0xf5, 0x21, 0x00


	//----- nvinfo : EIATTR_KPARAM_INFO
	.align		4
.L_545:
        /*0028*/ 	.byte	0x04, 0x17
        /*002a*/ 	.short	(.L_547 - .L_546)
.L_546:
        /*002c*/ 	.word	0x00000000
        /*0030*/ 	.short	0x0000
        /*0032*/ 	.short	0x0000
        /*0034*/ 	.byte	0x00, 0xf5, 0x21, 0x00


	//----- nvinfo : EIATTR_SPARSE_MMA_MASK
	.align		4
.L_547:
        /*0038*/ 	.byte	0x03, 0x50
        /*003a*/ 	.short	0x0000


	//----- nvinfo : EIATTR_MAXREG_COUNT
	.align		4
        /*003c*/ 	.byte	0x03, 0x1b
        /*003e*/ 	.short	0x00ff


	//----- nvinfo : EIATTR_NUM_BARRIERS
	.align		4
        /*0040*/ 	.byte	0x02, 0x4c
        /*0042*/ 	.byte	0x01
	.zero		1


	//----- nvinfo : EIATTR_MERCURY_ISA_VERSION
	.align		4
        /*0044*/ 	.byte	0x03, 0x5f
        /*0046*/ 	.short	0x0101


	//----- nvinfo : EIATTR_COOP_GROUP_MASK_REGIDS
	.align		4
        /*0048*/ 	.byte	0x04, 0x29
        /*004a*/ 	.short	(.L_549 - .L_548)


	//   ....[0]....
.L_548:
        /*004c*/ 	.word	0xffffffff


	//   ....[1]....
        /*0050*/ 	.word	0xffffffff


	//   ....[2]....
        /*0054*/ 	.word	0xffffffff


	//   ....[3]....
        /*0058*/ 	.word	0xffffffff


	//   ....[4]....
        /*005c*/ 	.word	0xffffffff


	//   ....[5]....
        /*0060*/ 	.word	0xffffffff


	//   ....[6]....
        /*0064*/ 	.word	0xffffffff


	//   ....[7]....
        /*0068*/ 	.word	0xffffffff


	//   ....[8]....
        /*006c*/ 	.word	0xffffffff


	//   ....[9]....
        /*0070*/ 	.word	0xffffffff


	//   ....[10]....
        /*0074*/ 	.word	0xffffffff


	//   ....[11]....
        /*0078*/ 	.word	0xffffffff


	//   ....[12]....
        /*007c*/ 	.word	0xffffffff


	//   ....[13]....
        /*0080*/ 	.word	0xffffffff


	//   ....[14]....
        /*0084*/ 	.word	0x0500000c


	//   ....[15]....
        /*0088*/ 	.word	0x0500000c


	//   ....[16]....
        /*008c*/ 	.word	0x0500000c


	//   ....[17]....
        /*0090*/ 	.word	0x0500000c


	//   ....[18]....
        /*0094*/ 	.word	0x0500000c


	//   ....[19]....
        /*0098*/ 	.word	0x0500000c


	//   ....[20]....
        /*009c*/ 	.word	0x0500000c


	//   ....[21]....
        /*00a0*/ 	.word	0x0500000c


	//   ....[22]....
        /*00a4*/ 	.word	0x0500000c


	//   ....[23]....
        /*00a8*/ 	.word	0x0500000c


	//----- nvinfo : EIATTR_COOP_GROUP_INSTR_OFFSETS
	.align		4
.L_549:
        /*00ac*/ 	.byte	0x04, 0x28
        /*00ae*/ 	.short	(.L_551 - .L_550)


	//   ....[0]....
.L_550:
        /*00b0*/ 	.word	0x00000270


	//   ....[1]....
        /*00b4*/ 	.word	0x000002c0


	//   ....[2]....
        /*00b8*/ 	.word	0x00000320


	//   ....[3]....
        /*00bc*/ 	.word	0x000003a0


	//   ....[4]....
        /*00c0*/ 	.word	0x00000400


	//   ....[5]....
        /*00c4*/ 	.word	0x00000410


	//   ....[6]....
        /*00c8*/ 	.word	0x00000430


	//   ....[7]....
        /*00cc*/ 	.word	0x00000440


	//   ....[8]....
        /*00d0*/ 	.word	0x00000480


	//   ....[9]....
        /*00d4*/ 	.word	0x00000490


	//   ....[10]....
        /*00d8*/ 	.word	0x000004d0


	//   ....[11]....
        /*00dc*/ 	.word	0x000004e0


	//   ....[12]....
        /*00e0*/ 	.word	0x00000520


	//   ....[13]....
        /*00e4*/ 	.word	0x00000530


	//   ....[14]....
        /*00e8*/ 	.word	0x00000610


	//   ....[15]....
        /*00ec*/ 	.word	0x00000660


	//   ....[16]....
        /*00f0*/ 	.word	0x000006d0


	//   ....[17]....
        /*00f4*/ 	.word	0x00000720


	//   ....[18]....
        /*00f8*/ 	.word	0x00000790


	//   ....[19]....
        /*00fc*/ 	.word	0x000007e0


	//   ....[20]....
        /*0100*/ 	.word	0x00000850


	//   ....[21]....
        /*0104*/ 	.word	0x000008a0


	//   ....[22]....
        /*0108*/ 	.word	0x00000910


	//   ....[23]....
        /*010c*/ 	.word	0x00000960


	//----- nvinfo : EIATTR_VRC_CTA_INIT_COUNT
	.align		4
.L_551:
        /*0110*/ 	.byte	0x02, 0x4a
	.zero		1
	.zero		1


	//----- nvinfo : EIATTR_EXIT_INSTR_OFFSETS
	.align		4
        /*0114*/ 	.byte	0x04, 0x1c
        /*0116*/ 	.short	(.L_553 - .L_552)


	//   ....[0]....
.L_552:
        /*0118*/ 	.word	0x00000570


	//   ....[1]....
        /*011c*/ 	.word	0x000005b0


	//----- nvinfo : EIATTR_CRS_STACK_SIZE
	.align		4
.L_553:
        /*0120*/ 	.byte	0x04, 0x1e
        /*0122*/ 	.short	(.L_555 - .L_554)
.L_554:
        /*0124*/ 	.word	0x00000000


	//----- nvinfo : EIATTR_CBANK_PARAM_SIZE
	.align		4
.L_555:
        /*0128*/ 	.byte	0x03, 0x19
        /*012a*/ 	.short	0x0014


	//----- nvinfo : EIATTR_PARAM_CBANK
	.align		4
        /*012c*/ 	.byte	0x04, 0x0a
        /*012e*/ 	.short	(.L_557 - .L_556)
	.align		4
.L_556:
        /*0130*/ 	.word	index@(.nv.constant0._Z7reduce6IdLj512ELb0EEvPT_S1_j)
        /*0134*/ 	.short	0x0380
        /*0136*/ 	.short	0x0014


	//----- nvinfo : EIATTR_SW_WAR
	.align		4
.L_557:
        /*0138*/ 	.byte	0x04, 0x36
        /*013a*/ 	.short	(.L_559 - .L_558)
.L_558:
        /*013c*/ 	.word	0x00000008
.L_559:


//--------------------- .nv.info._Z7reduce6IdLj1ELb1EEvPT_S1_j --------------------------
	.section	.nv.info._Z7reduce6IdLj1ELb1EEvPT_S1_j,"",@"SHT_CUDA_INFO"
	.sectionflags	@""
	.align	4


	//----- nvinfo : EIATTR_CUDA_API_VERSION
	.align		4
        /*0000*/ 	.byte	0x04, 0x37
        /*0002*/ 	.short	(.L_561 - .L_560)
.L_560:
        /*0004*/ 	.word	0x00000082


	//----- nvinfo : EIATTR_KPARAM_INFO
	.align		4
.L_561:
        /*0008*/ 	.byte	0x04, 0x17
        /*000a*/ 	.short	(.L_563 - .L_562)
.L_562:
        /*000c*/ 	.word	0x00000000
        /*0010*/ 	.short	0x0002
        /*0012*/ 	.short	0x0010
        /*0014*/ 	.byte	0x00, 0xf0, 0x11, 0x00


	//----- nvinfo : EIATTR_KPARAM_INFO
	.align		4
.L_563:
        /*0018*/ 	.byte	0x04, 0x17
        /*001a*/ 	.short	(.L_565 - .L_564)
.L_564:
        /*001c*/ 	.word	0x00000000
        /*0020*/ 	.short	0x0001
        /*0022*/ 	.short	0x0008
        /*0024*/ 	.byte	0x00, 0xf5, 0x21, 0x00


	//----- nvinfo : EIATTR_KPARAM_INFO
	.align		4
.L_565:
        /*0028*/ 	.byte	0x04, 0x17
        /*002a*/ 	.short	(.L_567 - .L_566)
.L_566:
        /*002c*/ 	.word	0x00000000
        /*0030*/ 	.short	0x0000
        /*0032*/ 	.short	0x0000
        /*0034*/ 	.byte	0x00, 0xf5, 0x21, 0x00


	//----- nvinfo : EIATTR_SPARSE_MMA_MASK
	.align		4
.L_567:
        /*0038*/ 	.byte	0x03, 0x50
        /*003a*/ 	.short	0x0000


	//----- nvinfo : EIATTR_MAXREG_COUNT
	.align		4
        /*003c*/ 	.byte	0x03, 0x1b
        /*003e*/ 	.short	0x00ff


	//----- nvinfo : EIATTR_NUM_BARRIERS
	.align		4
        /*0040*/ 	.byte	0x02, 0x4c
        /*0042*/ 	.byte	0x01
	.zero		1


	//----- nvinfo : EIATTR_MERCURY_ISA_VERSION
	.align		4
        /*0044*/ 	.byte	0x03, 0x5f
        /*0046*/ 	.short	0x0101


	//----- nvinfo : EIATTR_COOP_GROUP_MASK_REGIDS
	.align		4
        /*0048*/ 	.byte	0x04, 0x29
        /*004a*/ 	.short	(.L_569 - .L_568)


	//   ....[0]....
.L_568:
        /*004c*/ 	.word	0xffffffff


	//   ....[1]....
        /*0050*/ 	.word	0xffffffff


	//   ....[2]....
        /*0054*/ 	.word	0xffffffff


	//   ....[3]....
        /*0058*/ 	.word	0xffffffff


	//   ....[4]....
        /*005c*/ 	.word	0xffffffff


	//   ....[5]....
        /*0060*/ 	.word	0xffffffff


	//   ....[6]....
        /*0064*/ 	.word	0xffffffff


	//   ....[7]....
        /*0068*/ 	.word	0xffffffff


	//   ....[8]....
        /*006c*/ 	.word	0xffffffff


	//   ....[9]....
        /*0070*/ 	.word	0xffffffff


	//   ....[10]....
        /*0074*/ 	.word	0xffffffff


	//   ....[11]....
        /*0078*/ 	.word	0xffffffff


	//   ....[12]....
        /*007c*/ 	.word	0xffffffff


	//   ....[13]....
        /*0080*/ 	.word	0xffffffff


	//   ....[14]....
        /*0084*/ 	.word	0x05000002


	//   ....[15]....
        /*0088*/ 	.word	0x05000002


	//   ....[16]....
        /*008c*/ 	.word	0x05000002


	//   ....[17]....
        /*0090*/ 	.word	0x05000002


	//   ....[18]....
        /*0094*/ 	.word	0x05000002


	//   ....[19]....
        /*0098*/ 	.word	0x05000002


	//   ....[20]....
        /*009c*/ 	.word	0x05000002


	//   ....[21]....
        /*00a0*/ 	.word	0x05000002


	//   ....[22]....
        /*00a4*/ 	.word	0x05000002


	//   ....[23]....
        /*00a8*/ 	.word	0x05000002


	//----- nvinfo : EIATTR_COOP_GROUP_INSTR_OFFSETS
	.align		4
.L_569:
        /*00ac*/ 	.byte	0x04, 0x28
        /*00ae*/ 	.short	(.L_571 - .L_570)


	//   ....[0]....
.L_570:
        /*00b0*/ 	.word	0x00000230


	//   ....[1]....
        /*00b4*/ 	.word	0x00000240


	//   ....[2]....
        /*00b8*/ 	.word	0x00000250


	//   ....[3]....
        /*00bc*/ 	.word	0x00000260


	//   ....[4]....
        /*00c0*/ 	.word	0x000002b0


	//   ....[5]....
        /*00c4*/ 	.word	0x000002c0


	//   ....[6]....
        /*00c8*/ 	.word	0x000002e0


	//   ....[7]....
        /*00cc*/ 	.word	0x000002f0


	//   ....[8]....
        /*00d0*/ 	.word	0x00000330


	//   ....[9]....
        /*00d4*/ 	.word	0x00000340


	//   ....[10]....
        /*00d8*/ 	.word	0x00000380


	//   ....[11]....
        /*00dc*/ 	.word	0x00000390


	//   ....[12]....
        /*00e0*/ 	.word	0x000003b0


	//   ....[13]....
        /*00e4*/ 	.word	0x000003c0


	//   ....[14]....
        /*00e8*/ 	.word	0x000004a0


	//   ....[15]....
        /*00ec*/ 	.word	0x000004f0


	//   ....[16]....
        /*00f0*/ 	.word	0x00000560


	//   ....[17]....
        /*00f4*/ 	.word	0x000005b0


	//   ....[18]....
        /*00f8*/ 	.word	0x00000620


	//   ....[19]....
        /*00fc*/ 	.word	0x00000670


	//   ....[20]....
        /*0100*/ 	.word	0x000006e0


	//   ....[21]....
        /*0104*/ 	.word	0x00000730


	//   ....[22]....
        /*0108*/ 	.word	0x000007a0


	//   ....[23]....
        /*010c*/ 	.word	0x000007f0


	//----- nvinfo : EIATTR_VRC_CTA_INIT_COUNT
	.align		4
.L_571:
        /*0110*/ 	.byte	0x02, 0x4a
	.zero		1
	.zero		1


	//----- nvinfo : EIATTR_EXIT_INSTR_OFFSETS
	.align		4
        /*0114*/ 	.byte	0x04, 0x1c
        /*0116*/ 	.short	(.L_573 - .L_572)


	//   ....[0]....
.L_572:
        /*0118*/ 	.word	0x00000400


	//   ....[1]....
        /*011c*/ 	.word	0x00000440


	//----- nvinfo : EIATTR_CRS_STACK_SIZE
	.align		4
.L_573:
        /*0120*/ 	.byte	0x04, 0x1e
        /*0122*/ 	.short	(.L_575 - .L_574)
.L_574:
        /*0124*/ 	.word	0x00000000


	//----- nvinfo : EIATTR_CBANK_PARAM_SIZE
	.align		4
.L_575:
        /*0128*/ 	.byte	0x03, 0x19
        /*012a*/ 	.short	0x0014


	//----- nvinfo : EIATTR_PARAM_CBANK
	.align		4
        /*012c*/ 	.byte	0x04, 0x0a
        /*012e*/ 	.short	(.L_577 - .L_576)
	.align		4
.L_576:
        /*0130*/ 	.word	index@(.nv.constant0._Z7reduce6IdLj1ELb1EEvPT_S1_j)
        /*0134*/ 	.short	0x0380
        /*0136*/ 	.short	0x0014


	//----- nvinfo : EIATTR_SW_WAR
	.align		4
.L_577:
        /*0138*/ 	.byte	0x04, 0x36
        /*013a*/ 	.short	(.L_579 - .L_578)
.L_578:
        /*013c*/ 	.word	0x00000008
.L_579:


//--------------------- .nv.info._Z7reduce6IdLj2ELb1EEvPT_S1_j --------------------------
	.section	.nv.info._Z7reduce6IdLj2ELb1EEvPT_S1_j,"",@"SHT_CUDA_INFO"
	.sectionflags	@""
	.align	4


	//----- nvinfo : EIATTR_CUDA_API_VERSION
	.align		4
        /*0000*/ 	.byte	0x04, 0x37
        /*0002*/ 	.short	(.L_581 - .L_580)
.L_580:
        /*0004*/ 	.word	0x00000082


	//----- nvinfo : EIATTR_KPARAM_INFO
	.align		4
.L_581:
        /*0008*/ 	.byte	0x04, 0x17
        /*000a*/ 	.short	(.L_583 - .L_582)
.L_582:
        /*000c*/ 	.word	0x00000000
        /*0010*/ 	.short	0x0002
        /*0012*/ 	.short	0x0010
        /*0014*/ 	.byte	0x00, 0xf0, 0x11, 0x00


	//----- nvinfo : EIATTR_KPARAM_INFO
	.align		4
.L_583:
        /*0018*/ 	.byte	0x04, 0x17
        /*001a*/ 	.short	(.L_585 - .L_584)
.L_584:
        /*001c*/ 	.word	0x00000000
        /*0020*/ 	.short	0x0001
        /*0022*/ 	.short	0x0008
        /*0024*/ 	.byte	0x00, 0xf5, 0x21, 0x00


	//----- nvinfo : EIATTR_KPARAM_INFO
	.align		4
.L_585:
        /*0028*/ 	.byte	0x04, 0x17
        /*002a*/ 	.short	(.L_587 - .L_586)
.L_586:
        /*002c*/ 	.word	0x00000000
        /*0030*/ 	.short	0x0000
        /*0032*/ 	.short	0x0000
        /*0034*/ 	.byte	0x00, 0xf5, 0x21, 0x00


	//----- nvinfo : EIATTR_SPARSE_MMA_MASK
	.align		4
.L_587:
        /*0038*/ 	.byte	0x03, 0x50
        /*003a*/ 	.short	0x0000


	//----- nvinfo : EIATTR_MAXREG_COUNT
	.align		4
        /*003c*/ 	.byte	0x03, 0x1b
        /*003e*/ 	.short	0x00ff


	//----- nvinfo : EIATTR_NUM_BARRIERS
	.align		4
        /*0040*/ 	.byte	0x02, 0x4c
        /*0042*/ 	.byte	0x01
	.zero		1


	//----- nvinfo : EIATTR_MERCURY_ISA_VERSION
	.align		4
        /*0044*/ 	.byte	0x03, 0x5f
        /*0046*/ 	.short	0x0101


	//----- nvinfo : EIATTR_COOP_GROUP_MASK_REGIDS
	.align		4
        /*0048*/ 	.byte	0x04, 0x29
        /*004a*/ 	.short	(.L_589 - .L_588)


	//   ....[0]....
.L_588:
        /*004c*/ 	.word	0xffffffff


	//   ....[1]....
        /*0050*/ 	.word	0xffffffff


	//   ....[2]....
        /*0054*/ 	.word	0xffffffff


	//   ....[3]....
        /*0058*/ 	.word	0xffffffff


	//   ....[4]....
        /*005c*/ 	.word	0xffffffff


	//   ....[5]....
        /*0060*/ 	.word	0xffffffff


	//   ....[6]....
        /*0064*/ 	.word	0xffffffff


	//   ....[7]....
        /*0068*/ 	.word	0xffffffff


	//   ....[8]....
        /*006c*/ 	.word	0xffffffff


	//   ....[9]....
        /*0070*/ 	.word	0xffffffff


	//   ....[10]....
        /*0074*/ 	.word	0xffffffff


	//   ....[11]....
        /*0078*/ 	.word	0xffffffff


	//   ....[12]....
        /*007c*/ 	.word	0xffffffff


	//   ....[13]....
        /*0080*/ 	.word	0xffffffff


	//   ....[14]....
        /*0084*/ 	.word	0x0500000c


	//   ....[15]....
        /*0088*/ 	.word	0x0500000c


	//   ....[16]....
        /*008c*/ 	.word	0x0500000c


	//   ....[17]....
        /*0090*/ 	.word	0x0500000c


	//   ....[18]....
        /*0094*/ 	.word	0x0500000c


	//   ....[19]....
        /*0098*/ 	.word	0x0500000c


	//   ....[20]....
        /*009c*/ 	.word	0x0500000c


	//   ....[21]....
        /*00a0*/ 	.word	0x0500000c


	//   ....[22]....
        /*00a4*/ 	.word	0x0500000c


	//   ....[23]....
        /*00a8*/ 	.word	0x0500000c


	//----- nvinfo : EIATTR_COOP_GROUP_INSTR_OFFSETS
	.align		4
.L_589:
        /*00ac*/ 	.byte	0x04, 0x28
        /*00ae*/ 	.short	(.L_591 - .L_590)


	//   ....[0]....
.L_590:
        /*00b0*/ 	.word	0x00000250


	//   ....[1]....
        /*00b4*/ 	.word	0x00000260


	//   ....[2]....
        /*00b8*/ 	.word	0x00000270


	//   ....[3]....
        /*00bc*/ 	.word	0x00000280


	//   ....[4]....
        /*00c0*/ 	.word	0x000002d0


	//   ....[5]....
        /*00c4*/ 	.word	0x000002e0


	//   ....[6]....
        /*00c8*/ 	.word	0x00000300


	//   ....[7]....
        /*00cc*/ 	.word	0x00000310


	//   ....[8]....
        /*00d0*/ 	.word	0x00000350


	//   ....[9]....
        /*00d4*/ 	.word	0x00000360


	//   ....[10]....
        /*00d8*/ 	.word	0x000003a0


	//   ....[11]....
        /*00dc*/ 	.word	0x000003b0


	//   ....[12]....
        /*00e0*/ 	.word	0x000003d0


	//   ....[13]....
        /*00e4*/ 	.word	0x000003e0


	//   ....[14]....
        /*00e8*/ 	.word	0x000004c0


	//   ....[15]....
        /*00ec*/ 	.word	0x00000510


	//   ....[16]....
        /*00f0*/ 	.word	0x00000580


	//   ....[17]....
        /*00f4*/ 	.word	0x000005d0


	//   ....[18]....
        /*00f8*/ 	.word	0x00000640


	//   ....[19]....
        /*00fc*/ 	.word	0x00000690


	//   ....[20]....
        /*0100*/ 	.word	0x00000700


	//   ....[21]....
        /*0104*/ 	.word	0x00000750


	//   ....[22]....
        /*0108*/ 	.word	0x000007c0


	//   ....[23]....
        /*010c*/ 	.word	0x00000810


	//----- nvinfo : EIATTR_VRC_CTA_INIT_COUNT
	.align		4
.L_591:
        /*0110*/ 	.byte	0x02, 0x4a
	.zero		1
	.zero		1


	//----- nvinfo : EIATTR_EXIT_INSTR_OFFSETS
	.align		4
        /*0114*/ 	.byte	0x04, 0x1c
        /*0116*/ 	.short	(.L_593 - .L_592)


	//   ....[0]....
.L_592:
        /*0118*/ 	.word	0x00000420


	//   ....[1]....
        /*011c*/ 	.word	0x00000460


	//----- nvinfo : EIATTR_CRS_STACK_SIZE
	.align		4
.L_593:
        /*0120*/ 	.byte	0x04, 0x1e
        /*0122*/ 	.short	(.L_595 - .L_594)
.L_594:
        /*0124*/ 	.word	0x00000000


	//----- nvinfo : EIATTR_CBANK_PARAM_SIZE
	.align		4
.L_595:
        /*0128*/ 	.byte	0x03, 0x19
        /*012a*/ 	.short	0x0014


	//----- nvinfo : EIATTR_PARAM_CBANK
	.align		4
        /*012c*/ 	.byte	0x04, 0x0a
        /*012e*/ 	.short	(.L_597 - .L_596)
	.align		4
.L_596:
        /*0130*/ 	.word	index@(.nv.constant0._Z7reduce6IdLj2ELb1EEvPT_S1_j)
        /*0134*/ 	.short	0x0380
        /*0136*/ 	.short	0x0014


	//----- nvinfo : EIATTR_SW_WAR
	.align		4
.L_597:
        /*0138*/ 	.byte	0x04, 0x36
        /*013a*/ 	.short	(.L_599 - .L_598)
.L_598:
        /*013c*/ 	.word	0x00000008
.L_599:


//--------------------- .nv.info._Z7reduce6IdLj4ELb1EEvPT_S1_j --------------------------
	.section	.nv.info._Z7reduce6IdLj4ELb1EEvPT_S1_j,"",@"SHT_CUDA_INFO"
	.sectionflags	@""
	.align	4


	//----- nvinfo : EIATTR_CUDA_API_VERSION
	.align		4
        /*0000*/ 	.byte	0x04, 0x37
        /*0002*/ 	.short	(.L_601 - .L_600)
.L_600:
        /*0004*/ 	.word	0x00000082


	//----- nvinfo : EIATTR_KPARAM_INFO
	.align		4
.L_601:
        /*0008*/ 	.byte	0x04, 0x17
        /*000a*/ 	.short	(.L_603 - .L_602)
.L_602:
        /*000c*/ 	.word	0x00000000
        /*0010*/ 	.short	0x0002
        /*0012*/ 	.short	0x0010
        /*0014*/ 	.byte	0x00, 0xf0, 0x11, 0x00


	//----- nvinfo : EIATTR_KPARAM_INFO
	.align		4
.L_603:
        /*0018*/ 	.byte	0x04, 0x17
        /*001a*/ 	.short	(.L_605 - .L_604)
.L_604:
        /*001c*/ 	.word	0x00000000
        /*0020*/ 	.short	0x0001
        /*0022*/ 	.short	0x0008
        /*0024*/ 	.byte	0x00, 0xf5, 0x21, 0x00


	//----- nvinfo : EIATTR_KPARAM_INFO
	.align		4
.L_605:
        /*0028*/ 	.byte	0x04, 0x17
        /*002a*/ 	.short	(.L_607 - .L_606)
.L_606:
        /*002c*/ 	.word	0x00000000
        /*0030*/ 	.short	0x0000
        /*0032*/ 	.short	0x0000
        /*0034*/ 	.byte	0x00, 0xf5, 0x21, 0x00


	//----- nvinfo : EIATTR_SPARSE_MMA_MASK
	.align		4
.L_607:
        /*0038*/ 	.byte	0x03, 0x50
        /*003a*/ 	.short	0x0000


	//----- nvinfo : EIATTR_MAXREG_COUNT
	.align		4
        /*003c*/ 	.byte	0x03, 0x1b
        /*003e*/ 	.short	0x00ff


	//----- nvinfo : EIATTR_NUM_BARRIERS
	.align		4
        /*0040*/ 	.byte	0x02, 0x4c
        /*0042*/ 	.byte	0x01
	.zero		1


	//----- nvinfo : EIATTR_MERCURY_ISA_VERSION
	.align		4
        /*0044*/ 	.byte	0x03, 0x5f
        /*0046*/ 	.short	0x0101


	//----- nvinfo : EIATTR_COOP_GROUP_MASK_REGIDS
	.align		4
        /*0048*/ 	.byte	0x04, 0x29
        /*004a*/ 	.short	(.L_609 - .L_608)


	//   ....[0]....
.L_608:
        /*004c*/ 	.word	0xffffffff


	//   ....[1]....
        /*0050*/ 	.word	0xffffffff


	//   ....[2]....
        /*0054*/ 	.word	0xffffffff


	//   ....[3]....
        /*0058*/ 	.word	0xffffffff


	//   ....[4]....
        /*005c*/ 	.word	0xffffffff


	//   ....[5]....
        /*0060*/ 	.word	0xffffffff


	//   ....[6]....
        /*0064*/ 	.word	0xffffffff


	//   ....[7]....
        /*0068*/ 	.word	0xffffffff


	//   ....[8]....
        /*006c*/ 	.word	0xffffffff


	//   ....[9]....
        /*0070*/ 	.word	0xffffffff


	//   ....[10]....
        /*0074*/ 	.word	0xffffffff


	//   ....[11]....
        /*0078*/ 	.word	0xffffffff


	//   ....[12]....
        /*007c*/ 	.word	0xffffffff


	//   ....[13]....
        /*0080*/ 	.word	0xffffffff


	//   ....[14]....
        /*0084*/ 	.word	0x0500000c


	//   ....[15]....
        /*0088*/ 	.word	0x0500000c


	//   ....[16]....
        /*008c*/ 	.word	0x0500000c


	//   ....[17]....
        /*0090*/ 	.word	0x0500000c


	//   ....[18]....
        /*0094*/ 	.word	0x0500000c


	//   ....[19]....
        /*0098*/ 	.word	0x0500000c


	//   ....[20]....
        /*009c*/ 	.word	0x0500000c


	//   ....[21]....
        /*00a0*/ 	.word	0x0500000c


	//   ....[22]....
        /*00a4*/ 	.word	0x0500000c


	//   ....[23]....
        /*00a8*/ 	.word	0x0500000c


	//----- nvinfo : EIATTR_COOP_GROUP_INSTR_OFFSETS
	.align		4
.L_609:
        /*00ac*/ 	.byte	0x04, 0x28
        /*00ae*/ 	.short	(.L_611 - .L_610)


	//   ....[0]....
.L_610:
        /*00b0*/ 	.word	0x00000250


	//   ....[1]....
        /*00b4*/ 	.word	0x00000260


	//   ....[2]....
        /*00b8*/ 	.word	0x00000270


	//   ....[3]....
        /*00bc*/ 	.word	0x00000280


	//   ....[4]....
        /*00c0*/ 	.word	0x000002d0


	//   ....[5]....
        /*00c4*/ 	.word	0x000002e0


	//   ....[6]....
        /*00c8*/ 	.word	0x00000300


	//   ....[7]....
        /*00cc*/ 	.word	0x00000310


	//   ....[8]....
        /*00d0*/ 	.word	0x00000350


	//   ....[9]....
        /*00d4*/ 	.word	0x00000360


	//   ....[10]....
        /*00d8*/ 	.word	0x000003a0


	//   ....[11]....
        /*00dc*/ 	.word	0x000003b0


	//   ....[12]....
        /*00e0*/ 	.word	0x000003d0


	//   ....[13]....
        /*00e4*/ 	.word	0x000003e0


	//   ....[14]....
        /*00e8*/ 	.word	0x000004c0


	//   ....[15]....
        /*00ec*/ 	.word	0x00000510


	//   ....[16]....
        /*00f0*/ 	.word	0x00000580


	//   ....[17]....
        /*00f4*/ 	.word	0x000005d0


	//   ....[18]....
        /*00f8*/ 	.word	0x00000640


	//   ....[19]....
        /*00fc*/ 	.word	0x00000690


	//   ....[20]....
        /*0100*/ 	.word	0x00000700


	//   ....[21]....
        /*0104*/ 	.word	0x00000750


	//   ....[22]....
        /*0108*/ 	.word	0x000007c0


	//   ....[23]....
        /*010c*/ 	.word	0x00000810


	//----- nvinfo : EIATTR_VRC_CTA_INIT_COUNT
	.align		4
.L_611:
        /*0110*/ 	.byte	0x02, 0x4a
	.zero		1
	.zero		1


	//----- nvinfo : EIATTR_EXIT_INSTR_OFFSETS
	.align		4
        /*0114*/ 	.byte	0x04, 0x1c
        /*0116*/ 	.short	(.L_613 - .L_612)


	//   ....[0]....
.L_612:
        /*0118*/ 	.word	0x00000420


	//   ....[1]....
        /*011c*/ 	.word	0x00000460


	//----- nvinfo : EIATTR_CRS_STACK_SIZE
	.align		4
.L_613:
        /*0120*/ 	.byte	0x04, 0x1e
        /*0122*/ 	.short	(.L_615 - .L_614)
.L_614:
        /*0124*/ 	.word	0x00000000


	//----- nvinfo : EIATTR_CBANK_PARAM_SIZE
	.align		4
.L_615:
        /*0128*/ 	.byte	0x03, 0x19
        /*012a*/ 	.short	0x0014


	//----- nvinfo : EIATTR_PARAM_CBANK
	.align		4
        /*012c*/ 	.byte	0x04, 0x0a
        /*012e*/ 	.short	(.L_617 - .L_616)
	.align		4
.L_616:
        /*0130*/ 	.word	index@(.nv.constant0._Z7reduce6IdLj4ELb1EEvPT_S1_j)
        /*0134*/ 	.short	0x0380
        /*0136*/ 	.short	0x0014


	//----- nvinfo : EIATTR_SW_WAR
	.align		4
.L_617:
        /*0138*/ 	.byte	0x04, 0x36
        /*013a*/ 	.short	(.L_619 - .L_618)
.L_618:
        /*013c*/ 	.word	0x00000008
.L_619:


//--------------------- .nv.info._Z7reduce6IdLj8ELb1EEvPT_S1_j --------------------------
	.section	.nv.info._Z7reduce6IdLj8ELb1EEvPT_S1_j,"",@"SHT_CUDA_INFO"
	.sectionflags	@""
	.align	4


	//----- nvinfo : EIATTR_CUDA_API_VERSION
	.align		4
        /*0000*/ 	.byte	0x04, 0x37
        /*0002*/ 	.short	(.L_621 - .L_620)
.L_620:
        /*0004*/ 	.word	0x00000082


	//----- nvinfo : EIATTR_KPARAM_INFO
	.align		4
.L_621:
        /*0008*/ 	.byte	0x04, 0x17
        /*000a*/ 	.short	(.L_623 - .L_622)
.L_622:
        /*000c*/ 	.word	0x00000000
        /*0010*/ 	.short	0x0002
        /*0012*/ 	.short	0x0010
        /*0014*/ 	.byte	0x00, 0xf0, 0x11, 0x00


	//----- nvinfo : EIATTR_KPARAM_INFO
	.align		4
.L_623:
        /*0018*/ 	.byte	0x04, 0x17
        /*001a*/ 	.short	(.L_625 - .L_624)
.L_624:
        /*001c*/ 	.word	0x00000000
        /*0020*/ 	.short	0x0001
        /*0022*/ 	.short	0x0008
        /*0024*/ 	.byte	0x00, 0xf5, 0x21, 0x00


	//----- nvinfo : EIATTR_KPARAM_INFO
	.align		4
.L_625:
        /*0028*/ 	.byte	0x04, 0x17
        /*002a*/ 	.short	(.L_627 - .L_626)
.L_626:
        /*002c*/ 	.word	0x00000000
        /*0030*/ 	.short	0x0000
        /*0032*/ 	.short	0x0000
        /*0034*/ 	.byte	0x00, 0xf5, 0x21, 0x00


	//----- nvinfo : EIATTR_SPARSE_MMA_MASK
	.align		4
.L_627:
        /*0038*/ 	.byte	0x03, 0x50
        /*003a*/ 	.short	0x0000


	//----- nvinfo : EIATTR_MAXREG_COUNT
	.align		4
        /*003c*/ 	.byte	0x03, 0x1b
        /*003e*/ 	.short	0x00ff


	//----- nvinfo : EIATTR_NUM_BARRIERS
	.align		4
        /*0040*/ 	.byte	0x02, 0x4c
        /*0042*/ 	.byte	0x01
	.zero		1


	//----- nvinfo : EIATTR_MERCURY_ISA_VERSION
	.align		4
        /*0044*/ 	.byte	0x03, 0x5f
        /*0046*/ 	.short	0x0101


	//----- nvinfo : EIATTR_COOP_GROUP_MASK_REGIDS
	.align		4
        /*0048*/ 	.byte	0x04, 0x29
        /*004a*/ 	.short	(.L_629 - .L_628)


	//   ....[0]....
.L_628:
        /*004c*/ 	.word	0xffffffff


	//   ....[1]....
        /*0050*/ 	.word	0xffffffff


	//   ....[2]....
        /*0054*/ 	.word	0xffffffff


	//   ....[3]....
        /*0058*/ 	.word	0xffffffff


	//   ....[4]....
        /*005c*/ 	.word	0xffffffff


	//   ....[5]....
        /*0060*/ 	.word	0xffffffff


	//   ....[6]....
        /*0064*/ 	.word	0xffffffff


	//   ....[7]....
        /*0068*/ 	.word	0xffffffff


	//   ....[8]....
        /*006c*/ 	.word	0xffffffff


	//   ....[9]....
        /*0070*/ 	.word	0xffffffff


	//   ....[10]....
        /*0074*/ 	.word	0xffffffff


	//   ....[11]....
        /*0078*/ 	.word	0xffffffff


	//   ....[12]....
        /*007c*/ 	.word	0xffffffff


	//   ....[13]....
        /*0080*/ 	.word	0xffffffff


	//   ....[14]....
        /*0084*/ 	.word	0x0500000c


	//   ....[15]....
        /*0088*/ 	.word	0x0500000c


	//   ....[16]....
        /*008c*/ 	.word	0x0500000c


	//   ....[17]....
        /*0090*/ 	.word	0x0500000c


	//   ....[18]....
        /*0094*/ 	.word	0x0500000c


	//   ....[19]....
        /*0098*/ 	.word	0x0500000c


	//   ....[20]....
        /*009c*/ 	.word	0x0500000c


	//   ....[21]....
        /*00a0*/ 	.word	0x0500000c


	//   ....[22]....
        /*00a4*/ 	.word	0x0500000c


	//   ....[23]....
        /*00a8*/ 	.word	0x0500000c


	//----- nvinfo : EIATTR_COOP_GROUP_INSTR_OFFSETS
	.align		4
.L_629:
        /*00ac*/ 	.byte	0x04, 0x28
        /*00ae*/ 	.short	(.L_631 - .L_630)


	//   ....[0]....
.L_630:
        /*00b0*/ 	.word	0x00000250


	//   ....[1]....
        /*00b4*/ 	.word	0x00000260


	//   ....[2]....
        /*00b8*/ 	.word	0x00000270


	//   ....[3]....
        /*00bc*/ 	.word	0x00000280


	//   ....[4]....
        /*00c0*/ 	.word	0x000002d0


	//   ....[5]....
        /*00c4*/ 	.word	0x000002e0


	//   ....[6]....
        /*00c8*/ 	.word	0x00000300


	//   ....[7]....
        /*00cc*/ 	.word	0x00000310


	//   ....[8]....
        /*00d0*/ 	.word	0x00000350


	//   ....[9]....
        /*00d4*/ 	.word	0x00000360


	//   ....[10]....
        /*00d8*/ 	.word	0x000003a0


	//   ....[11]....
        /*00dc*/ 	.word	0x000003b0


	//   ....[12]....
        /*00e0*/ 	.word	0x000003d0


	//   ....[13]....
        /*00e4*/ 	.word	0x000003e0


	//   ....[14]....
        /*00e8*/ 	.word	0x000004c0


	//   ....[15]....
        /*00ec*/ 	.word	0x00000510


	//   ....[16]....
        /*00f0*/ 	.word	0x00000580


	//   ....[17]....
        /*00f4*/ 	.word	0x000005d0


	//   ....[18]....
        /*00f8*/ 	.word	0x00000640


	//   ....[19]....
        /*00fc*/ 	.word	0x00000690


	//   ....[20]....
        /*0100*/ 	.word	0x00000700


	//   ....[21]....
        /*0104*/ 	.word	0x00000750


	//   ....[22]....
        /*0108*/ 	.word	0x000007c0


	//   ....[23]....
        /*010c*/ 	.word	0x00000810


	//----- nvinfo : EIATTR_VRC_CTA_INIT_COUNT
	.align		4
.L_631:
        /*0110*/ 	.byte	0x02, 0x4a
	.zero		1
	.zero		1


	//----- nvinfo : EIATTR_EXIT_INSTR_OFFSETS
	.align		4
        /*0114*/ 	.byte	0x04, 0x1c
        /*0116*/ 	.short	(.L_633 - .L_632)


	//   ....[0]....
.L_632:
        /*0118*/ 	.word	0x00000420


	//   ....[1]....
        /*011c*/ 	.word	0x00000460


	//----- nvinfo : EIATTR_CRS_STACK_SIZE
	.align		4
.L_633:
        /*0120*/ 	.byte	0x04, 0x1e
        /*0122*/ 	.short	(.L_635 - .L_634)
.L_634:
        /*0124*/ 	.word	0x00000000


	//----- nvinfo : EIATTR_CBANK_PARAM_SIZE
	.align		4
.L_635:
        /*0128*/ 	.byte	0x03, 0x19
        /*012a*/ 	.short	0x0014


	//----- nvinfo : EIATTR_PARAM_CBANK
	.align		4
        /*012c*/ 	.byte	0x04, 0x0a
        /*012e*/ 	.short	(.L_637 - .L_636)
	.align		4
.L_636:
        /*0130*/ 	.word	index@(.nv.constant0._Z7reduce6IdLj8ELb1EEvPT_S1_j)
        /*0134*/ 	.short	0x0380
        /*0136*/ 	.short	0x0014


	//----- nvinfo : EIATTR_SW_WAR
	.align		4
.L_637:
        /*0138*/ 	.byte	0x04, 0x36
        /*013a*/ 	.short	(.L_639 - .L_638)
.L_638:
        /*013c*/ 	.word	0x00000008
.L_639:


//--------------------- .nv.info._Z7reduce6IdLj16ELb1EEvPT_S1_j --------------------------
	.section	.nv.info._Z7reduce6IdLj16ELb1EEvPT_S1_j,"",@"SHT_CUDA_INFO"
	.sectionflags	@""
	.align	4


	//----- nvinfo : EIATTR_CUDA_API_VERSION
	.align		4
        /*0000*/ 	.byte	0x04, 0x37
        /*0002*/ 	.short	(.L_641 - .L_640)
.L_640:
        /*0004*/ 	.word	0x00000082


	//----- nvinfo : EIATTR_KPARAM_INFO
	.align		4
.L_641:
        /*0008*/ 	.byte	0x04, 0x17
        /*000a*/ 	.short	(.L_643 - .L_642)
.L_642:
        /*000c*/ 	.word	0x00000000
        /*0010*/ 	.short	0x0002
        /*0012*/ 	.short	0x0010
        /*0014*/ 	.byte	0x00, 0xf0, 0x11, 0x00


	//----- nvinfo : EIATTR_KPARAM_INFO
	.align		4
.L_643:
        /*0018*/ 	.byte	0x04, 0x17
        /*001a*/ 	.short	(.L_645 - .L_644)
.L_644:
        /*001c*/ 	.word	0x00000000
        /*0020*/ 	.short	0x0001
        /*0022*/ 	.short	0x0008
        /*0024*/ 	.byte	0x00, 0xf5, 0x21, 0x00


	//----- nvinfo : EIATTR_KPARAM_INFO
	.align		4
.L_645:
        /*0028*/ 	.byte	0x04, 0x17
        /*002a*/ 	.short	(.L_647 - .L_646)
.L_646:
        /*002c*/ 	.word	0x00000000
        /*0030*/ 	.short	0x0000
        /*0032*/ 	.short	0x0000
        /*0034*/ 	.byte	0x00, 0xf5, 0x21, 0x00


	//----- nvinfo : EIATTR_SPARSE_MMA_MASK
	.align		4
.L_647:
        /*0038*/ 	.byte	0x03, 0x50
        /*003a*/ 	.short	0x0000


	//----- nvinfo : EIATTR_MAXREG_COUNT
	.align		4
        /*003c*/ 	.byte	0x03, 0x1b
        /*003e*/ 	.short	0x00ff


	//----- nvinfo : EIATTR_NUM_BARRIERS
	.align		4
        /*0040*/ 	.byte	0x02, 0x4c
        /*0042*/ 	.byte	0x01
	.zero		1


	//----- nvinfo : EIATTR_MERCURY_ISA_VERSION
	.align		4
        /*0044*/ 	.byte	0x03, 0x5f
        /*0046*/ 	.short	0x0101


	//----- nvinfo : EIATTR_COOP_GROUP_MASK_REGIDS
	.align		4
        /*0048*/ 	.byte	0x04, 0x29
        /*004a*/ 	.short	(.L_649 - .L_648)


	//   ....[0]....
.L_648:
        /*004c*/ 	.word	0xffffffff


	//   ....[1]....
        /*0050*/ 	.word	0xffffffff


	//   ....[2]....
        /*0054*/ 	.word	0xffffffff


	//   ....[3]....
        /*0058*/ 	.word	0xffffffff


	//   ....[4]....
        /*005c*/ 	.word	0xffffffff


	//   ....[5]....
        /*0060*/ 	.word	0xffffffff


	//   ....[6]....
        /*0064*/ 	.word	0xffffffff


	//   ....[7]....
        /*0068*/ 	.word	0xffffffff


	//   ....[8]....
        /*006c*/ 	.word	0xffffffff


	//   ....[9]....
        /*0070*/ 	.word	0xffffffff


	//   ....[10]....
        /*0074*/ 	.word	0xffffffff


	//   ....[11]....
        /*0078*/ 	.word	0xffffffff


	//   ....[12]....
        /*007c*/ 	.word	0xffffffff


	//   ....[13]....
        /*0080*/ 	.word	0xffffffff


	//   ....[14]....
        /*0084*/ 	.word	0x0500000c


	//   ....[15]....
        /*0088*/ 	.word	0x0500000c


	//   ....[16]....
        /*008c*/ 	.word	0x0500000c


	//   ....[17]....
        /*0090*/ 	.word	0x0500000c


	//   ....[18]....
        /*0094*/ 	.word	0x0500000c


	//   ....[19]....
        /*0098*/ 	.word	0x0500000c


	//   ....[20]....
        /*009c*/ 	.word	0x0500000c


	//   ....[21]....
        /*00a0*/ 	.word	0x0500000c


	//   ....[22]....
        /*00a4*/ 	.word	0x0500000c


	//   ....[23]....
        /*00a8*/ 	.word	0x0500000c


	//----- nvinfo : EIATTR_COOP_GROUP_INSTR_OFFSETS
	.align		4
.L_649:
        /*00ac*/ 	.byte	0x04, 0x28
        /*00ae*/ 	.short	(.L_651 - .L_650)


	//   ....[0]....
.L_650:
        /*00b0*/ 	.word	0x00000250


	//   ....[1]....
        /*00b4*/ 	.word	0x00000260


	//   ....[2]....
        /*00b8*/ 	.word	0x00000270


	//   ....[3]....
        /*00bc*/ 	.word	0x00000280


	//   ....[4]....
        /*00c0*/ 	.word	0x000002d0


	//   ....[5]....
        /*00c4*/ 	.word	0x000002e0


	//   ....[6]....
        /*00c8*/ 	.word	0x00000300


	//   ....[7]....
        /*00cc*/ 	.word	0x00000310


	//   ....[8]....
        /*00d0*/ 	.word	0x00000350


	//   ....[9]....
        /*00d4*/ 	.word	0x00000360


	//   ....[10]....
        /*00d8*/ 	.word	0x000003a0


	//   ....[11]....
        /*00dc*/ 	.word	0x000003b0


	//   ....[12]....
        /*00e0*/ 	.word	0x000003d0


	//   ....[13]....
        /*00e4*/ 	.word	0x000003e0


	//   ....[14]....
        /*00e8*/ 	.word	0x000004c0


	//   ....[15]....
        /*00ec*/ 	.word	0x00000510


	//   ....[16]....
        /*00f0*/ 	.word	0x00000580


	//   ....[17]....
        /*00f4*/ 	.word	0x000005d0


	//   ....[18]....
        /*00f8*/ 	.word	0x00000640


	//   ....[19]....
        /*00fc*/ 	.word	0x00000690


	//   ....[20]....
        /*0100*/ 	.word	0x00000700


	//   ....[21]....
        /*0104*/ 	.word	0x00000750


	//   ....[22]....
        /*0108*/ 	.word	0x000007c0


	//   ....[23]....
        /*010c*/ 	.word	0x00000810


	//----- nvinfo : EIATTR_VRC_CTA_INIT_COUNT
	.align		4
.L_651:
        /*0110*/ 	.byte	0x02, 0x4a
	.zero		1
	.zero		1


	//----- nvinfo : EIATTR_EXIT_INSTR_OFFSETS
	.align		4
        /*0114*/ 	.byte	0x04, 0x1c
        /*0116*/ 	.short	(.L_653 - .L_652)


	//   ....[0]....
.L_652:
        /*0118*/ 	.word	0x00000420


	//   ....[1]....
        /*011c*/ 	.word	0x00000460


	//----- nvinfo : EIATTR_CRS_STACK_SIZE
	.align		4
.L_653:
        /*0120*/ 	.byte	0x04, 0x1e
        /*0122*/ 	.short	(.L_655 - .L_654)
.L_654:
        /*0124*/ 	.word	0x00000000


	//----- nvinfo : EIATTR_CBANK_PARAM_SIZE
	.align		4
.L_655:
        /*0128*/ 	.byte	0x03, 0x19
        /*012a*/ 	.short	0x0014


	//----- nvinfo : EIATTR_PARAM_CBANK
	.align		4
        /*012c*/ 	.byte	0x04, 0x0a
        /*012e*/ 	.short	(.L_657 - .L_656)
	.align		4
.L_656:
        /*0130*/ 	.word	index@(.nv.constant0._Z7reduce6IdLj16ELb1EEvPT_S1_j)
        /*0134*/ 	.short	0x0380
        /*0136*/ 	.short	0x0014


	//----- nvinfo : EIATTR_SW_WAR
	.align		4
.L_657:
        /*0138*/ 	.byte	0x04, 0x36
        /*013a*/ 	.short	(.L_659 - .L_658)
.L_658:
        /*013c*/ 	.word	0x00000008
.L_659:


//--------------------- .nv.info._Z7reduce6IdLj32ELb1EEvPT_S1_j --------------------------
	.section	.nv.info._Z7reduce6IdLj32ELb1EEvPT_S1_j,"",@"SHT_CUDA_INFO"
	.sectionflags	@""
	.align	4


	//----- nvinfo : EIATTR_CUDA_API_VERSION
	.align		4
        /*0000*/ 	.byte	0x04, 0x37
        /*0002*/ 	.short	(.L_661 - .L_660)
.L_660:
        /*0004*/ 	.word	0x00000082


	//----- nvinfo : EIATTR_KPARAM_INFO
	.align		4
.L_661:
        /*0008*/ 	.byte	0x04, 0x17
        /*000a*/ 	.short	(.L_663 - .L_662)
.L_662:
        /*000c*/ 	.word	0x00000000
        /*0010*/ 	.short	0x0002
        /*0012*/ 	.short	0x0010
        /*0014*/ 	.byte	0x00, 0xf0, 0x11, 0x00


	//----- nvinfo : EIATTR_KPARAM_INFO
	.align		4
.L_663:
        /*0018*/ 	.byte	0x04, 0x17
        /*001a*/ 	.short	(.L_665 - .L_664)
.L_664:
        /*001c*/ 	.word	0x00000000
        /*0020*/ 	.short	0x0001
        /*0022*/ 	.short	0x0008
        /*0024*/ 	.byte	0x00, 0xf5, 0x21, 0x00


	//----- nvinfo : EIATTR_KPARAM_INFO
	.align		4
.L_665:
        /*0028*/ 	.byte	0x04, 0x17
        /*002a*/ 	.short	(.L_667 - .L_666)
.L_666:
        /*002c*/ 	.word	0x00000000
        /*0030*/ 	.short	0x0000
        /*0032*/ 	.short	0x0000
        /*0034*/ 	.byte	0x00, 0xf5, 0x21, 0x00


	//----- nvinfo : EIATTR_SPARSE_MMA_MASK
	.align		4
.L_667:
        /*0038*/ 	.byte	0x03, 0x50
        /*003a*/ 	.short	0x0000


	//----- nvinfo : EIATTR_MAXREG_COUNT
	.align		4
        /*003c*/ 	.byte	0x03, 0x1b
        /*003e*/ 	.short	0x00ff


	//----- nvinfo : EIATTR_NUM_BARRIERS
	.align		4
        /*0040*/ 	.byte	0x02, 0x4c
        /*0042*/ 	.byte	0x01
	.zero		1


	//----- nvinfo : EIATTR_MERCURY_ISA_VERSION
	.align		4
        /*0044*/ 	.byte	0x03, 0x5f
        /*0046*/ 	.short	0x0101


	//----- nvinfo : EIATTR_COOP_GROUP_MASK_REGIDS
	.align		4
        /*0048*/ 	.byte	0x04, 0x29
        /*004a*/ 	.short	(.L_669 - .L_668)


	//   ....[0]....
.L_668:
        /*004c*/ 	.word	0xffffffff


	//   ....[1]....
        /*0050*/ 	.word	0xffffffff


	//   ....[2]....
        /*0054*/ 	.word	0xffffffff


	//   ....[3]....
        /*0058*/ 	.word	0xffffffff


	//   ....[4]....
        /*005c*/ 	.word	0xffffffff


	//   ....[5]....
        /*0060*/ 	.word	0xffffffff


	//   ....[6]....
        /*0064*/ 	.word	0xffffffff


	//   ....[7]....
        /*0068*/ 	.word	0xffffffff


	//   ....[8]....
        /*006c*/ 	.word	0xffffffff


	//   ....[9]....
        /*0070*/ 	.word	0xffffffff


	//   ....[10]....
        /*0074*/ 	.word	0xffffffff


	//   ....[11]....
        /*0078*/ 	.word	0xffffffff


	//   ....[12]....
        /*007c*/ 	.word	0xffffffff


	//   ....[13]....
        /*0080*/ 	.word	0xffffffff


	//   ....[14]....
        /*0084*/ 	.word	0x0500000c


	//   ....[15]....
        /*0088*/ 	.word	0x0500000c


	//   ....[16]....
        /*008c*/ 	.word	0x0500000c


	//   ....[17]....
        /*0090*/ 	.word	0x0500000c


	//   ....[18]....
        /*0094*/ 	.word	0x0500000c


	//   ....[19]....
        /*0098*/ 	.word	0x0500000c


	//   ....[20]....
        /*009c*/ 	.word	0x0500000c


	//   ....[21]....
        /*00a0*/ 	.word	0x0500000c


	//   ....[22]....
        /*00a4*/ 	.word	0x0500000c


	//   ....[23]....
        /*00a8*/ 	.word	0x0500000c


	//----- nvinfo : EIATTR_COOP_GROUP_INSTR_OFFSETS
	.align		4
.L_669:
        /*00ac*/ 	.byte	0x04, 0x28
        /*00ae*/ 	.short	(.L_671 - .L_670)


	//   ....[0]....
.L_670:
        /*00b0*/ 	.word	0x00000250


	//   ....[1]....
        /*00b4*/ 	.word	0x00000260


	//   ....[2]....
        /*00b8*/ 	.word	0x00000270


	//   ....[3]....
        /*00bc*/ 	.word	0x00000280


	//   ....[4]....
        /*00c0*/ 	.word	0x000002d0


	//   ....[5]....
        /*00c4*/ 	.word	0x000002e0


	//   ....[6]....
        /*00c8*/ 	.word	0x00000300


	//   ....[7]....
        /*00cc*/ 	.word	0x00000310


	//   ....[8]....
        /*00d0*/ 	.word	0x00000350


	//   ....[9]....
        /*00d4*/ 	.word	0x00000360


	//   ....[10]....
        /*00d8*/ 	.word	0x000003a0


	//   ....[11]....
        /*00dc*/ 	.word	0x000003b0


	//   ....[12]....
        /*00e0*/ 	.word	0x000003d0


	//   ....[13]....
        /*00e4*/ 	.word	0x000003e0


	//   ....[14]....
        /*00e8*/ 	.word	0x000004c0


	//   ....[15]....
        /*00ec*/ 	.word	0x00000510


	//   ....[16]....
        /*00f0*/ 	.word	0x00000580


	//   ....[17]....
        /*00f4*/ 	.word	0x000005d0


	//   ....[18]....
        /*00f8*/ 	.word	0x00000640


	//   ....[19]....
        /*00fc*/ 	.word	0x00000690


	//   ....[20]....
        /*0100*/ 	.word	0x00000700


	//   ....[21]....
        /*0104*/ 	.word	0x00000750


	//   ....[22]....
        /*0108*/ 	.word	0x000007c0


	//   ....[23]....
        /*010c*/ 	.word	0x00000810


	//----- nvinfo : EIATTR_VRC_CTA_INIT_COUNT
	.align		4
.L_671:
        /*0110*/ 	.byte	0x02, 0x4a
	.zero		1
	.zero		1


	//----- nvinfo : EIATTR_EXIT_INSTR_OFFSETS
	.align		4
        /*0114*/ 	.byte	0x04, 0x1c
        /*0116*/ 	.short	(.L_673 - .L_672)


	//   ....[0]....
.L_672:
        /*0118*/ 	.word	0x00000420


	//   ....[1]....
        /*011c*/ 	.word	0x00000460


	//----- nvinfo : EIATTR_CRS_STACK_SIZE
	.align		4
.L_673:
        /*0120*/ 	.byte	0x04, 0x1e
        /*0122*/ 	.short	(.L_675 - .L_674)
.L_674:
        /*0124*/ 	.word	0x00000000


	//----- nvinfo : EIATTR_CBANK_PARAM_SIZE
	.align		4
.L_675:
        /*0128*/ 	.byte	0x03, 0x19
        /*012a*/ 	.short	0x0014


	//----- nvinfo : EIATTR_PARAM_CBANK
	.align		4
        /*012c*/ 	.byte	0x04, 0x0a
        /*012e*/ 	.short	(.L_677 - .L_676)
	.align		4
.L_676:
        /*0130*/ 	.word	index@(.nv.constant0._Z7reduce6IdLj32ELb1EEvPT_S1_j)
        /*0134*/ 	.short	0x0380
        /*0136*/ 	.short	0x0014


	//----- nvinfo : EIATTR_SW_WAR
	.align		4
.L_677:
        /*0138*/ 	.byte	0x04, 0x36
        /*013a*/ 	.short	(.L_679 - .L_678)
.L_678:
        /*013c*/ 	.word	0x00000008
.L_679:


//--------------------- .nv.info._Z7reduce6IdLj64ELb1EEvPT_S1_j --------------------------
	.section	.nv.info._Z7reduce6IdLj64ELb1EEvPT_S1_j,"",@"SHT_CUDA_INFO"
	.sectionflags	@""
	.align	4


	//----- nvinfo : EIATTR_CUDA_API_VERSION
	.align		4
        /*0000*/ 	.byte	0x04, 0x37
        /*0002*/ 	.short	(.L_681 - .L_680)
.L_680:
        /*0004*/ 	.word	0x00000082


	//----- nvinfo : EIATTR_KPARAM_INFO
	.align		4
.L_681:
        /*0008*/ 	.byte	0x04, 0x17
        /*000a*/ 	.short	(.L_683 - .L_682)
.L_682:
        /*000c*/ 	.word	0x00000000
        /*0010*/ 	.short	0x0002
        /*0012*/ 	.short	0x0010
        /*0014*/ 	.byte	0x00, 0xf0, 0x11, 0x00


	//----- nvinfo : EIATTR_KPARAM_INFO
	.align		4
.L_683:
        /*0018*/ 	.byte	0x04, 0x17
        /*001a*/ 	.short	(.L_685 - .L_684)
.L_684:
        /*001c*/ 	.word	0x00000000
        /*0020*/ 	.short	0x0001
        /*0022*/ 	.short	0x0008
        /*0024*/ 	.byte	0x00, 0xf5, 0x21, 0x00


	//----- nvinfo : EIATTR_KPARAM_INFO
	.align		4
.L_685:
        /*0028*/ 	.byte	0x04, 0x17
        /*002a*/ 	.short	(.L_687 - .L_686)
.L_686:
        /*002c*/ 	.word	0x00000000
        /*0030*/ 	.short	0x0000
        /*0032*/ 	.short	0x0000
        /*0034*/ 	.byte	0x00, 0xf5, 0x21, 0x00


	//----- nvinfo : EIATTR_SPARSE_MMA_MASK
	.align		4
.L_687:
        /*0038*/ 	.byte	0x03, 0x50
        /*003a*/ 	.short	0x0000


	//----- nvinfo : EIATTR_MAXREG_COUNT
	.align		4
        /*003c*/ 	.byte	0x03, 0x1b
        /*003e*/ 	.short	0x00ff


	//----- nvinfo : EIATTR_NUM_BARRIERS
	.align		4
        /*0040*/ 	.byte	0x02, 0x4c
        /*0042*/ 	.byte	0x01
	.zero		1


	//----- nvinfo : EIATTR_MERCURY_ISA_VERSION
	.align		4
        /*0044*/ 	.byte	0x03, 0x5f
        /*0046*/ 	.short	0x0101


	//----- nvinfo : EIATTR_COOP_GROUP_MASK_REGIDS
	.align		4
        /*0048*/ 	.byte	0x04, 0x29
        /*004a*/ 	.short	(.L_689 - .L_688)


	//   ....[0]....
.L_688:
        /*004c*/ 	.word	0xffffffff


	//   ....[1]....
        /*0050*/ 	.word	0xffffffff


	//   ....[2]....
        /*0054*/ 	.word	0xffffffff


	//   ....[3]....
        /*0058*/ 	.word	0xffffffff


	//   ....[4]....
        /*005c*/ 	.word	0xffffffff


	//   ....[5]....
        /*0060*/ 	.word	0xffffffff


	//   ....[6]....
        /*0064*/ 	.word	0xffffffff


	//   ....[7]....
        /*0068*/ 	.word	0xffffffff


	//   ....[8]....
        /*006c*/ 	.word	0xffffffff


	//   ....[9]....
        /*0070*/ 	.word	0xffffffff


	//   ....[10]....
        /*0074*/ 	.word	0xffffffff


	//   ....[11]....
        /*0078*/ 	.word	0xffffffff


	//   ....[12]....
        /*007c*/ 	.word	0xffffffff


	//   ....[13]....
        /*0080*/ 	.word	0xffffffff


	//   ....[14]....
        /*0084*/ 	.word	0x0500000c


	//   ....[15]....
        /*0088*/ 	.word	0x0500000c


	//   ....[16]....
        /*008c*/ 	.word	0x0500000c


	//   ....[17]....
        /*0090*/ 	.word	0x0500000c


	//   ....[18]....
        /*0094*/ 	.word	0x0500000c


	//   ....[19]....
        /*0098*/ 	.word	0x0500000c


	//   ....[20]....
        /*009c*/ 	.word	0x0500000c


	//   ....[21]....
        /*00a0*/ 	.word	0x0500000c


	//   ....[22]....
        /*00a4*/ 	.word	0x0500000c


	//   ....[23]....
        /*00a8*/ 	.word	0x0500000c


	//----- nvinfo : EIATTR_COOP_GROUP_INSTR_OFFSETS
	.align		4
.L_689:
        /*00ac*/ 	.byte	0x04, 0x28
        /*00ae*/ 	.short	(.L_691 - .L_690)


	//   ....[0]....
.L_690:
        /*00b0*/ 	.word	0x00000250


	//   ....[1]....
        /*00b4*/ 	.word	0x00000260


	//   ....[2]....
        /*00b8*/ 	.word	0x00000270


	//   ....[3]....
        /*00bc*/ 	.word	0x00000280


	//   ....[4]....
        /*00c0*/ 	.word	0x000002f0


	//   ....[5]....
        /*00c4*/ 	.word	0x00000300


	//   ....[6]....
        /*00c8*/ 	.word	0x00000320


	//   ....[7]....
        /*00cc*/ 	.word	0x00000330


	//   ....[8]....
        /*00d0*/ 	.word	0x00000370


	//   ....[9]....
        /*00d4*/ 	.word	0x00000380


	//   ....[10]....
        /*00d8*/ 	.word	0x000003c0


	//   ....[11]....
        /*00dc*/ 	.word	0x000003d0


	//   ....[12]....
        /*00e0*/ 	.word	0x00000410


	//   ....[13]....
        /*00e4*/ 	.word	0x00000420


	//   ....[14]....
        /*00e8*/ 	.word	0x00000500


	//   ....[15]....
        /*00ec*/ 	.word	0x00000550


	//   ....[16]....
        /*00f0*/ 	.word	0x000005c0


	//   ....[17]....
        /*00f4*/ 	.word	0x00000610


	//   ....[18]....
        /*00f8*/ 	.word	0x00000680


	//   ....[19]....
        /*00fc*/ 	.word	0x000006d0


	//   ....[20]....
        /*0100*/ 	.word	0x00000740


	//   ....[21]....
        /*0104*/ 	.word	0x00000790


	//   ....[22]....
        /*0108*/ 	.word	0x00000800


	//   ....[23]....
        /*010c*/ 	.word	0x00000850


	//----- nvinfo : EIATTR_VRC_CTA_INIT_COUNT
	.align		4
.L_691:
        /*0110*/ 	.byte	0x02, 0x4a
	.zero		1
	.zero		1


	//----- nvinfo : EIATTR_EXIT_INSTR_OFFSETS
	.align		4
        /*0114*/ 	.byte	0x04, 0x1c
        /*0116*/ 	.short	(.L_693 - .L_692)


	//   ....[0]....
.L_692:
        /*0118*/ 	.word	0x00000460


	//   ....[1]....
        /*011c*/ 	.word	0x000004a0


	//----- nvinfo : EIATTR_CRS_STACK_SIZE
	.align		4
.L_693:
        /*0120*/ 	.byte	0x04, 0x1e
        /*0122*/ 	.short	(.L_695 - .L_694)
.L_694:
        /*0124*/ 	.word	0x00000000


	//----- nvinfo : EIATTR_CBANK_PARAM_SIZE
	.align		4
.L_695:
        /*0128*/ 	.byte	0x03, 0x19
        /*012a*/ 	.short	0x0014


	//----- nvinfo : EIATTR_PARAM_CBANK
	.align		4
        /*012c*/ 	.byte	0x04, 0x0a
        /*012e*/ 	.short	(.L_697 - .L_696)
	.align		4
.L_696:
        /*0130*/ 	.word	index@(.nv.constant0._Z7reduce6IdLj64ELb1EEvPT_S1_j)
        /*0134*/ 	.short	0x0380
        /*0136*/ 	.short	0x0014


	//----- nvinfo : EIATTR_SW_WAR
	.align		4
.L_697:
        /*0138*/ 	.byte	0x04, 0x36
        /*013a*/ 	.short	(.L_699 - .L_698)
.L_698:
        /*013c*/ 	.word	0x00000008
.L_699:


//--------------------- .nv.info._Z7reduce6IdLj128ELb1EEvPT_S1_j --------------------------
	.section	.nv.info._Z7reduce6IdLj128ELb1EEvPT_S1_j,"",@"SHT_CUDA_INFO"
	.sectionflags	@""
	.align	4


	//----- nvinfo : EIATTR_CUDA_API_VERSION
	.align		4
        /*0000*/ 	.byte	0x04, 0x37
        /*0002*/ 	.short	(.L_701 - .L_700)
.L_700:
        /*0004*/ 	.word	0x00000082


	//----- nvinfo : EIATTR_KPARAM_INFO
	.align		4
.L_701:
        /*0008*/ 	.byte	0x04, 0x17
        /*000a*/ 	.short	(.L_703 - .L_702)
.L_702:
        /*000c*/ 	.word	0x00000000
        /*0010*/ 	.short	0x0002
        /*0012*/ 	.short	0x0010
        /*0014*/ 	.byte	0x00, 0xf0, 0x11, 0x00


	//----- nvinfo : EIATTR_KPARAM_INFO
	.align		4
.L_703:
        /*0018*/ 	.byte	0x04, 0x17
        /*001a*/ 	.short	(.L_705 - .L_704)
.L_704:
        /*001c*/ 	.word	0x00000000
        /*0020*/ 	.short	0x0001
        /*0022*/ 	.short	0x0008
        /*0024*/ 	.byte	0x00, 0xf5, 0x21, 0x00


	//----- nvinfo : EIATTR_KPARAM_INFO
	.align		4
.L_705:
        /*0028*/ 	.byte	0x04, 0x17
        /*002a*/ 	.short	(.L_707 - .L_706)
.L_706:
        /*002c*/ 	.word	0x00000000
        /*0030*/ 	.short	0x0000
        /*0032*/ 	.short	0x0000
        /*0034*/ 	.byte	0x00, 0xf5, 0x21, 0x00


	//----- nvinfo : EIATTR_SPARSE_MMA_MASK
	.align		4
.L_707:
        /*0038*/ 	.byte	0x03, 0x50
        /*003a*/ 	.short	0x0000


	//----- nvinfo : EIATTR_MAXREG_COUNT
	.align		4
        /*003c*/ 	.byte	0x03, 0x1b
        /*003e*/ 	.short	0x00ff


	//----- nvinfo : EIATTR_NUM_BARRIERS
	.align		4
        /*0040*/ 	.byte	0x02, 0x4c
        /*0042*/ 	.byte	0x01
	.zero		1


	//----- nvinfo : EIATTR_MERCURY_ISA_VERSION
	.align		4
        /*0044*/ 	.byte	0x03, 0x5f
        /*0046*/ 	.short	0x0101


	//----- nvinfo : EIATTR_COOP_GROUP_MASK_REGIDS
	.align		4
        /*0048*/ 	.byte	0x04, 0x29
        /*004a*/ 	.short	(.L_709 - .L_708)


	//   ....[0]....
.L_708:
        /*004c*/ 	.word	0xffffffff


	//   ....[1]....
        /*0050*/ 	.word	0xffffffff


	//   ....[2]....
        /*0054*/ 	.word	0xffffffff


	//   ....[3]....
        /*0058*/ 	.word	0xffffffff


	//   ....[4]....
        /*005c*/ 	.word	0xffffffff


	//   ....[5]....
        /*0060*/ 	.word	0xffffffff


	//   ....[6]....
        /*0064*/ 	.word	0xffffffff


	//   ....[7]....
        /*0068*/ 	.word	0xffffffff


	//   ....[8]....
        /*006c*/ 	.word	0xffffffff


	//   ....[9]....
        /*0070*/ 	.word	0xffffffff


	//   ....[10]....
        /*0074*/ 	.word	0xffffffff


	//   ....[11]....
        /*0078*/ 	.word	0xffffffff


	//   ....[12]....
        /*007c*/ 	.word	0xffffffff


	//   ....[13]....
        /*0080*/ 	.word	0xffffffff


	//   ....[14]....
        /*0084*/ 	.word	0x05000002


	//   ....[15]....
        /*0088*/ 	.word	0x05000002


	//   ....[16]....
        /*008c*/ 	.word	0x05000002


	//   ....[17]....
        /*0090*/ 	.word	0x05000002


	//   ....[18]....
        /*0094*/ 	.word	0x05000002


	//   ....[19]....
        /*0098*/ 	.word	0x05000002


	//   ....[20]....
        /*009c*/ 	.word	0x05000002


	//   ....[21]....
        /*00a0*/ 	.word	0x05000002


	//   ....[22]....
        /*00a4*/ 	.word	0x05000002


	//   ....[23]....
        /*00a8*/ 	.word	0x05000002


	//----- nvinfo : EIATTR_COOP_GROUP_INSTR_OFFSETS
	.align		4
.L_709:
        /*00ac*/ 	.byte	0x04, 0x28
        /*00ae*/ 	.short	(.L_711 - .L_710)


	//   ....[0]....
.L_710:
        /*00b0*/ 	.word	0x00000230


	//   ....[1]....
        /*00b4*/ 	.word	0x00000240


	//   ....[2]....
        /*00b8*/ 	.word	0x00000250


	//   ....[3]....
        /*00bc*/ 	.word	0x000002c0


	//   ....[4]....
        /*00c0*/ 	.word	0x00000330


	//   ....[5]....
        /*00c4*/ 	.word	0x00000340


	//   ....[6]....
        /*00c8*/ 	.word	0x00000360


	//   ....[7]....
        /*00cc*/ 	.word	0x00000370


	//   ....[8]....
        /*00d0*/ 	.word	0x000003b0


	//   ....[9]....
        /*00d4*/ 	.word	0x000003c0


	//   ....[10]....
        /*00d8*/ 	.word	0x00000400


	//   ....[11]....
        /*00dc*/ 	.word	0x00000410


	//   ....[12]....
        /*00e0*/ 	.word	0x00000450


	//   ....[13]....
        /*00e4*/ 	.word	0x00000460


	//   ....[14]....
        /*00e8*/ 	.word	0x00000540


	//   ....[15]....
        /*00ec*/ 	.word	0x00000590


	//   ....[16]....
        /*00f0*/ 	.word	0x00000600


	//   ....[17]....
        /*00f4*/ 	.word	0x00000650


	//   ....[18]....
        /*00f8*/ 	.word	0x000006c0


	//   ....[19]....
        /*00fc*/ 	.word	0x00000710


	//   ....[20]....
        /*0100*/ 	.word	0x00000780


	//   ....[21]....
        /*0104*/ 	.word	0x000007d0


	//   ....[22]....
        /*0108*/ 	.word	0x00000840


	//   ....[23]....
        /*010c*/ 	.word	0x00000890


	//----- nvinfo : EIATTR_VRC_CTA_INIT_COUNT
	.align		4
.L_711:
        /*0110*/ 	.byte	0x02, 0x4a
	.zero		1
	.zero		1


	//----- nvinfo : EIATTR_EXIT_INSTR_OFFSETS
	.align		4
        /*0114*/ 	.byte	0x04, 0x1c
        /*0116*/ 	.short	(.L_713 - .L_712)


	//   ....[0]....
.L_712:
        /*0118*/ 	.word	0x000004a0


	//   ....[1]....
        /*011c*/ 	.word	0x000004e0


	//----- nvinfo : EIATTR_CRS_STACK_SIZE
	.align		4
.L_713:
        /*0120*/ 	.byte	0x04, 0x1e
        /*0122*/ 	.short	(.L_715 - .L_714)
.L_714:
        /*0124*/ 	.word	0x00000000


	//----- nvinfo : EIATTR_CBANK_PARAM_SIZE
	.align		4
.L_715:
        /*0128*/ 	.byte	0x03, 0x19
        /*012a*/ 	.short	0x0014


	//----- nvinfo : EIATTR_PARAM_CBANK
	.align		4
        /*012c*/ 	.byte	0x04, 0x0a
        /*012e*/ 	.short	(.L_717 - .L_716)
	.align		4
.L_716:
        /*0130*/ 	.word	index@(.nv.constant0._Z7reduce6IdLj128ELb1EEvPT_S1_j)
        /*0134*/ 	.short	0x0380
        /*0136*/ 	.short	0x0014


	//----- nvinfo : EIATTR_SW_WAR
	.align		4
.L_717:
        /*0138*/ 	.byte	0x04, 0x36
        /*013a*/ 	.short	(.L_719 - .L_718)
.L_718:
        /*013c*/ 	.word	0x00000008
.L_719:


//--------------------- .nv.info._Z7reduce6IdLj256ELb1EEvPT_S1_j --------------------------
	.section	.nv.info._Z7reduce6IdLj256ELb1EEvPT_S1_j,"",@"SHT_CUDA_INFO"
	.sectionflags	@""
	.align	4


	//----- nvinfo : EIATTR_CUDA_API_VERSION
	.align		4
        /*0000*/ 	.byte	0x04, 0x37
        /*0002*/ 	.short	(.L_721 - .L_720)
.L_720:
        /*0004*/ 	.word	0x00000082


	//----- nvinfo : EIATTR_KPARAM_INFO
	.align		4
.L_721:
        /*0008*/ 	.byte	0x04, 0x17
        /*000a*/ 	.short	(.L_723 - .L_722)
.L_722:
        /*000c*/ 	.word	0x00000000
        /*0010*/ 	.short	0x0002
        /*0012*/ 	.short	0x0010
        /*0014*/ 	.byte	0x00, 0xf0, 0x11, 0x00


	//----- nvinfo : EIATTR_KPARAM_INFO
	.align		4
.L_723:
        /*0018*/ 	.byte	0x04, 0x17
        /*001a*/ 	.short	(.L_725 - .L_724)
.L_724:
        /*001c*/ 	.word	0x00000000
        /*0020*/ 	.short	0x0001
        /*0022*/ 	.short	0x0008
        /*0024*/ 	.byte	0x00, 0xf5, 0x21, 0x00


	//----- nvinfo : EIATTR_KPARAM_INFO
	.align		4
.L_725:
        /*0028*/ 	.byte	0x04, 0x17
        /*002a*/ 	.short	(.L_727 - .L_726)
.L_726:
        /*002c*/ 	.word	0x00000000
        /*0030*/ 	.short	0x0000
        /*0032*/ 	.short	0x0000
        /*0034*/ 	.byte	0x00, 0xf5, 0x21, 0x00


	//----- nvinfo : EIATTR_SPARSE_MMA_MASK
	.align		4
.L_727:
        /*0038*/ 	.byte	0x03, 0x50
        /*003a*/ 	.short	0x0000


	//----- nvinfo : EIATTR_MAXREG_COUNT
	.align		4
        /*003c*/ 	.byte	0x03, 0x1b
        /*003e*/ 	.short	0x00ff


	//----- nvinfo : EIATTR_NUM_BARRIERS
	.align		4
        /*0040*/ 	.byte	0x02, 0x4c
        /*0042*/ 	.byte	0x01
	.zero		1


	//----- nvinfo : EIATTR_MERCURY_ISA_VERSION
	.align		4
        /*0044*/ 	.byte	0x03, 0x5f
        /*0046*/ 	.short	0x0101


	//----- nvinfo : EIATTR_COOP_GROUP_MASK_REGIDS
	.align		4
        /*0048*/ 	.byte	0x04, 0x29
        /*004a*/ 	.short	(.L_729 - .L_728)


	//   ....[0]....
.L_728:
        /*004c*/ 	.word	0xffffffff


	//   ....[1]....
        /*0050*/ 	.word	0xffffffff


	//   ....[2]....
        /*0054*/ 	.word	0xffffffff


	//   ....[3]....
        /*0058*/ 	.word	0xffffffff


	//   ....[4]....
        /*005c*/ 	.word	0xffffffff


	//   ....[5]....
        /*0060*/ 	.word	0xffffffff


	//   ....[6]....
        /*0064*/ 	.word	0xffffffff


	//   ....[7]....
        /*0068*/ 	.word	0xffffffff


	//   ....[8]....
        /*006c*/ 	.word	0xffffffff


	//   ....[9]....
        /*0070*/ 	.word	0xffffffff


	//   ....[10]....
        /*0074*/ 	.word	0xffffffff


	//   ....[11]....
        /*0078*/ 	.word	0xffffffff


	//   ....[12]....
        /*007c*/ 	.word	0xffffffff


	//   ....[13]....
        /*0080*/ 	.word	0xffffffff


	//   ....[14]....
        /*0084*/ 	.word	0x0500000c


	//   ....[15]....
        /*0088*/ 	.word	0x0500000c


	//   ....[16]....
        /*008c*/ 	.word	0x0500000c


	//   ....[17]....
        /*0090*/ 	.word	0x0500000c


	//   ....[18]....
        /*0094*/ 	.word	0x0500000c


	//   ....[19]....
        /*0098*/ 	.word	0x0500000c


	//   ....[20]....
        /*009c*/ 	.word	0x0500000c


	//   ....[21]....
        /*00a0*/ 	.word	0x0500000c


	//   ....[22]....
        /*00a4*/ 	.word	0x0500000c


	//   ....[23]....
        /*00a8*/ 	.word	0x0500000c


	//----- nvinfo : EIATTR_COOP_GROUP_INSTR_OFFSETS
	.align		4
.L_729:
        /*00ac*/ 	.byte	0x04, 0x28
        /*00ae*/ 	.short	(.L_731 - .L_730)


	//   ....[0]....
.L_730:
        /*00b0*/ 	.word	0x00000260


	//   ....[1]....
        /*00b4*/ 	.word	0x00000270


	//   ....[2]....
        /*00b8*/ 	.word	0x000002b0


	//   ....[3]....
        /*00bc*/ 	.word	0x00000310


	//   ....[4]....
        /*00c0*/ 	.word	0x00000370


	//   ....[5]....
        /*00c4*/ 	.word	0x00000380


	//   ....[6]....
        /*00c8*/ 	.word	0x000003a0


	//   ....[7]....
        /*00cc*/ 	.word	0x000003b0


	//   ....[8]....
        /*00d0*/ 	.word	0x000003f0


	//   ....[9]....
        /*00d4*/ 	.word	0x00000400


	//   ....[10]....
        /*00d8*/ 	.word	0x00000440


	//   ....[11]....
        /*00dc*/ 	.word	0x00000450


	//   ....[12]....
        /*00e0*/ 	.word	0x00000490


	//   ....[13]....
        /*00e4*/ 	.word	0x000004a0


	//   ....[14]....
        /*00e8*/ 	.word	0x00000580


	//   ....[15]....
        /*00ec*/ 	.word	0x000005d0


	//   ....[16]....
        /*00f0*/ 	.word	0x00000640


	//   ....[17]....
        /*00f4*/ 	.word	0x00000690


	//   ....[18]....
        /*00f8*/ 	.word	0x00000700


	//   ....[19]....
        /*00fc*/ 	.word	0x00000750


	//   ....[20]....
        /*0100*/ 	.word	0x000007c0


	//   ....[21]....
        /*0104*/ 	.word	0x00000810


	//   ....[22]....
        /*0108*/ 	.word	0x00000880


	//   ....[23]....
        /*010c*/ 	.word	0x000008d0


	//----- nvinfo : EIATTR_VRC_CTA_INIT_COUNT
	.align		4
.L_731:
        /*0110*/ 	.byte	0x02, 0x4a
	.zero		1
	.zero		1


	//----- nvinfo : EIATTR_EXIT_INSTR_OFFSETS
	.align		4
        /*0114*/ 	.byte	0x04, 0x1c
        /*0116*/ 	.short	(.L_733 - .L_732)


	//   ....[0]....
.L_732:
        /*0118*/ 	.word	0x000004e0


	//   ....[1]....
        /*011c*/ 	.word	0x00000520


	//----- nvinfo : EIATTR_CRS_STACK_SIZE
	.align		4
.L_733:
        /*0120*/ 	.byte	0x04, 0x1e
        /*0122*/ 	.short	(.L_735 - .L_734)
.L_734:
        /*0124*/ 	.word	0x00000000


	//----- nvinfo : EIATTR_CBANK_PARAM_SIZE
	.align		4
.L_735:
        /*0128*/ 	.byte	0x03, 0x19
        /*012a*/ 	.short	0x0014


	//----- nvinfo : EIATTR_PARAM_CBANK
	.align		4
        /*012c*/ 	.byte	0x04, 0x0a
        /*012e*/ 	.short	(.L_737 - .L_736)
	.align		4
.L_736:
        /*0130*/ 	.word	index@(.nv.constant0._Z7reduce6IdLj256ELb1EEvPT_S1_j)
        /*0134*/ 	.short	0x0380
        /*0136*/ 	.short	0x0014


	//----- nvinfo : EIATTR_SW_WAR
	.align		4
.L_737:
        /*0138*/ 	.byte	0x04, 0x36
        /*013a*/ 	.short	(.L_739 - .L_738)
.L_738:
        /*013c*/ 	.word	0x00000008
.L_739:


//--------------------- .nv.info._Z7reduce6IdLj512ELb1EEvPT_S1_j --------------------------
	.section	.nv.info._Z7reduce6IdLj512ELb1EEvPT_S1_j,"",@"SHT_CUDA_INFO"
	.sectionflags	@""
	.align	4


	//----- nvinfo : EIATTR_CUDA_API_VERSION
	.align		4
        /*0000*/ 	.byte	0x04, 0x37
        /*0002*/ 	.short	(.L_741 - .L_740)
.L_740:
        /*0004*/ 	.word	0x00000082


	//----- nvinfo : EIATTR_KPARAM_INFO
	.align		4
.L_741:
        /*0008*/ 	.byte	0x04, 0x17
        /*000a*/ 	.short	(.L_743 - .L_742)
.L_742:
        /*000c*/ 	.word	0x00000000
        /*0010*/ 	.short	0x0002
        /*0012*/ 	.short	0x0010
        /*0014*/ 	.byte	0x00, 0xf0, 0x11, 0x00


	//----- nvinfo : EIATTR_KPARAM_INFO
	.align		4
.L_743:
        /*0018*/ 	.byte	0x04, 0x17
        /*001a*/ 	.short	(.L_745 - .L_744)
.L_744:
        /*001c*/ 	.word	0x00000000
        /*0020*/ 	.short	0x0001
        /*0022*/ 	.short	0x0008
        /*0024*/ 	.byte	0x00, 0xf5, 0x21, 0x00


	//----- nvinfo : EIATTR_KPARAM_INFO
	.align		4
.L_745:
        /*0028*/ 	.byte	0x04, 0x17
        /*002a*/ 	.short	(.L_747 - .L_746)
.L_746:
        /*002c*/ 	.word	0x00000000
        /*0030*/ 	.short	0x0000
        /*0032*/ 	.short	0x0000
        /*0034*/ 	.byte	0x00, 0xf5, 0x21, 0x00


	//----- nvinfo : EIATTR_SPARSE_MMA_MASK
	.align		4
.L_747:
        /*0038*/ 	.byte	0x03, 0x50
        /*003a*/ 	.short	0x0000


	//----- nvinfo : EIATTR_MAXREG_COUNT
	.align		4
        /*003c*/ 	.byte	0x03, 0x1b
        /*003e*/ 	.short	0x00ff


	//----- nvinfo : EIATTR_NUM_BARRIERS
	.align		4
        /*0040*/ 	.byte	0x02, 0x4c
        /*0042*/ 	.byte	0x01
	.zero		1


	//----- nvinfo : EIATTR_MERCURY_ISA_VERSION
	.align		4
        /*0044*/ 	.byte	0x03, 0x5f
        /*0046*/ 	.short	0x0101


	//----- nvinfo : EIATTR_COOP_GROUP_MASK_REGIDS
	.align		4
        /*0048*/ 	.byte	0x04, 0x29
        /*004a*/ 	.short	(.L_749 - .L_748)


	//   ....[0]....
.L_748:
        /*004c*/ 	.word	0xffffffff


	//   ....[1]....
        /*0050*/ 	.word	0xffffffff


	//   ....[2]....
        /*0054*/ 	.word	0xffffffff


	//   ....[3]....
        /*0058*/ 	.word	0xffffffff


	//   ....[4]....
        /*005c*/ 	.word	0xffffffff


	//   ....[5]....
        /*0060*/ 	.word	0xffffffff


	//   ....[6]....
        /*0064*/ 	.word	0xffffffff


	//   ....[7]....
        /*0068*/ 	.word	0xffffffff


	//   ....[8]....
        /*006c*/ 	.word	0xffffffff


	//   ....[9]....
        /*0070*/ 	.word	0xffffffff


	//   ....[10]....
        /*0074*/ 	.word	0xffffffff


	//   ....[11]....
        /*0078*/ 	.word	0xffffffff


	//   ....[12]....
        /*007c*/ 	.word	0xffffffff


	//   ....[13]....
        /*0080*/ 	.word	0xffffffff


	//   ....[14]....
        /*0084*/ 	.word	0x0500000c


	//   ....[15]....
        /*0088*/ 	.word	0x0500000c


	//   ....[16]....
        /*008c*/ 	.word	0x0500000c


	//   ....[17]....
        /*0090*/ 	.word	0x0500000c


	//   ....[18]....
        /*0094*/ 	.word	0x0500000c


	//   ....[19]....
        /*0098*/ 	.word	0x0500000c


	//   ....[20]....
        /*009c*/ 	.word	0x0500000c


	//   ....[21]....
        /*00a0*/ 	.word	0x0500000c


	//   ....[22]....
        /*00a4*/ 	.word	0x0500000c


	//   ....[23]....
        /*00a8*/ 	.word	0x0500000c


	//----- nvinfo : EIATTR_COOP_GROUP_INSTR_OFFSETS
	.align		4
.L_749:
        /*00ac*/ 	.byte	0x04, 0x28
        /*00ae*/ 	.short	(.L_751 - .L_750)


	//   ....[0]....
.L_750:
        /*00b0*/ 	.word	0x00000240


	//   ....[1]....
        /*00b4*/ 	.word	0x000002b0


	//   ....[2]....
        /*00b8*/ 	.word	0x00000300


	//   ....[3]....
        /*00bc*/ 	.word	0x00000360


	//   ....[4]....
        /*00c0*/ 	.word	0x000003c0


	//   ....[5]....
        /*00c4*/ 	.word	0x000003d0


	//   ....[6]....
        /*00c8*/ 	.word	0x000003f0


	//   ....[7]....
        /*00cc*/ 	.word	0x00000400


	//   ....[8]....
        /*00d0*/ 	.word	0x00000440


	//   ....[9]....
        /*00d4*/ 	.word	0x00000450


	//   ....[10]....
        /*00d8*/ 	.word	0x00000490


	//   ....[11]....
        /*00dc*/ 	.word	0x000004a0


	//   ....[12]....
        /*00e0*/ 	.word	0x000004e0


	//   ....[13]....
        /*00e4*/ 	.word	0x000004f0


	//   ....[14]....
        /*00e8*/ 	.word	0x000005d0


	//   ....[15]....
        /*00ec*/ 	.word	0x00000620


	//   ....[16]....
        /*00f0*/ 	.word	0x00000690


	//   ....[17]....
        /*00f4*/ 	.word	0x000006e0


	//   ....[18]....
        /*00f8*/ 	.word	0x00000750


	//   ....[19]....
        /*00fc*/ 	.word	0x000007a0


	//   ....[20]....
        /*0100*/ 	.word	0x00000810


	//   ....[21]....
        /*0104*/ 	.word	0x00000860


	//   ....[22]....
        /*0108*/ 	.word	0x000008d0


	//   ....[23]....
        /*010c*/ 	.word	0x00000920


	//----- nvinfo : EIATTR_VRC_CTA_INIT_COUNT
	.align		4
.L_751:
        /*0110*/ 	.byte	0x02, 0x4a
	.zero		1
	.zero		1


	//----- nvinfo : EIATTR_EXIT_INSTR_OFFSETS
	.align		4
        /*0114*/ 	.byte	0x04, 0x1c
        /*0116*/ 	.short	(.L_753 - .L_752)


	//   ....[0]....
.L_752:
        /*0118*/ 	.word	0x00000530


	//   ....[1]....
        /*011c*/ 	.word	0x00000570


	//----- nvinfo : EIATTR_CRS_STACK_SIZE
	.align		4
.L_753:
        /*0120*/ 	.byte	0x04, 0x1e
        /*0122*/ 	.short	(.L_755 - .L_754)
.L_754:
        /*0124*/ 	.word	0x00000000


	//----- nvinfo : EIATTR_CBANK_PARAM_SIZE
	.align		4
.L_755:
        /*0128*/ 	.byte	0x03, 0x19
        /*012a*/ 	.short	0x0014


	//----- nvinfo : EIATTR_PARAM_CBANK
	.align		4
        /*012c*/ 	.byte	0x04, 0x0a
        /*012e*/ 	.short	(.L_757 - .L_756)
	.align		4
.L_756:
        /*0130*/ 	.word	index@(.nv.constant0._Z7reduce6IdLj512ELb1EEvPT_S1_j)
        /*0134*/ 	.short	0x0380
        /*0136*/ 	.short	0x0014


	//----- nvinfo : EIATTR_SW_WAR
	.align		4
.L_757:
        /*0138*/ 	.byte	0x04, 0x36
        /*013a*/ 	.short	(.L_759 - .L_758)
.L_758:
        /*013c*/ 	.word	0x00000008
.L_759:


//--------------------- .nv.info._Z7reduce6IfLj1ELb0EEvPT_S1_j --------------------------
	.section	.nv.info._Z7reduce6IfLj1ELb0EEvPT_S1_j,"",@"SHT_CUDA_INFO"
	.sectionflags	@""
	.align	4


	//----- nvinfo : EIATTR_CUDA_API_VERSION
	.align		4
        /*0000*/ 	.byte	0x04, 0x37
        /*0002*/ 	.short	(.L_761 - .L_760)
.L_760:
        /*0004*/ 	.word	0x00000082


	//----- nvinfo : EIATTR_KPARAM_INFO
	.align		4
.L_761:
        /*0008*/ 	.byte	0x04, 0x17
        /*000a*/ 	.short	(.L_763 - .L_762)
.L_762:
        /*000c*/ 	.word	0x00000000
        /*0010*/ 	.short	0x0002
        /*0012*/ 	.short	0x0010
        /*0014*/ 	.byte	0x00, 0xf0, 0x11, 0x00


	//----- nvinfo : EIATTR_KPARAM_INFO
	.align		4
.L_763:
        /*0018*/ 	.byte	0x04, 0x17
        /*001a*/ 	.short	(.L_765 - .L_764)
.L_764:
        /*001c*/ 	.word	0x00000000
        /*0020*/ 	.short	0x0001
        /*0022*/ 	.short	0x0008
        /*0024*/ 	.byte	0x00, 0xf5, 0x21, 0x00


	//----- nvinfo : EIATTR_KPARAM_INFO
	.align		4
.L_765:
        /*0028*/ 	.byte	0x04, 0x17
        /*002a*/ 	.short	(.L_767 - .L_766)
.L_766:
        /*002c*/ 	.word	0x00000000
        /*0030*/ 	.short	0x0000
        /*0032*/ 	.short	0x0000
        /*0034*/ 	.byte	0x00, 0xf5, 0x21, 0x00


	//----- nvinfo : EIATTR_SPARSE_MMA_MASK
	.align		4
.L_767:
        /*0038*/ 	.byte	0x03, 0x50
        /*003a*/ 	.short	0x0000


	//----- nvinfo : EIATTR_MAXREG_COUNT
	.align		4
        /*003c*/ 	.byte	0x03, 0x1b
        /*003e*/ 	.short	0x00ff


	//----- nvinfo : EIATTR_NUM_BARRIERS
	.align		4
        /*0040*/ 	.byte	0x02, 0x4c
        /*0042*/ 	.byte	0x01
	.zero		1


	//----- nvinfo : EIATTR_MERCURY_ISA_VERSION
	.align		4
        /*0044*/ 	.byte	0x03, 0x5f
        /*0046*/ 	.short	0x0101


	//----- nvinfo : EIATTR_COOP_GROUP_MASK_REGIDS
	.align		4
        /*0048*/ 	.byte	0x04, 0x29
        /*004a*/ 	.short	(.L_769 - .L_768)


	//   ....[0]....
.L_768:
        /*004c*/ 	.word	0xffffffff


	//   ....[1]....
        /*0050*/ 	.word	0xffffffff


	//   ....[2]....
        /*0054*/ 	.word	0xffffffff


	//   ....[3]....
        /*0058*/ 	.word	0xffffffff


	//   ....[4]....
        /*005c*/ 	.word	0xffffffff


	//   ....[5]....
        /*0060*/ 	.word	0xffffffff


	//   ....[6]....
        /*0064*/ 	.word	0xffffffff


	//   ....[7]....
        /*0068*/ 	.word	0xffffffff


	//   ....[8]....
        /*006c*/ 	.word	0xffffffff


	//   ....[9]....
        /*0070*/ 	.word	0x0500000a


	//   ....[10]....
        /*0074*/ 	.word	0x0500000a


	//   ....[11]....
        /*0078*/ 	.word	0x0500000a


	//   ....[12]....
        /*007c*/ 	.word	0x0500000a


	//   ....[13]....
        /*0080*/ 	.word	0x0500000a


	//----- nvinfo : EIATTR_COOP_GROUP_INSTR_OFFSETS
	.align		4
.L_769:
        /*0084*/ 	.byte	0x04, 0x28
        /*0086*/ 	.short	(.L_771 - .L_770)


	//   ....[0]....
.L_770:
        /*0088*/ 	.word	0x00000270


	//   ....[1]....
        /*008c*/ 	.word	0x00000280


	//   ....[2]....
        /*0090*/ 	.word	0x00000290


	//   ....[3]....
        /*0094*/ 	.word	0x000002a0


	//   ....[4]....
        /*0098*/ 	.word	0x000002f0


	//   ....[5]....
        /*009c*/ 	.word	0x00000310


	//   ....[6]....
        /*00a0*/ 	.word	0x00000330


	//   ....[7]....
        /*00a4*/ 	.word	0x00000350


	//   ....[8]....
        /*00a8*/ 	.word	0x00000370


	//   ....[9]....
        /*00ac*/ 	.word	0x00000440


	//   ....[10]....
        /*00b0*/ 	.word	0x000004b0


	//   ....[11]....
        /*00b4*/ 	.word	0x00000520


	//   ....[12]....
        /*00b8*/ 	.word	0x00000590


	//   ....[13]....
        /*00bc*/ 	.word	0x00000600


	//----- nvinfo : EIATTR_VRC_CTA_INIT_COUNT
	.align		4
.L_771:
        /*00c0*/ 	.byte	0x02, 0x4a
	.zero		1
	.zero		1


	//----- nvinfo : EIATTR_EXIT_INSTR_OFFSETS
	.align		4
        /*00c4*/ 	.byte	0x04, 0x1c
        /*00c6*/ 	.short	(.L_773 - .L_772)


	//   ....[0]....
.L_772:
        /*00c8*/ 	.word	0x000003b0


	//   ....[1]....
        /*00cc*/ 	.word	0x000003f0


	//----- nvinfo : EIATTR_CRS_STACK_SIZE
	.align		4
.L_773:
        /*00d0*/ 	.byte	0x04, 0x1e
        /*00d2*/ 	.short	(.L_775 - .L_774)
.L_774:
        /*00d4*/ 	.word	0x00000000


	//----- nvinfo : EIATTR_CBANK_PARAM_SIZE
	.align		4
.L_775:
        /*00d8*/ 	.byte	0x03, 0x19
        /*00da*/ 	.short	0x0014


	//----- nvinfo : EIATTR_PARAM_CBANK
	.align		4
        /*00dc*/ 	.byte	0x04, 0x0a
        /*00de*/ 	.short	(.L_777 - .L_776)
	.align		4
.L_776:
        /*00e0*/ 	.word	index@(.nv.constant0._Z7reduce6IfLj1ELb0EEvPT_S1_j)
        /*00e4*/ 	.short	0x0380
        /*00e6*/ 	.short	0x0014


	//----- nvinfo : EIATTR_SW_WAR
	.align		4
.L_777:
        /*00e8*/ 	.byte	0x04, 0x36
        /*00ea*/ 	.short	(.L_779 - .L_778)
.L_778:
        /*00ec*/ 	.word	0x00000008
.L_779:


//--------------------- .nv.info._Z7reduce6IfLj2ELb0EEvPT_S1_j --------------------------
	.section	.nv.info._Z7reduce6IfLj2ELb0EEvPT_S1_j,"",@"SHT_CUDA_INFO"
	.sectionflags	@""
	.align	4


	//----- nvinfo : EIATTR_CUDA_API_VERSION
	.align		4
        /*0000*/ 	.byte	0x04, 0x37
        /*0002*/ 	.short	(.L_781 - .L_780)
.L_780:
        /*0004*/ 	.word	0x00000082


	//----- nvinfo : EIATTR_KPARAM_INFO
	.align		4
.L_781:
        /*0008*/ 	.byte	0x04, 0x17
        /*000a*/ 	.short	(.L_783 - .L_782)
.L_782:
        /*000c*/ 	.word	0x00000000
        /*0010*/ 	.short	0x0002
        /*0012*/ 	.short	0x0010
        /*0014*/ 	.byte	0x00, 0xf0, 0x11, 0x00


	//----- nvinfo : EIATTR_KPARAM_INFO
	.align		4
.L_783:
        /*0018*/ 	.byte	0x04, 0x17
        /*001a*/ 	.short	(.L_785 - .L_784)
.L_784:
        /*001c*/ 	.word	0x00000000
        /*0020*/ 	.short	0x0001
        /*0022*/ 	.short	0x0008
        /*0024*/ 	.byte	0x00, 0xf5, 0x21, 0x00


	//----- nvinfo : EIATTR_KPARAM_INFO
	.align		4
.L_785:
        /*0028*/ 	.byte	0x04, 0x17
        /*002a*/ 	.short	(.L_787 - .L_786)
.L_786:
        /*002c*/ 	.word	0x00000000
        /*0030*/ 	.short	0x0000
        /*0032*/ 	.short	0x0000
        /*0034*/ 	.byte	0x00, 0xf5, 0x21, 0x00


	//----- nvinfo : EIATTR_SPARSE_MMA_MASK
	.align		4
.L_787:
        /*0038*/ 	.byte	0x03, 0x50
        /*003a*/ 	.short	0x0000


	//----- nvinfo : EIATTR_MAXREG_COUNT
	.align		4
        /*003c*/ 	.byte	0x03, 0x1b
        /*003e*/ 	.short	0x00ff


	//----- nvinfo : EIATTR_NUM_BARRIERS
	.align		4
        /*0040*/ 	.byte	0x02, 0x4c
        /*0042*/ 	.byte	0x01
	.zero		1


	//----- nvinfo : EIATTR_MERCURY_ISA_VERSION
	.align		4
        /*0044*/ 	.byte	0x03, 0x5f
        /*0046*/ 	.short	0x0101


	//----- nvinfo : EIATTR_COOP_GROUP_MASK_REGIDS
	.align		4
        /*0048*/ 	.byte	0x04, 0x29
        /*004a*/ 	.short	(.L_789 - .L_788)


	//   ....[0]....
.L_788:
        /*004c*/ 	.word	0xffffffff


	//   ....[1]....
        /*0050*/ 	.word	0xffffffff


	//   ....[2]....
        /*0054*/ 	.word	0xffffffff


	//   ....[3]....
        /*0058*/ 	.word	0xffffffff


	//   ....[4]....
        /*005c*/ 	.word	0xffffffff


	//   ....[5]....
        /*0060*/ 	.word	0xffffffff


	//   ....[6]....
        /*0064*/ 	.word	0xffffffff


	//   ....[7]....
        /*0068*/ 	.word	0xffffffff


	//   ....[8]....
        /*006c*/ 	.word	0xffffffff


	//   ....[9]....
        /*0070*/ 	.word	0x0500000a


	//   ....[10]....
        /*0074*/ 	.word	0x0500000a


	//   ....[11]....
        /*0078*/ 	.word	0x0500000a


	//   ....[12]....
        /*007c*/ 	.word	0x0500000a


	//   ....[13]....
        /*0080*/ 	.word	0x0500000a


	//----- nvinfo : EIATTR_COOP_GROUP_INSTR_OFFSETS
	.align		4
.L_789:
        /*0084*/ 	.byte	0x04, 0x28
        /*0086*/ 	.short	(.L_791 - .L_790)


	//   ....[0]....
.L_790:
        /*0088*/ 	.word	0x00000280


	//   ....[1]....
        /*008c*/ 	.word	0x00000290


	//   ....[2]....
        /*0090*/ 	.word	0x000002a0


	//   ....[3]....
        /*0094*/ 	.word	0x000002b0


	//   ....[4]....
        /*0098*/ 	.word	0x00000300


	//   ....[5]....
        /*009c*/ 	.word	0x00000320


	//   ....[6]....
        /*00a0*/ 	.word	0x00000340


	//   ....[7]....
        /*00a4*/ 	.word	0x00000360


	//   ....[8]....
        /*00a8*/ 	.word	0x00000380


	//   ....[9]....
        /*00ac*/ 	.word	0x00000450


	//   ....[10]....
        /*00b0*/ 	.word	0x000004c0


	//   ....[11]....
        /*00b4*/ 	.word	0x00000530


	//   ....[12]....
        /*00b8*/ 	.word	0x000005a0


	//   ....[13]....
        /*00bc*/ 	.word	0x00000610


	//----- nvinfo : EIATTR_VRC_CTA_INIT_COUNT
	.align		4
.L_791:
        /*00c0*/ 	.byte	0x02, 0x4a
	.zero		1
	.zero		1


	//----- nvinfo : EIATTR_EXIT_INSTR_OFFSETS
	.align		4
        /*00c4*/ 	.byte	0x04, 0x1c
        /*00c6*/ 	.short	(.L_793 - .L_792)


	//   ....[0]....
.L_792:
        /*00c8*/ 	.word	0x000003c0


	//   ....[1]....
        /*00cc*/ 	.word	0x00000400


	//----- nvinfo : EIATTR_CRS_STACK_SIZE
	.align		4
.L_793:
        /*00d0*/ 	.byte	0x04, 0x1e
        /*00d2*/ 	.short	(.L_795 - .L_794)
.L_794:
        /*00d4*/ 	.word	0x00000000


	//----- nvinfo : EIATTR_CBANK_PARAM_SIZE
	.align		4
.L_795:
        /*00d8*/ 	.byte	0x03, 0x19
        /*00da*/ 	.short	0x0014


	//----- nvinfo : EIATTR_PARAM_CBANK
	.align		4
        /*00dc*/ 	.byte	0x04, 0x0a
        /*00de*/ 	.short	(.L_797 - .L_796)
	.align		4
.L_796:
        /*00e0*/ 	.word	index@(.nv.constant0._Z7reduce6IfLj2ELb0EEvPT_S1_j)
        /*00e4*/ 	.short	0x0380
        /*00e6*/ 	.short	0x0014


	//----- nvinfo : EIATTR_SW_WAR
	.align		4
.L_797:
        /*00e8*/ 	.byte	0x04, 0x36
        /*00ea*/ 	.short	(.L_799 - .L_798)
.L_798:
        /*00ec*/ 	.word	0x00000008
.L_799:


//--------------------- .nv.info._Z7reduce6IfLj4ELb0EEvPT_S1_j --------------------------
	.section	.nv.info._Z7reduce6IfLj4ELb0EEvPT_S1_j,"",@"SHT_CUDA_INFO"
	.sectionflags	@""
	.align	4


	//----- nvinfo : EIATTR_CUDA_API_VERSION
	.align		4
        /*0000*/ 	.byte	0x04, 0x37
        /*0002*/ 	.short	(.L_801 - .L_800)
.L_800:
        /*0004*/ 	.word	0x00000082


	//----- nvinfo : EIATTR_KPARAM_INFO
	.align		4
.L_801:
        /*0008*/ 	.byte	0x04, 0x17
        /*000a*/ 	.short	(.L_803 - .L_802)
.L_802:
        /*000c*/ 	.word	0x00000000
        /*0010*/ 	.short	0x0002
        /*0012*/ 	.short	0x0010
        /*0014*/ 	.byte	0x00, 0xf0, 0x11, 0x00


	//----- nvinfo : EIATTR_KPARAM_INFO
	.align		4
.L_803:
        /*0018*/ 	.byte	0x04, 0x17
        /*001a*/ 	.short	(.L_805 - .L_804)
.L_804:
        /*001c*/ 	.word	0x00000000
        /*0020*/ 	.short	0x0001
        /*0022*/ 	.short	0x0008
        /*0024*/ 	.byte	0x00, 0xf5, 0x21, 0x00


	//----- nvinfo : EIATTR_KPARAM_INFO
	.align		4
.L_805:
        /*0028*/ 	.byte	0x04, 0x17
        /*002a*/ 	.short	(.L_807 - .L_806)
.L_806:
        /*002c*/ 	.word	0x00000000
        /*0030*/ 	.short	0x0000
        /*0032*/ 	.short	0x0000
        /*0034*/ 	.byte	0x00, 0xf5, 0x21, 0x00


	//----- nvinfo : EIATTR_SPARSE_MMA_MASK
	.align		4
.L_807:
        /*0038*/ 	.byte	0x03, 0x50
        /*003a*/ 	.short	0x0000


	//----- nvinfo : EIATTR_MAXREG_COUNT
	.align		4
        /*003c*/ 	.byte	0x03, 0x1b
        /*003e*/ 	.short	0x00ff


	//----- nvinfo : EIATTR_NUM_BARRIERS
	.align		4
        /*0040*/ 	.byte	0x02, 0x4c
        /*0042*/ 	.byte	0x01
	.zero		1


	//----- nvinfo : EIATTR_MERCURY_ISA_VERSION
	.align		4
        /*0044*/ 	.byte	0x03, 0x5f
        /*0046*/ 	.short	0x0101


	//----- nvinfo : EIATTR_COOP_GROUP_MASK_REGIDS
	.align		4
        /*0048*/ 	.byte	0x04, 0x29
        /*004a*/ 	.short	(.L_809 - .L_808)


	//   ....[0]....
.L_808:
        /*004c*/ 	.word	0xffffffff


	//   ....[1]....
        /*0050*/ 	.word	0xffffffff


	//   ....[2]....
        /*0054*/ 	.word	0xffffffff


	//   ....[3]....
        /*0058*/ 	.word	0xffffffff


	//   ....[4]....
        /*005c*/ 	.word	0xffffffff


	//   ....[5]....
        /*0060*/ 	.word	0xffffffff


	//   ....[6]....
        /*0064*/ 	.word	0xffffffff


	//   ....[7]....
        /*0068*/ 	.word	0xffffffff


	//   ....[8]....
        /*006c*/ 	.word	0xffffffff


	//   ....[9]....
        /*0070*/ 	.word	0x0500000a


	//   ....[10]....
        /*0074*/ 	.word	0x0500000a


	//   ....[11]....
        /*0078*/ 	.word	0x0500000a


	//   ....[12]....
        /*007c*/ 	.word	0x0500000a


	//   ....[13]....
        /*0080*/ 	.word	0x0500000a


	//----- nvinfo : EIATTR_COOP_GROUP_INSTR_OFFSETS
	.align		4
.L_809:
        /*0084*/ 	.byte	0x04, 0x28
        /*0086*/ 	.short	(.L_811 - .L_810)


	//   ....[0]....
.L_810:
        /*0088*/ 	.word	0x00000280


	//   ....[1]....
        /*008c*/ 	.word	0x00000290


	//   ....[2]....
        /*0090*/ 	.word	0x000002a0


	//   ....[3]....
        /*0094*/ 	.word	0x000002b0


	//   ....[4]....
        /*0098*/ 	.word	0x00000300


	//   ....[5]....
        /*009c*/ 	.word	0x00000320


	//   ....[6]....
        /*00a0*/ 	.word	0x00000340


	//   ....[7]....
        /*00a4*/ 	.word	0x00000360


	//   ....[8]....
        /*00a8*/ 	.word	0x00000380


	//   ....[9]....
        /*00ac*/ 	.word	0x00000450


	//   ....[10]....
        /*00b0*/ 	.word	0x000004c0


	//   ....[11]....
        /*00b4*/ 	.word	0x00000530


	//   ....[12]....
        /*00b8*/ 	.word	0x000005a0


	//   ....[13]....
        /*00bc*/ 	.word	0x00000610


	//----- nvinfo : EIATTR_VRC_CTA_INIT_COUNT
	.align		4
.L_811:
        /*00c0*/ 	.byte	0x02, 0x4a
	.zero		1
	.zero		1


	//----- nvinfo : EIATTR_EXIT_INSTR_OFFSETS
	.align		4
        /*00c4*/ 	.byte	0x04, 0x1c
        /*00c6*/ 	.short	(.L_813 - .L_812)


	//   ....[0]....
.L_812:
        /*00c8*/ 	.word	0x000003c0


	//   ....[1]....
        /*00cc*/ 	.word	0x00000400


	//----- nvinfo : EIATTR_CRS_STACK_SIZE
	.align		4
.L_813:
        /*00d0*/ 	.byte	0x04, 0x1e
        /*00d2*/ 	.short	(.L_815 - .L_814)
.L_814:
        /*00d4*/ 	.word	0x00000000


	//----- nvinfo : EIATTR_CBANK_PARAM_SIZE
	.align		4
.L_815:
        /*00d8*/ 	.byte	0x03, 0x19
        /*00da*/ 	.short	0x0014


	//----- nvinfo : EIATTR_PARAM_CBANK
	.align		4
        /*00dc*/ 	.byte	0x04, 0x0a
        /*00de*/ 	.short	(.L_817 - .L_816)
	.align		4
.L_816:
        /*00e0*/ 	.word	index@(.nv.constant0._Z7reduce6IfLj4ELb0EEvPT_S1_j)
        /*00e4*/ 	.short	0x0380
        /*00e6*/ 	.short	0x0014


	//----- nvinfo : EIATTR_SW_WAR
	.align		4
.L_817:
        /*00e8*/ 	.byte	0x04, 0x36
        /*00ea*/ 	.short	(.L_819 - .L_818)
.L_818:
        /*00ec*/ 	.word	0x00000008
.L_819:


//--------------------- .nv.info._Z7reduce6IfLj8ELb0EEvPT_S1_j --------------------------
	.section	.nv.info._Z7reduce6IfLj8ELb0EEvPT_S1_j,"",@"SHT_CUDA_INFO"
	.sectionflags	@""
	.align	4


	//----- nvinfo : EIATTR_CUDA_API_VERSION
	.align		4
        /*0000*/ 	.byte	0x04, 0x37
        /*0002*/ 	.short	(.L_821 - .L_820)
.L_820:
        /*0004*/ 	.word	0x00000082


	//----- nvinfo : EIATTR_KPARAM_INFO
	.align		4
.L_821:
        /*0008*/ 	.byte	0x04, 0x17
        /*000a*/ 	.short	(.L_823 - .L_822)
.L_822:
        /*000c*/ 	.word	0x00000000
        /*0010*/ 	.short	0x0002
        /*0012*/ 	.short	0x0010
        /*0014*/ 	.byte	0x00, 0xf0, 0x11, 0x00


	//----- nvinfo : EIATTR_KPARAM_INFO
	.align		4
.L_823:
        /*0018*/ 	.byte	0x04, 0x17
        /*001a*/ 	.short	(.L_825 - .L_824)
.L_824:
        /*001c*/ 	.word	0x00000000
        /*0020*/ 	.short	0x0001
        /*0022*/ 	.short	0x0008
        /*0024*/ 	.byte	0x00, 0xf5, 0x21, 0x00


	//----- nvinfo : EIATTR_KPARAM_INFO
	.align		4
.L_825:
        /*0028*/ 	.byte	0x04, 0x17
        /*002a*/ 	.short	(.L_827 - .L_826)
.L_826:
        /*002c*/ 	.word	0x00000000
        /*0030*/ 	.short	0x0000
        /*0032*/ 	.short	0x0000
        /*0034*/ 	.byte	0x00, 0xf5, 0x21, 0x00


	//----- nvinfo : EIATTR_SPARSE_MMA_MASK
	.align		4
.L_827:
        /*0038*/ 	.byte	0x03, 0x50
        /*003a*/ 	.short	0x0000


	//----- nvinfo : EIATTR_MAXREG_COUNT
	.align		4
        /*003c*/ 	.byte	0x03, 0x1b
        /*003e*/ 	.short	0x00ff


	//----- nvinfo : EIATTR_NUM_BARRIERS
	.align		4
        /*0040*/ 	.byte	0x02, 0x4c
        /*0042*/ 	.byte	0x01
	.zero		1


	//----- nvinfo : EIATTR_MERCURY_ISA_VERSION
	.align		4
        /*0044*/ 	.byte	0x03, 0x5f
        /*0046*/ 	.short	0x0101


	//----- nvinfo : EIATTR_COOP_GROUP_MASK_REGIDS
	.align		4
        /*0048*/ 	.byte	0x04, 0x29
        /*004a*/ 	.short	(.L_829 - .L_828)


	//   ....[0]....
.L_828:
        /*004c*/ 	.word	0xffffffff


	//   ....[1]....
        /*0050*/ 	.word	0xffffffff


	//   ....[2]....
        /*0054*/ 	.word	0xffffffff


	//   ....[3]....
        /*0058*/ 	.word	0xffffffff


	//   ....[4]....
        /*005c*/ 	.word	0xffffffff


	//   ....[5]....
        /*0060*/ 	.word	0xffffffff


	//   ....[6]....
        /*0064*/ 	.word	0xffffffff


	//   ....[7]....
        /*0068*/ 	.word	0xffffffff


	//   ....[8]....
        /*006c*/ 	.word	0xffffffff


	//   ....[9]....
        /*0070*/ 	.word	0x0500000a


	//   ....[10]....
        /*0074*/ 	.word	0x0500000a


	//   ....[11]....
        /*0078*/ 	.word	0x0500000a


	//   ....[12]....
        /*007c*/ 	.word	0x0500000a


	//   ....[13]....
        /*0080*/ 	.word	0x0500000a


	//----- nvinfo : EIATTR_COOP_GROUP_INSTR_OFFSETS
	.align		4
.L_829:
        /*0084*/ 	.byte	0x04, 0x28
        /*0086*/ 	.short	(.L_831 - .L_830)


	//   ....[0]....
.L_830:
        /*0088*/ 	.word	0x00000280


	//   ....[1]....
        /*008c*/ 	.word	0x00000290


	//   ....[2]....
        /*0090*/ 	.word	0x000002a0


	//   ....[3]....
        /*0094*/ 	.word	0x000002b0


	//   ....[4]....
        /*0098*/ 	.word	0x00000300


	//   ....[5]....
        /*009c*/ 	.word	0x00000320


	//   ....[6]....
        /*00a0*/ 	.word	0x00000340


	//   ....[7]....
        /*00a4*/ 	.word	0x00000360


	//   ....[8]....
        /*00a8*/ 	.word	0x00000380


	//   ....[9]....
        /*00ac*/ 	.word	0x00000450


	//   ....[10]....
        /*00b0*/ 	.word	0x000004c0


	//   ....[11]....
        /*00b4*/ 	.word	0x00000530


	//   ....[12]....
        /*00b8*/ 	.word	0x000005a0


	//   ....[13]....
        /*00bc*/ 	.word	0x00000610


	//----- nvinfo : EIATTR_VRC_CTA_INIT_COUNT
	.align		4
.L_831:
        /*00c0*/ 	.byte	0x02, 0x4a
	.zero		1
	.zero		1


	//----- nvinfo : EIATTR_EXIT_INSTR_OFFSETS
	.align		4
        /*00c4*/ 	.byte	0x04, 0x1c
        /*00c6*/ 	.short	(.L_833 - .L_832)


	//   ....[0]....
.L_832:
        /*00c8*/ 	.word	0x000003c0


	//   ....[1]....
        /*00cc*/ 	.word	0x00000400


	//----- nvinfo : EIATTR_CRS_STACK_SIZE
	.align		4
.L_833:
        /*00d0*/ 	.byte	0x04, 0x1e
        /*00d2*/ 	.short	(.L_835 - .L_834)
.L_834:
        /*00d4*/ 	.word	0x00000000


	//----- nvinfo : EIATTR_CBANK_PARAM_SIZE
	.align		4
.L_835:
        /*00d8*/ 	.byte	0x03, 0x19
        /*00da*/ 	.short	0x0014


	//----- nvinfo : EIATTR_PARAM_CBANK
	.align		4
        /*00dc*/ 	.byte	0x04, 0x0a
        /*00de*/ 	.short	(.L_837 - .L_836)
	.align		4
.L_836:
        /*00e0*/ 	.word	index@(.nv.constant0._Z7reduce6IfLj8ELb0EEvPT_S1_j)
        /*00e4*/ 	.short	0x0380
        /*00e6*/ 	.short	0x0014


	//----- nvinfo : EIATTR_SW_WAR
	.align		4
.L_837:
        /*00e8*/ 	.byte	0x04, 0x36
        /*00ea*/ 	.short	(.L_839 - .L_838)
.L_838:
        /*00ec*/ 	.word	0x00000008
.L_839:


//--------------------- .nv.info._Z7reduce6IfLj16ELb0EEvPT_S1_j --------------------------
	.section	.nv.info._Z7reduce6IfLj16ELb0EEvPT_S1_j,"",@"SHT_CUDA_INFO"
	.sectionflags	@""
	.align	4


	//----- nvinfo : EIATTR_CUDA_API_VERSION
	.align		4
        /*0000*/ 	.byte	0x04, 0x37
        /*0002*/ 	.short	(.L_841 - .L_840)
.L_840:
        /*0004*/ 	.word	0x00000082


	//----- nvinfo : EIATTR_KPARAM_INFO
	.align		4
.L_841:
        /*0008*/ 	.byte	0x04, 0x17
        /*000a*/ 	.short	(.L_843 - .L_842)
.L_842:
        /*000c*/ 	.word	0x00000000
        /*0010*/ 	.short	0x0002
        /*0012*/ 	.short	0x0010
        /*0014*/ 	.byte	0x00, 0xf0, 0x11, 0x00


	//----- nvinfo : EIATTR_KPARAM_INFO
	.align		4
.L_843:
        /*0018*/ 	.byte	0x04, 0x17
        /*001a*/ 	.short	(.L_845 - .L_844)
.L_844:
        /*001c*/ 	.word	0x00000000
        /*0020*/ 	.short	0x0001
        /*0022*/ 	.short	0x0008
        /*0024*/ 	.byte	0x00, 0xf5, 0x21, 0x00


	//----- nvinfo : EIATTR_KPARAM_INFO
	.align		4
.L_845:
        /*0028*/ 	.byte	0x04, 0x17
        /*002a*/ 	.short	(.L_847 - .L_846)
.L_846:
        /*002c*/ 	.word	0x00000000
        /*0030*/ 	.short	0x0000
        /*0032*/ 	.short	0x0000
        /*0034*/ 	.byte	0x00, 0xf5, 0x21, 0x00


	//----- nvinfo : EIATTR_SPARSE_MMA_MASK
	.align		4
.L_847:
        /*0038*/ 	.byte	0x03, 0x50
        /*003a*/ 	.short	0x0000


	//----- nvinfo : EIATTR_MAXREG_COUNT
	.align		4
        /*003c*/ 	.byte	0x03, 0x1b
        /*003e*/ 	.short	0x00ff


	//----- nvinfo : EIATTR_NUM_BARRIERS
	.align		4
        /*0040*/ 	.byte	0x02, 0x4c
        /*0042*/ 	.byte	0x01
	.zero		1


	//----- nvinfo : EIATTR_MERCURY_ISA_VERSION
	.align		4
        /*0044*/ 	.byte	0x03, 0x5f
        /*0046*/ 	.short	0x0101


	//----- nvinfo : EIATTR_COOP_GROUP_MASK_REGIDS
	.align		4
        /*0048*/ 	.byte	0x04, 0x29
        /*004a*/ 	.short	(.L_849 - .L_848)


	//   ....[0]....
.L_848:
        /*004c*/ 	.word	0xffffffff


	//   ....[1]....
        /*0050*/ 	.word	0xffffffff


	//   ....[2]....
        /*0054*/ 	.word	0xffffffff


	//   ....[3]....
        /*0058*/ 	.word	0xffffffff


	//   ....[4]....
        /*005c*/ 	.word	0xffffffff


	//   ....[5]....
        /*0060*/ 	.word	0xffffffff


	//   ....[6]....
        /*0064*/ 	.word	0xffffffff


	//   ....[7]....
        /*0068*/ 	.word	0xffffffff


	//   ....[8]....
        /*006c*/ 	.word	0xffffffff


	//   ....[9]....
        /*0070*/ 	.word	0x0500000a


	//   ....[10]....
        /*0074*/ 	.word	0x0500000a


	//   ....[11]....
        /*0078*/ 	.word	0x0500000a


	//   ....[12]....
        /*007c*/ 	.word	0x0500000a


	//   ....[13]....
        /*0080*/ 	.word	0x0500000a


	//----- nvinfo : EIATTR_COOP_GROUP_INSTR_OFFSETS
	.align		4
.L_849:
        /*0084*/ 	.byte	0x04, 0x28
        /*0086*/ 	.short	(.L_851 - .L_850)


	//   ....[0]....
.L_850:
        /*0088*/ 	.word	0x00000280


	//   ....[1]....
        /*008c*/ 	.word	0x00000290


	//   ....[2]....
        /*0090*/ 	.word	0x000002a0


	//   ....[3]....
        /*0094*/ 	.word	0x000002b0


	//   ....[4]....
        /*0098*/ 	.word	0x00000300


	//   ....[5]....
        /*009c*/ 	.word	0x00000320


	//   ....[6]....
        /*00a0*/ 	.word	0x00000340


	//   ....[7]....
        /*00a4*/ 	.word	0x00000360


	//   ....[8]....
        /*00a8*/ 	.word	0x00000380


	//   ....[9]....
        /*00ac*/ 	.word	0x00000450


	//   ....[10]....
        /*00b0*/ 	.word	0x000004c0


	//   ....[11]....
        /*00b4*/ 	.word	0x00000530


	//   ....[12]....
        /*00b8*/ 	.word	0x000005a0


	//   ....[13]....
        /*00bc*/ 	.word	0x00000610


	//----- nvinfo : EIATTR_VRC_CTA_INIT_COUNT
	.align		4
.L_851:
        /*00c0*/ 	.byte	0x02, 0x4a
	.zero		1
	.zero		1


	//----- nvinfo : EIATTR_EXIT_INSTR_OFFSETS
	.align		4
        /*00c4*/ 	.byte	0x04, 0x1c
        /*00c6*/ 	.short	(.L_853 - .L_852)


	//   ....[0]....
.L_852:
        /*00c8*/ 	.word	0x000003c0


	//   ....[1]....
        /*00cc*/ 	.word	0x00000400


	//----- nvinfo : EIATTR_CRS_STACK_SIZE
	.align		4
.L_853:
        /*00d0*/ 	.byte	0x04, 0x1e
        /*00d2*/ 	.short	(.L_855 - .L_854)
.L_854:
        /*00d4*/ 	.word	0x00000000


	//----- nvinfo : EIATTR_CBANK_PARAM_SIZE
	.align		4
.L_855:
        /*00d8*/ 	.byte	0x03, 0x19
        /*00da*/ 	.short	0x0014


	//----- nvinfo : EIATTR_PARAM_CBANK
	.align		4
        /*00dc*/ 	.byte	0x04, 0x0a
        /*00de*/ 	.short	(.L_857 - .L_856)
	.align		4
.L_856:
        /*00e0*/ 	.word	index@(.nv.constant0._Z7reduce6IfLj16ELb0EEvPT_S1_j)
        /*00e4*/ 	.short	0x0380
        /*00e6*/ 	.short	0x0014


	//----- nvinfo : EIATTR_SW_WAR
	.align		4
.L_857:
        /*00e8*/ 	.byte	0x04, 0x36
        /*00ea*/ 	.short	(.L_859 - .L_858)
.L_858:
        /*00ec*/ 	.word	0x00000008
.L_859:


//--------------------- .nv.info._Z7reduce6IfLj32ELb0EEvPT_S1_j --------------------------
	.section	.nv.info._Z7reduce6IfLj32ELb0EEvPT_S1_j,"",@"SHT_CUDA_INFO"
	.sectionflags	@""
	.align	4


	//----- nvinfo : EIATTR_CUDA_API_VERSION
	.align		4
        /*0000*/ 	.byte	0x04, 0x37
        /*0002*/ 	.short	(.L_861 - .L_860)
.L_860:
        /*0004*/ 	.word	0x00000082


	//----- nvinfo : EIATTR_KPARAM_INFO
	.align		4
.L_861:
        /*0008*/ 	.byte	0x04, 0x17
        /*000a*/ 	.short	(.L_863 - .L_862)
.L_862:
        /*000c*/ 	.word	0x00000000
        /*0010*/ 	.short	0x0002
        /*0012*/ 	.short	0x0010
        /*0014*/ 	.byte	0x00, 0xf0, 0x11, 0x00


	//----- nvinfo : EIATTR_KPARAM_INFO
	.align		4
.L_863:
        /*0018*/ 	.byte	0x04, 0x17
        /*001a*/ 	.short	(.L_865 - .L_864)
.L_864:
        /*001c*/ 	.word	0x00000000
        /*0020*/ 	.short	0x0001
        /*0022*/ 	.short	0x0008
        /*0024*/ 	.byte	0x00, 0xf5, 0x21, 0x00


	//----- nvinfo : EIATTR_KPARAM_INFO
	.align		4
.L_865:
        /*0028*/ 	.byte	0x04, 0x17
        /*002a*/ 	.short	(.L_867 - .L_866)
.L_866:
        /*002c*/ 	.word	0x00000000
        /*0030*/ 	.short	0x0000
        /*0032*/ 	.short	0x0000
        /*0034*/ 	.byte	0x00, 0xf5, 0x21, 0x00


	//----- nvinfo : EIATTR_SPARSE_MMA_MASK
	.align		4
.L_867:
        /*0038*/ 	.byte	0x03, 0x50
        /*003a*/ 	.short	0x0000


	//----- nvinfo : EIATTR_MAXREG_COUNT
	.align		4
        /*003c*/ 	.byte	0x03, 0x1b
        /*003e*/ 	.short	0x00ff


	//----- nvinfo : EIATTR_NUM_BARRIERS
	.align		4
        /*0040*/ 	.byte	0x02, 0x4c
        /*0042*/ 	.byte	0x01
	.zero		1


	//----- nvinfo : EIATTR_MERCURY_ISA_VERSION
	.align		4
        /*0044*/ 	.byte	0x03, 0x5f
        /*0046*/ 	.short	0x0101


	//----- nvinfo : EIATTR_COOP_GROUP_MASK_REGIDS
	.align		4
        /*0048*/ 	.byte	0x04, 0x29
        /*004a*/ 	.short	(.L_869 - .L_868)


	//   ....[0]....
.L_868:
        /*004c*/ 	.word	0xffffffff


	//   ....[1]....
        /*0050*/ 	.word	0xffffffff


	//   ....[2]....
        /*0054*/ 	.word	0xffffffff


	//   ....[3]....
        /*0058*/ 	.word	0xffffffff


	//   ....[4]....
        /*005c*/ 	.word	0xffffffff


	//   ....[5]....
        /*0060*/ 	.word	0xffffffff


	//   ....[6]....
        /*0064*/ 	.word	0xffffffff


	//   ....[7]....
        /*0068*/ 	.word	0xffffffff


	//   ....[8]....
        /*006c*/ 	.word	0xffffffff


	//   ....[9]....
        /*0070*/ 	.word	0x0500000a


	//   ....[10]....
        /*0074*/ 	.word	0x0500000a


	//   ....[11]....
        /*0078*/ 	.word	0x0500000a


	//   ....[12]....
        /*007c*/ 	.word	0x0500000a


	//   ....[13]....
        /*0080*/ 	.word	0x0500000a


	//----- nvinfo : EIATTR_COOP_GROUP_INSTR_OFFSETS
	.align		4
.L_869:
        /*0084*/ 	.byte	0x04, 0x28
        /*0086*/ 	.short	(.L_871 - .L_870)


	//   ....[0]....
.L_870:
        /*0088*/ 	.word	0x00000280


	//   ....[1]....
        /*008c*/ 	.word	0x00000290


	//   ....[2]....
        /*0090*/ 	.word	0x000002a0


	//   ....[3]....
        /*0094*/ 	.word	0x000002b0


	//   ....[4]....
        /*0098*/ 	.word	0x00000300


	//   ....[5]....
        /*009c*/ 	.word	0x00000320


	//   ....[6]....
        /*00a0*/ 	.word	0x00000340


	//   ....[7]....
        /*00a4*/ 	.word	0x00000360


	//   ....[8]....
        /*00a8*/ 	.word	0x00000380


	//   ....[9]....
        /*00ac*/ 	.word	0x00000450


	//   ....[10]....
        /*00b0*/ 	.word	0x000004c0


	//   ....[11]....
        /*00b4*/ 	.word	0x00000530


	//   ....[12]....
        /*00b8*/ 	.word	0x000005a0


	//   ....[13]....
        /*00bc*/ 	.word	0x00000610


	//----- nvinfo : EIATTR_VRC_CTA_INIT_COUNT
	.align		4
.L_871:
        /*00c0*/ 	.byte	0x02, 0x4a
	.zero		1
	.zero		1


	//----- nvinfo : EIATTR_EXIT_INSTR_OFFSETS
	.align		4
        /*00c4*/ 	.byte	0x04, 0x1c
        /*00c6*/ 	.short	(.L_873 - .L_872)


	//   ....[0]....
.L_872:
        /*00c8*/ 	.word	0x000003c0


	//   ....[1]....
        /*00cc*/ 	.word	0x00000400


	//----- nvinfo : EIATTR_CRS_STACK_SIZE
	.align		4
.L_873:
        /*00d0*/ 	.byte	0x04, 0x1e
        /*00d2*/ 	.short	(.L_875 - .L_874)
.L_874:
        /*00d4*/ 	.word	0x00000000


	//----- nvinfo : EIATTR_CBANK_PARAM_SIZE
	.align		4
.L_875:
        /*00d8*/ 	.byte	0x03, 0x19
        /*00da*/ 	.short	0x0014


	//----- nvinfo : EIATTR_PARAM_CBANK
	.align		4
        /*00dc*/ 	.byte	0x04, 0x0a
        /*00de*/ 	.short	(.L_877 - .L_876)
	.align		4
.L_876:
        /*00e0*/ 	.word	index@(.nv.constant0._Z7reduce6IfLj32ELb0EEvPT_S1_j)
        /*00e4*/ 	.short	0x0380
        /*00e6*/ 	.short	0x0014


	//----- nvinfo : EIATTR_SW_WAR
	.align		4
.L_877:
        /*00e8*/ 	.byte	0x04, 0x36
        /*00ea*/ 	.short	(.L_879 - .L_878)
.L_878:
        /*00ec*/ 	.word	0x00000008
.L_879:


//--------------------- .nv.info._Z7reduce6IfLj64ELb0EEvPT_S1_j --------------------------
	.section	.nv.info._Z7reduce6IfLj64ELb0EEvPT_S1_j,"",@"SHT_CUDA_INFO"
	.sectionflags	@""
	.align	4


	//----- nvinfo : EIATTR_CUDA_API_VERSION
	.align		4
        /*0000*/ 	.byte	0x04, 0x37
        /*0002*/ 	.short	(.L_881 - .L_880)
.L_880:
        /*0004*/ 	.word	0x00000082


	//----- nvinfo : EIATTR_KPARAM_INFO
	.align		4
.L_881:
        /*0008*/ 	.byte	0x04, 0x17
        /*000a*/ 	.short	(.L_883 - .L_882)
.L_882:
        /*000c*/ 	.word	0x00000000
        /*0010*/ 	.short	0x0002
        /*0012*/ 	.short	0x0010
        /*0014*/ 	.byte	0x00, 0xf0, 0x11, 0x00


	//----- nvinfo : EIATTR_KPARAM_INFO
	.align		4
.L_883:
        /*0018*/ 	.byte	0x04, 0x17
        /*001a*/ 	.short	(.L_885 - .L_884)
.L_884:
        /*001c*/ 	.word	0x00000000
        /*0020*/ 	.short	0x0001
        /*0022*/ 	.short	0x0008
        /*0024*/ 	.byte	0x00, 0xf5, 0x21, 0x00


	//----- nvinfo : EIATTR_KPARAM_INFO
	.align		4
.L_885:
        /*0028*/ 	.byte	0x04, 0x17
        /*002a*/ 	.short	(.L_887 - .L_886)
.L_886:
        /*002c*/ 	.word	0x00000000
        /*0030*/ 	.short	0x0000
        /*0032*/ 	.short	0x0000
        /*0034*/ 	.byte	0x00, 0xf5, 0x21, 0x00


	//----- nvinfo : EIATTR_SPARSE_MMA_MASK
	.align		4
.L_887:
        /*0038*/ 	.byte	0x03, 0x50
        /*003a*/ 	.short	0x0000


	//----- nvinfo : EIATTR_MAXREG_COUNT
	.align		4
        /*003c*/ 	.byte	0x03, 0x1b
        /*003e*/ 	.short	0x00ff


	//----- nvinfo : EIATTR_NUM_BARRIERS
	.align		4
        /*0040*/ 	.byte	0x02, 0x4c
        /*0042*/ 	.byte	0x01
	.zero		1


	//----- nvinfo : EIATTR_MERCURY_ISA_VERSION
	.align		4
        /*0044*/ 	.byte	0x03, 0x5f
        /*0046*/ 	.short	0x0101


	//----- nvinfo : EIATTR_COOP_GROUP_MASK_REGIDS
	.align		4
        /*0048*/ 	.byte	0x04, 0x29
        /*004a*/ 	.short	(.L_889 - .L_888)


	//   ....[0]....
.L_888:
        /*004c*/ 	.word	0xffffffff


	//   ....[1]....
        /*0050*/ 	.word	0xffffffff


	//   ....[2]....
        /*0054*/ 	.word	0xffffffff


	//   ....[3]....
        /*0058*/ 	.word	0xffffffff


	//   ....[4]....
        /*005c*/ 	.word	0xffffffff


	//   ....[5]....
        /*0060*/ 	.word	0xffffffff


	//   ....[6]....
        /*0064*/ 	.word	0xffffffff


	//   ....[7]....
        /*0068*/ 	.word	0xffffffff


	//   ....[8]....
        /*006c*/ 	.word	0xffffffff


	//   ....[9]....
        /*0070*/ 	.word	0x0500000a


	//   ....[10]....
        /*0074*/ 	.word	0x0500000a


	//   ....[11]....
        /*0078*/ 	.word	0x0500000a


	//   ....[12]....
        /*007c*/ 	.word	0x0500000a


	//   ....[13]....
        /*0080*/ 	.word	0x0500000a


	//----- nvinfo : EIATTR_COOP_GROUP_INSTR_OFFSETS
	.align		4
.L_889:
        /*0084*/ 	.byte	0x04, 0x28
        /*0086*/ 	.short	(.L_891 - .L_890)


	//   ....[0]....
.L_890:
        /*0088*/ 	.word	0x00000270


	//   ....[1]....
        /*008c*/ 	.word	0x00000280


	//   ....[2]....
        /*0090*/ 	.word	0x00000290


	//   ....[3]....
        /*0094*/ 	.word	0x000002a0


	//   ....[4]....
        /*0098*/ 	.word	0x00000320


	//   ....[5]....
        /*009c*/ 	.word	0x00000340


	//   ....[6]....
        /*00a0*/ 	.word	0x00000360


	//   ....[7]....
        /*00a4*/ 	.word	0x00000380


	//   ....[8]....
        /*00a8*/ 	.word	0x000003a0


	//   ....[9]....
        /*00ac*/ 	.word	0x00000470


	//   ....[10]....
        /*00b0*/ 	.word	0x000004e0


	//   ....[11]....
        /*00b4*/ 	.word	0x00000550


	//   ....[12]....
        /*00b8*/ 	.word	0x000005c0


	//   ....[13]....
        /*00bc*/ 	.word	0x00000630


	//----- nvinfo : EIATTR_VRC_CTA_INIT_COUNT
	.align		4
.L_891:
        /*00c0*/ 	.byte	0x02, 0x4a
	.zero		1
	.zero		1


	//----- nvinfo : EIATTR_EXIT_INSTR_OFFSETS
	.align		4
        /*00c4*/ 	.byte	0x04, 0x1c
        /*00c6*/ 	.short	(.L_893 - .L_892)


	//   ....[0]....
.L_892:
        /*00c8*/ 	.word	0x000003e0


	//   ....[1]....
        /*00cc*/ 	.word	0x00000420


	//----- nvinfo : EIATTR_CRS_STACK_SIZE
	.align		4
.L_893:
        /*00d0*/ 	.byte	0x04, 0x1e
        /*00d2*/ 	.short	(.L_895 - .L_894)
.L_894:
        /*00d4*/ 	.word	0x00000000


	//----- nvinfo : EIATTR_CBANK_PARAM_SIZE
	.align		4
.L_895:
        /*00d8*/ 	.byte	0x03, 0x19
        /*00da*/ 	.short	0x0014


	//----- nvinfo : EIATTR_PARAM_CBANK
	.align		4
        /*00dc*/ 	.byte	0x04, 0x0a
        /*00de*/ 	.short	(.L_897 - .L_896)
	.align		4
.L_896:
        /*00e0*/ 	.word	index@(.nv.constant0._Z7reduce6IfLj64ELb0EEvPT_S1_j)
        /*00e4*/ 	.short	0x0380
        /*00e6*/ 	.short	0x0014


	//----- nvinfo : EIATTR_SW_WAR
	.align		4
.L_897:
        /*00e8*/ 	.byte	0x04, 0x36
        /*00ea*/ 	.short	(.L_899 - .L_898)
.L_898:
        /*00ec*/ 	.word	0x00000008
.L_899:


//--------------------- .nv.info._Z7reduce6IfLj128ELb0EEvPT_S1_j --------------------------
	.section	.nv.info._Z7reduce6IfLj128ELb0EEvPT_S1_j,"",@"SHT_CUDA_INFO"
	.sectionflags	@""
	.align	4


	//----- nvinfo : EIATTR_CUDA_API_VERSION
	.align		4
        /*0000*/ 	.byte	0x04, 0x37
        /*0002*/ 	.short	(.L_901 - .L_900)
.L_900:
        /*0004*/ 	.word	0x00000082


	//----- nvinfo : EIATTR_KPARAM_INFO
	.align		4
.L_901:
        /*0008*/ 	.byte	0x04, 0x17
        /*000a*/ 	.short	(.L_903 - .L_902)
.L_902:
        /*000c*/ 	.word	0x00000000
        /*0010*/ 	.short	0x0002
        /*0012*/ 	.short	0x0010
        /*0014*/ 	.byte	0x00, 0xf0, 0x11, 0x00


	//----- nvinfo : EIATTR_KPARAM_INFO
	.align		4
.L_903:
        /*0018*/ 	.byte	0x04, 0x17
        /*001a*/ 	.short	(.L_905 - .L_904)
.L_904:
        /*001c*/ 	.word	0x00000000
        /*0020*/ 	.short	0x0001
        /*0022*/ 	.short	0x0008
        /*0024*/ 	.byte	0x00, 0xf5, 0x21, 0x00


	//----- nvinfo : EIATTR_KPARAM_INFO
	.align		4
.L_905:
        /*0028*/ 	.byte	0x04, 0x17
        /*002a*/ 	.short	(.L_907 - .L_906)
.L_906:
        /*002c*/ 	.word	0x00000000
        /*0030*/ 	.short	0x0000
        /*0032*/ 	.short	0x0000
        /*0034*/ 	.byte	0x00, 0xf5, 0x21, 0x00


	//----- nvinfo : EIATTR_SPARSE_MMA_MASK
	.align		4
.L_907:
        /*0038*/ 	.byte	0x03, 0x50
        /*003a*/ 	.short	0x0000


	//----- nvinfo : EIATTR_MAXREG_COUNT
	.align		4
        /*003c*/ 	.byte	0x03, 0x1b
        /*003e*/ 	.short	0x00ff


	//----- nvinfo : EIATTR_NUM_BARRIERS
	.align		4
        /*0040*/ 	.byte	0x02, 0x4c
        /*0042*/ 	.byte	0x01
	.zero		1


	//----- nvinfo : EIATTR_MERCURY_ISA_VERSION
	.align		4
        /*0044*/ 	.byte	0x03, 0x5f
        /*0046*/ 	.short	0x0101


	//----- nvinfo : EIATTR_COOP_GROUP_MASK_REGIDS
	.align		4
        /*0048*/ 	.byte	0x04, 0x29
        /*004a*/ 	.short	(.L_909 - .L_908)


	//   ....[0]....
.L_908:
        /*004c*/ 	.word	0xffffffff


	//   ....[1]....
        /*0050*/ 	.word	0xffffffff


	//   ....[2]....
        /*0054*/ 	.word	0xffffffff


	//   ....[3]....
        /*0058*/ 	.word	0xffffffff


	//   ....[4]....
        /*005c*/ 	.word	0xffffffff


	//   ....[5]....
        /*0060*/ 	.word	0xffffffff


	//   ....[6]....
        /*0064*/ 	.word	0xffffffff


	//   ....[7]....
        /*0068*/ 	.word	0xffffffff


	//   ....[8]....
        /*006c*/ 	.word	0xffffffff


	//   ....[9]....
        /*0070*/ 	.word	0x0500000a


	//   ....[10]....
        /*0074*/ 	.word	0x0500000a


	//   ....[11]....
        /*0078*/ 	.word	0x0500000a


	//   ....[12]....
        /*007c*/ 	.word	0x0500000a


	//   ....[13]....
        /*0080*/ 	.word	0x0500000a


	//----- nvinfo : EIATTR_COOP_GROUP_INSTR_OFFSETS
	.align		4
.L_909:
        /*0084*/ 	.byte	0x04, 0x28
        /*0086*/ 	.short	(.L_911 - .L_910)


	//   ....[0]....
.L_910:
        /*0088*/ 	.word	0x00000260


	//   ....[1]....
        /*008c*/ 	.word	0x00000270


	//   ....[2]....
        /*0090*/ 	.word	0x00000280


	//   ....[3]....
        /*0094*/ 	.word	0x000002f0


	//   ....[4]....
        /*0098*/ 	.word	0x00000360


	//   ....[5]....
        /*009c*/ 	.word	0x00000380


	//   ....[6]....
        /*00a0*/ 	.word	0x000003a0


	//   ....[7]....
        /*00a4*/ 	.word	0x000003c0


	//   ....[8]....
        /*00a8*/ 	.word	0x000003e0


	//   ....[9]....
        /*00ac*/ 	.word	0x000004b0


	//   ....[10]....
        /*00b0*/ 	.word	0x00000520


	//   ....[11]....
        /*00b4*/ 	.word	0x00000590


	//   ....[12]....
        /*00b8*/ 	.word	0x00000600


	//   ....[13]....
        /*00bc*/ 	.word	0x00000670


	//----- nvinfo : EIATTR_VRC_CTA_INIT_COUNT
	.align		4
.L_911:
        /*00c0*/ 	.byte	0x02, 0x4a
	.zero		1
	.zero		1


	//----- nvinfo : EIATTR_EXIT_INSTR_OFFSETS
	.align		4
        /*00c4*/ 	.byte	0x04, 0x1c
        /*00c6*/ 	.short	(.L_913 - .L_912)


	//   ....[0]....
.L_912:
        /*00c8*/ 	.word	0x00000420


	//   ....[1]....
        /*00cc*/ 	.word	0x00000460


	//----- nvinfo : EIATTR_CRS_STACK_SIZE
	.align		4
.L_913:
        /*00d0*/ 	.byte	0x04, 0x1e
        /*00d2*/ 	.short	(.L_915 - .L_914)
.L_914:
        /*00d4*/ 	.word	0x00000000


	//----- nvinfo : EIATTR_CBANK_PARAM_SIZE
	.align		4
.L_915:
        /*00d8*/ 	.byte	0x03, 0x19
        /*00da*/ 	.short	0x0014


	//----- nvinfo : EIATTR_PARAM_CBANK
	.align		4
        /*00dc*/ 	.byte	0x04, 0x0a
        /*00de*/ 	.short	(.L_917 - .L_916)
	.align		4
.L_916:
        /*00e0*/ 	.word	index@(.nv.constant0._Z7reduce6IfLj128ELb0EEvPT_S1_j)
        /*00e4*/ 	.short	0x0380
        /*00e6*/ 	.short	0x0014


	//----- nvinfo : EIATTR_SW_WAR
	.align		4
.L_917:
        /*00e8*/ 	.byte	0x04, 0x36
        /*00ea*/ 	.short	(.L_919 - .L_918)
.L_918:
        /*00ec*/ 	.word	0x00000008
.L_919:


//--------------------- .nv.info._Z7reduce6IfLj256ELb0EEvPT_S1_j --------------------------
	.section	.nv.info._Z7reduce6IfLj256ELb0EEvPT_S1_j,"",@"SHT_CUDA_INFO"
	.sectionflags	@""
	.align	4


	//----- nvinfo : EIATTR_CUDA_API_VERSION
	.align		4
        /*0000*/ 	.byte	0x04, 0x37
        /*0002*/ 	.short	(.L_921 - .L_920)
.L_920:
        /*0004*/ 	.word	0x00000082


	//----- nvinfo : EIATTR_KPARAM_INFO
	.align		4
.L_921:
        /*0008*/ 	.byte	0x04, 0x17
        /*000a*/ 	.short	(.L_923 - .L_922)
.L_922:
        /*000c*/ 	.word	0x00000000
        /*0010*/ 	.short	0x0002
        /*0012*/ 	.short	0x0010
        /*0014*/ 	.byte	0x00, 0xf0, 0x11, 0x00


	//----- nvinfo : EIATTR_KPARAM_INFO
	.align		4
.L_923:
        /*0018*/ 	.byte	0x04, 0x17
        /*001a*/ 	.short	(.L_925 - .L_924)
.L_924:
        /*001c*/ 	.word	0x00000000
        /*0020*/ 	.short	0x0001
        /*0022*/ 	.short	0x0008
        /*0024*/ 	.byte	0x00, 0xf5, 0x21, 0x00


	//----- nvinfo : EIATTR_KPARAM_INFO
	.align		4
.L_925:
        /*0028*/ 	.byte	0x04, 0x17
        /*002a*/ 	.short	(.L_927 - .L_926)
.L_926:
        /*002c*/ 	.word	0x00000000
        /*0030*/ 	.short	0x0000
        /*0032*/ 	.short	0x0000
        /*0034*/ 	.byte	0x00, 0xf5, 0x21, 0x00


	//----- nvinfo : EIATTR_SPARSE_MMA_MASK
	.align		4
.L_927:
        /*0038*/ 	.byte	0x03, 0x50
        /*003a*/ 	.short	0x0000


	//----- nvinfo : EIATTR_MAXREG_COUNT
	.align		4
        /*003c*/ 	.byte	0x03, 0x1b
        /*003e*/ 	.short	0x00ff


	//----- nvinfo : EIATTR_NUM_BARRIERS
	.align		4
        /*0040*/ 	.byte	0x02, 0x4c
        /*0042*/ 	.byte	0x01
	.zero		1


	//----- nvinfo : EIATTR_MERCURY_ISA_VERSION
	.align		4
        /*0044*/ 	.byte	0x03, 0x5f
        /*0046*/ 	.short	0x0101


	//----- nvinfo : EIATTR_COOP_GROUP_MASK_REGIDS
	.align		4
        /*0048*/ 	.byte	0x04, 0x29
        /*004a*/ 	.short	(.L_929 - .L_928)


	//   ....[0]....
.L_928:
        /*004c*/ 	.word	0xffffffff


	//   ....[1]....
        /*0050*/ 	.word	0xffffffff


	//   ....[2]....
        /*0054*/ 	.word	0xffffffff


	//   ....[3]....
        /*0058*/ 	.word	0xffffffff


	//   ....[4]....
        /*005c*/ 	.word	0xffffffff


	//   ....[5]....
        /*0060*/ 	.word	0xffffffff


	//   ....[6]....
        /*0064*/ 	.word	0xffffffff


	//   ....[7]....
        /*0068*/ 	.word	0xffffffff


	//   ....[8]....
        /*006c*/ 	.word	0xffffffff


	//   ....[9]....
        /*0070*/ 	.word	0x0500000a


	//   ....[10]....
        /*0074*/ 	.word	0x0500000a


	//   ....[11]....
        /*0078*/ 	.word	0x0500000a


	//   ....[12]....
        /*007c*/ 	.word	0x0500000a


	//   ....[13]....
        /*0080*/ 	.word	0x0500000a


	//----- nvinfo : EIATTR_COOP_GROUP_INSTR_OFFSETS
	.align		4
.L_929:
        /*0084*/ 	.byte	0x04, 0x28
        /*0086*/ 	.short	(.L_931 - .L_930)


	//   ....[0]....
.L_930:
        /*0088*/ 	.word	0x00000270


	//   ....[1]....
        /*008c*/ 	.word	0x00000280


	//   ....[2]....
        /*0090*/ 	.word	0x000002c0


	//   ....[3]....
        /*0094*/ 	.word	0x00000330


	//   ....[4]....
        /*0098*/ 	.word	0x000003a0


	//   ....[5]....
        /*009c*/ 	.word	0x000003c0


	//   ....[6]....
        /*00a0*/ 	.word	0x000003e0


	//   ....[7]....
        /*00a4*/ 	.word	0x00000400


	//   ....[8]....
        /*00a8*/ 	.word	0x00000420


	//   ....[9]....
        /*00ac*/ 	.word	0x000004f0


	//   ....[10]....
        /*00b0*/ 	.word	0x00000560


	//   ....[11]....
        /*00b4*/ 	.word	0x000005d0


	//   ....[12]....
        /*00b8*/ 	.word	0x00000640


	//   ....[13]....
        /*00bc*/ 	.word	0x000006b0


	//----- nvinfo : EIATTR_VRC_CTA_INIT_COUNT
	.align		4
.L_931:
        /*00c0*/ 	.byte	0x02, 0x4a
	.zero		1
	.zero		1


	//----- nvinfo : EIATTR_EXIT_INSTR_OFFSETS
	.align		4
        /*00c4*/ 	.byte	0x04, 0x1c
        /*00c6*/ 	.short	(.L_933 - .L_932)


	//   ....[0]....
.L_932:
        /*00c8*/ 	.word	0x00000460


	//   ....[1]....
        /*00cc*/ 	.word	0x000004a0


	//----- nvinfo : EIATTR_CRS_STACK_SIZE
	.align		4
.L_933:
        /*00d0*/ 	.byte	0x04, 0x1e
        /*00d2*/ 	.short	(.L_935 - .L_934)
.L_934:
        /*00d4*/ 	.word	0x00000000


	//----- nvinfo : EIATTR_CBANK_PARAM_SIZE
	.align		4
.L_935:
        /*00d8*/ 	.byte	0x03, 0x19
        /*00da*/ 	.short	0x0014


	//----- nvinfo : EIATTR_PARAM_CBANK
	.align		4
        /*00dc*/ 	.byte	0x04, 0x0a
        /*00de*/ 	.short	(.L_937 - .L_936)
	.align		4
.L_936:
        /*00e0*/ 	.word	index@(.nv.constant0._Z7reduce6IfLj256ELb0EEvPT_S1_j)
        /*00e4*/ 	.short	0x0380
        /*00e6*/ 	.short	0x0014


	//----- nvinfo : EIATTR_SW_WAR
	.align		4
.L_937:
        /*00e8*/ 	.byte	0x04, 0x36
        /*00ea*/ 	.short	(.L_939 - .L_938)
.L_938:
        /*00ec*/ 	.word	0x00000008
.L_939:


//--------------------- .nv.info._Z7reduce6IfLj512ELb0EEvPT_S1_j --------------------------
	.section	.nv.info._Z7reduce6IfLj512ELb0EEvPT_S1_j,"",@"SHT_CUDA_INFO"
	.sectionflags	@""
	.align	4


	//----- nvinfo : EIATTR_CUDA_API_VERSION
	.align		4
        /*0000*/ 	.byte	0x04, 0x37
        /*0002*/ 	.short	(.L_941 - .L_940)
.L_940:
        /*0004*/ 	.word	0x00000082


	//----- nvinfo : EIATTR_KPARAM_INFO
	.align		4
.L_941:
        /*0008*/ 	.byte	0x04, 0x17
        /*000a*/ 	.short	(.L_943 - .L_942)
.L_942:
        /*000c*/ 	.word	0x00000000
        /*0010*/ 	.short	0x0002
        /*0012*/ 	.short	0x0010
        /*0014*/ 	.byte	0x00, 0xf0, 0x11, 0x00


	//----- nvinfo : EIATTR_KPARAM_INFO
	.align		4
.L_943:
        /*0018*/ 	.byte	0x04, 0x17
        /*001a*/ 	.short	(.L_945 - .L_944)
.L_944:
        /*001c*/ 	.word	0x00000000
        /*0020*/ 	.short	0x0001
        /*0022*/ 	.short	0x0008
        /*0024*/ 	.byte	0x00, 0xf5, 0x21, 0x00


	//----- nvinfo : EIATTR_KPARAM_INFO
	.align		4
.L_945:
        /*0028*/ 	.byte	0x04, 0x17
        /*002a*/ 	.short	(.L_947 - .L_946)
.L_946:
        /*002c*/ 	.word	0x00000000
        /*0030*/ 	.short	0x0000
        /*0032*/ 	.short	0x0000
        /*0034*/ 	.byte	0x00, 0xf5, 0x21, 0x00


	//----- nvinfo : EIATTR_SPARSE_MMA_MASK
	.align		4
.L_947:
        /*0038*/ 	.byte	0x03, 0x50
        /*003a*/ 	.short	0x0000


	//----- nvinfo : EIATTR_MAXREG_COUNT
	.align		4
        /*003c*/ 	.byte	0x03, 0x1b
        /*003e*/ 	.short	0x00ff


	//----- nvinfo : EIATTR_NUM_BARRIERS
	.align		4
        /*0040*/ 	.byte	0x02, 0x4c
        /*0042*/ 	.byte	0x01
	.zero		1


	//----- nvinfo : EIATTR_MERCURY_ISA_VERSION
	.align		4
        /*0044*/ 	.byte	0x03, 0x5f
        /*0046*/ 	.short	0x0101


	//----- nvinfo : EIATTR_COOP_GROUP_MASK_REGIDS
	.align		4
        /*0048*/ 	.byte	0x04, 0x29
        /*004a*/ 	.short	(.L_949 - .L_948)


	//   ....[0]....
.L_948:
        /*004c*/ 	.word	0xffffffff


	//   ....[1]....
        /*0050*/ 	.word	0xffffffff


	//   ....[2]....
        /*0054*/ 	.word	0xffffffff


	//   ....[3]....
        /*0058*/ 	.word	0xffffffff


	//   ....[4]....
        /*005c*/ 	.word	0xffffffff


	//   ....[5]....
        /*0060*/ 	.word	0xffffffff


	//   ....[6]....
        /*0064*/ 	.word	0xffffffff


	//   ....[7]....
        /*0068*/ 	.word	0xffffffff


	//   ....[8]....
        /*006c*/ 	.word	0xffffffff


	//   ....[9]....
        /*0070*/ 	.word	0x0500000a


	//   ....[10]....
        /*0074*/ 	.word	0x0500000a


	//   ....[11]....
        /*0078*/ 	.word	0x0500000a


	//   ....[12]....
        /*007c*/ 	.word	0x0500000a


	//   ....[13]....
        /*0080*/ 	.word	0x0500000a


	//----- nvinfo : EIATTR_COOP_GROUP_INSTR_OFFSETS
	.align		4
.L_949:
        /*0084*/ 	.byte	0x04, 0x28
        /*0086*/ 	.short	(.L_951 - .L_950)


	//   ....[0]....
.L_950:
        /*0088*/ 	.word	0x00000270


	//   ....[1]....
        /*008c*/ 	.word	0x000002c0


	//   ....[2]....
        /*0090*/ 	.word	0x00000310


	//   ....[3]....
        /*0094*/ 	.word	0x00000380


	//   ....[4]....
        /*0098*/ 	.word	0x000003f0


	//   ....[5]....
        /*009c*/ 	.word	0x00000410


	//   ....[6]....
        /*00a0*/ 	.word	0x00000430


	//   ....[7]....
        /*00a4*/ 	.word	0x00000450


	//   ....[8]....
        /*00a8*/ 	.word	0x00000470


	//   ....[9]....
        /*00ac*/ 	.word	0x00000540


	//   ....[10]....
        /*00b0*/ 	.word	0x000005b0


	//   ....[11]....
        /*00b4*/ 	.word	0x00000620


	//   ....[12]....
        /*00b8*/ 	.word	0x00000690


	//   ....[13]....
        /*00bc*/ 	.word	0x00000700


	//----- nvinfo : EIATTR_VRC_CTA_INIT_COUNT
	.align		4
.L_951:
        /*00c0*/ 	.byte	0x02, 0x4a
	.zero		1
	.zero		1


	//----- nvinfo : EIATTR_EXIT_INSTR_OFFSETS
	.align		4
        /*00c4*/ 	.byte	0x04, 0x1c
        /*00c6*/ 	.short	(.L_953 - .L_952)


	//   ....[0]....
.L_952:
        /*00c8*/ 	.word	0x000004b0


	//   ....[1]....
        /*00cc*/ 	.word	0x000004f0


	//----- nvinfo : EIATTR_CRS_STACK_SIZE
	.align		4
.L_953:
        /*00d0*/ 	.byte	0x04, 0x1e
        /*00d2*/ 	.short	(.L_955 - .L_954)
.L_954:
        /*00d4*/ 	.word	0x00000000


	//----- nvinfo : EIATTR_CBANK_PARAM_SIZE
	.align		4
.L_955:
        /*00d8*/ 	.byte	0x03, 0x19
        /*00da*/ 	.short	0x0014


	//----- nvinfo : EIATTR_PARAM_CBANK
	.align		4
        /*00dc*/ 	.byte	0x04, 0x0a
        /*00de*/ 	.short	(.L_957 - .L_956)
	.align		4
.L_956:
        /*00e0*/ 	.word	index@(.nv.constant0._Z7reduce6IfLj512ELb0EEvPT_S1_j)
        /*00e4*/ 	.short	0x0380
        /*00e6*/ 	.short	0x0014


	//----- nvinfo : EIATTR_SW_WAR
	.align		4
.L_957:
        /*00e8*/ 	.byte	0x04, 0x36
        /*00ea*/ 	.short	(.L_959 - .L_958)
.L_958:
        /*00ec*/ 	.word	0x00000008
.L_959:


//--------------------- .nv.info._Z7reduce6IfLj1ELb1EEvPT_S1_j --------------------------
	.section	.nv.info._Z7reduce6IfLj1ELb1EEvPT_S1_j,"",@"SHT_CUDA_INFO"
	.sectionflags	@""
	.align	4


	//----- nvinfo : EIATTR_CUDA_API_VERSION
	.align		4
        /*0000*/ 	.byte	0x04, 0x37
        /*0002*/ 	.short	(.L_961 - .L_960)
.L_960:
        /*0004*/ 	.word	0x00000082


	//----- nvinfo : EIATTR_KPARAM_INFO
	.align		4
.L_961:
        /*0008*/ 	.byte	0x04, 0x17
        /*000a*/ 	.short	(.L_963 - .L_962)
.L_962:
        /*000c*/ 	.word	0x00000000
        /*0010*/ 	.short	0x0002
        /*0012*/ 	.short	0x0010
        /*0014*/ 	.byte	0x00, 0xf0, 0x11, 0x00


	//----- nvinfo : EIATTR_KPARAM_INFO
	.align		4
.L_963:
        /*0018*/ 	.byte	0x04, 0x17
        /*001a*/ 	.short	(.L_965 - .L_964)
.L_964:
        /*001c*/ 	.word	0x00000000
        /*0020*/ 	.short	0x0001
        /*0022*/ 	.short	0x0008
        /*0024*/ 	.byte	0x00, 0xf5, 0x21, 0x00


	//----- nvinfo : EIATTR_KPARAM_INFO
	.align		4
.L_965:
        /*0028*/ 	.byte	0x04, 0x17
        /*002a*/ 	.short	(.L_967 - .L_966)
.L_966:
        /*002c*/ 	.word	0x00000000
        /*0030*/ 	.short	0x0000
        /*0032*/ 	.short	0x0000
        /*0034*/ 	.byte	0x00, 0xf5, 0x21, 0x00


	//----- nvinfo : EIATTR_SPARSE_MMA_MASK
	.align		4
.L_967:
        /*0038*/ 	.byte	0x03, 0x50
        /*003a*/ 	.short	0x0000


	//----- nvinfo : EIATTR_MAXREG_COUNT
	.align		4
        /*003c*/ 	.byte	0x03, 0x1b
        /*003e*/ 	.short	0x00ff


	//----- nvinfo : EIATTR_NUM_BARRIERS
	.align		4
        /*0040*/ 	.byte	0x02, 0x4c
        /*0042*/ 	.byte	0x01
	.zero		1


	//----- nvinfo : EIATTR_MERCURY_ISA_VERSION
	.align		4
        /*0044*/ 	.byte	0x03, 0x5f
        /*0046*/ 	.short	0x0101


	//----- nvinfo : EIATTR_COOP_GROUP_MASK_REGIDS
	.align		4
        /*0048*/ 	.byte	0x04, 0x29
        /*004a*/ 	.short	(.L_969 - .L_968)


	//   ....[0]....
.L_968:
        /*004c*/ 	.word	0xffffffff


	//   ....[1]....
        /*0050*/ 	.word	0xffffffff


	//   ....[2]....
        /*0054*/ 	.word	0xffffffff


	//   ....[3]....
        /*0058*/ 	.word	0xffffffff


	//   ....[4]....
        /*005c*/ 	.word	0xffffffff


	//   ....[5]....
        /*0060*/ 	.word	0xffffffff


	//   ....[6]....
        /*0064*/ 	.word	0xffffffff


	//   ....[7]....
        /*0068*/ 	.word	0xffffffff


	//   ....[8]....
        /*006c*/ 	.word	0xffffffff


	//   ....[9]....
        /*0070*/ 	.word	0x0500000a


	//   ....[10]....
        /*0074*/ 	.word	0x0500000a


	//   ....[11]....
        /*0078*/ 	.word	0x0500000a


	//   ....[12]....
        /*007c*/ 	.word	0x0500000a


	//   ....[13]....
        /*0080*/ 	.word	0x0500000a


	//----- nvinfo : EIATTR_COOP_GROUP_INSTR_OFFSETS
	.align		4
.L_969:
        /*0084*/ 	.byte	0x04, 0x28
        /*0086*/ 	.short	(.L_971 - .L_970)


	//   ....[0]....
.L_970:
        /*0088*/ 	.word	0x00000230


	//   ....[1]....
        /*008c*/ 	.word	0x00000240


	//   ....[2]....
        /*0090*/ 	.word	0x00000250


	//   ....[3]....
        /*0094*/ 	.word	0x00000260


	//   ....[4]....
        /*0098*/ 	.word	0x000002b0


	//   ....[5]....
        /*009c*/ 	.word	0x000002d0


	//   ....[6]....
        /*00a0*/ 	.word	0x000002f0


	//   ....[7]....
        /*00a4*/ 	.word	0x00000310


	//   ....[8]....
        /*00a8*/ 	.word	0x00000330


	//   ....[9]....
        /*00ac*/ 	.word	0x00000400


	//   ....[10]....
        /*00b0*/ 	.word	0x00000470


	//   ....[11]....
        /*00b4*/ 	.word	0x000004e0


	//   ....[12]....
        /*00b8*/ 	.word	0x00000550


	//   ....[13]....
        /*00bc*/ 	.word	0x000005c0


	//----- nvinfo : EIATTR_VRC_CTA_INIT_COUNT
	.align		4
.L_971:
        /*00c0*/ 	.byte	0x02, 0x4a
	.zero		1
	.zero		1


	//----- nvinfo : EIATTR_EXIT_INSTR_OFFSETS
	.align		4
        /*00c4*/ 	.byte	0x04, 0x1c
        /*00c6*/ 	.short	(.L_973 - .L_972)


	//   ....[0]....
.L_972:
        /*00c8*/ 	.word	0x00000370


	//   ....[1]....
        /*00cc*/ 	.word	0x000003b0


	//----- nvinfo : EIATTR_CRS_STACK_SIZE
	.align		4
.L_973:
        /*00d0*/ 	.byte	0x04, 0x1e
        /*00d2*/ 	.short	(.L_975 - .L_974)
.L_974:
        /*00d4*/ 	.word	0x00000000


	//----- nvinfo : EIATTR_CBANK_PARAM_SIZE
	.align		4
.L_975:
        /*00d8*/ 	.byte	0x03, 0x19
        /*00da*/ 	.short	0x0014


	//----- nvinfo : EIATTR_PARAM_CBANK
	.align		4
        /*00dc*/ 	.byte	0x04, 0x0a
        /*00de*/ 	.short	(.L_977 - .L_976)
	.align		4
.L_976:
        /*00e0*/ 	.word	index@(.nv.constant0._Z7reduce6IfLj1ELb1EEvPT_S1_j)
        /*00e4*/ 	.short	0x0380
        /*00e6*/ 	.short	0x0014


	//----- nvinfo : EIATTR_SW_WAR
	.align		4
.L_977:
        /*00e8*/ 	.byte	0x04, 0x36
        /*00ea*/ 	.short	(.L_979 - .L_978)
.L_978:
        /*00ec*/ 	.word	0x00000008
.L_979:


//--------------------- .nv.info._Z7reduce6IfLj2ELb1EEvPT_S1_j --------------------------
	.section	.nv.info._Z7reduce6IfLj2ELb1EEvPT_S1_j,"",@"SHT_CUDA_INFO"
	.sectionflags	@""
	.align	4


	//----- nvinfo : EIATTR_CUDA_API_VERSION
	.align		4
        /*0000*/ 	.byte	0x04, 0x37
        /*0002*/ 	.short	(.L_981 - .L_980)
.L_980:
        /*0004*/ 	.word	0x00000082


	//----- nvinfo : EIATTR_KPARAM_INFO
	.align		4
.L_981:
        /*0008*/ 	.byte	0x04, 0x17
        /*000a*/ 	.short	(.L_983 - .L_982)
.L_982:
        /*000c*/ 	.word	0x00000000
        /*0010*/ 	.short	0x0002
        /*0012*/ 	.short	0x0010
        /*0014*/ 	.byte	0x00, 0xf0, 0x11, 0x00


	//----- nvinfo : EIATTR_KPARAM_INFO
	.align		4
.L_983:
        /*0018*/ 	.byte	0x04, 0x17
        /*001a*/ 	.short	(.L_985 - .L_984)
.L_984:
        /*001c*/ 	.word	0x00000000
        /*0020*/ 	.short	0x0001
        /*0022*/ 	.short	0x0008
        /*0024*/ 	.byte	0x00, 0xf5, 0x21, 0x00


	//----- nvinfo : EIATTR_KPARAM_INFO
	.align		4
.L_985:
        /*0028*/ 	.byte	0x04, 0x17
        /*002a*/ 	.short	(.L_987 - .L_986)
.L_986:
        /*002c*/ 	.word	0x00000000
        /*0030*/ 	.short	0x0000
        /*0032*/ 	.short	0x0000
        /*0034*/ 	.byte	0x00, 0xf5, 0x21, 0x00


	//----- nvinfo : EIATTR_SPARSE_MMA_MASK
	.align		4
.L_987:
        /*0038*/ 	.byte	0x03, 0x50
        /*003a*/ 	.short	0x0000


	//----- nvinfo : EIATTR_MAXREG_COUNT
	.align		4
        /*003c*/ 	.byte	0x03, 0x1b
        /*003e*/ 	.short	0x00ff


	//----- nvinfo : EIATTR_NUM_BARRIERS
	.align		4
        /*0040*/ 	.byte	0x02, 0x4c
        /*0042*/ 	.byte	0x01
	.zero		1


	//----- nvinfo : EIATTR_MERCURY_ISA_VERSION
	.align		4
        /*0044*/ 	.byte	0x03, 0x5f
        /*0046*/ 	.short	0x0101


	//----- nvinfo : EIATTR_COOP_GROUP_MASK_REGIDS
	.align		4
        /*0048*/ 	.byte	0x04, 0x29
        /*004a*/ 	.short	(.L_989 - .L_988)


	//   ....[0]....
.L_988:
        /*004c*/ 	.word	0xffffffff


	//   ....[1]....
        /*0050*/ 	.word	0xffffffff


	//   ....[2]....
        /*0054*/ 	.word	0xffffffff


	//   ....[3]....
        /*0058*/ 	.word	0xffffffff


	//   ....[4]....
        /*005c*/ 	.word	0xffffffff


	//   ....[5]....
        /*0060*/ 	.word	0xffffffff


	//   ....[6]....
        /*0064*/ 	.word	0xffffffff


	//   ....[7]....
        /*0068*/ 	.word	0xffffffff


	//   ....[8]....
        /*006c*/ 	.word	0xffffffff


	//   ....[9]....
        /*0070*/ 	.word	0x0500000a


	//   ....[10]....
        /*0074*/ 	.word	0x0500000a


	//   ....[11]....
        /*0078*/ 	.word	0x0500000a


	//   ....[12]....
        /*007c*/ 	.word	0x0500000a


	//   ....[13]....
        /*0080*/ 	.word	0x0500000a


	//----- nvinfo : EIATTR_COOP_GROUP_INSTR_OFFSETS
	.align		4
.L_989:
        /*0084*/ 	.byte	0x04, 0x28
        /*0086*/ 	.short	(.L_991 - .L_990)


	//   ....[0]....
.L_990:
        /*0088*/ 	.word	0x00000260


	//   ....[1]....
        /*008c*/ 	.word	0x00000270


	//   ....[2]....
        /*0090*/ 	.word	0x00000280


	//   ....[3]....
        /*0094*/ 	.word	0x00000290


	//   ....[4]....
        /*0098*/ 	.word	0x000002e0


	//   ....[5]....
        /*009c*/ 	.word	0x00000300


	//   ....[6]....
        /*00a0*/ 	.word	0x00000320


	//   ....[7]....
        /*00a4*/ 	.word	0x00000340


	//   ....[8]....
        /*00a8*/ 	.word	0x00000360


	//   ....[9]....
        /*00ac*/ 	.word	0x00000430


	//   ....[10]....
        /*00b0*/ 	.word	0x000004a0


	//   ....[11]....
        /*00b4*/ 	.word	0x00000510


	//   ....[12]....
        /*00b8*/ 	.word	0x00000580


	//   ....[13]....
        /*00bc*/ 	.word	0x000005f0


	//----- nvinfo : EIATTR_VRC_CTA_INIT_COUNT
	.align		4
.L_991:
        /*00c0*/ 	.byte	0x02, 0x4a
	.zero		1
	.zero		1


	//----- nvinfo : EIATTR_EXIT_INSTR_OFFSETS
	.align		4
        /*00c4*/ 	.byte	0x04, 0x1c
        /*00c6*/ 	.short	(.L_993 - .L_992)


	//   ....[0]....
.L_992:
        /*00c8*/ 	.word	0x000003a0


	//   ....[1]....
        /*00cc*/ 	.word	0x000003e0


	//----- nvinfo : EIATTR_CRS_STACK_SIZE
	.align		4
.L_993:
        /*00d0*/ 	.byte	0x04, 0x1e
        /*00d2*/ 	.short	(.L_995 - .L_994)
.L_994:
        /*00d4*/ 	.word	0x00000000


	//----- nvinfo : EIATTR_CBANK_PARAM_SIZE
	.align		4
.L_995:
        /*00d8*/ 	.byte	0x03, 0x19
        /*00da*/ 	.short	0x0014


	//----- nvinfo : EIATTR_PARAM_CBANK
	.align		4
        /*00dc*/ 	.byte	0x04, 0x0a
        /*00de*/ 	.short	(.L_997 - .L_996)
	.align		4
.L_996:
        /*00e0*/ 	.word	index@(.nv.constant0._Z7reduce6IfLj2ELb1EEvPT_S1_j)
        /*00e4*/ 	.short	0x0380
        /*00e6*/ 	.short	0x0014


	//----- nvinfo : EIATTR_SW_WAR
	.align		4
.L_997:
        /*00e8*/ 	.byte	0x04, 0x36
        /*00ea*/ 	.short	(.L_999 - .L_998)
.L_998:
        /*00ec*/ 	.word	0x00000008
.L_999:


//--------------------- .nv.info._Z7reduce6IfLj4ELb1EEvPT_S1_j --------------------------
	.section	.nv.info._Z7reduce6IfLj4ELb1EEvPT_S1_j,"",@"SHT_CUDA_INFO"
	.sectionflags	@""
	.align	4


	//----- nvinfo : EIATTR_CUDA_API_VERSION
	.align		4
        /*0000*/ 	.byte	0x04, 0x37
        /*0002*/ 	.short	(.L_1001 - .L_1000)
.L_1000:
        /*0004*/ 	.word	0x00000082


	//----- nvinfo : EIATTR_KPARAM_INFO
	.align		4
.L_1001:
        /*0008*/ 	.byte	0x04, 0x17
        /*000a*/ 	.short	(.L_1003 - .L_1002)
.L_1002:
        /*000c*/ 	.word	0x00000000
        /*0010*/ 	.short	0x0002
        /*0012*/ 	.short	0x0010
        /*0014*/ 	.byte	0x00, 0xf0, 0x11, 0x00


	//----- nvinfo : EIATTR_KPARAM_INFO
	.align		4
.L_1003:
        /*0018*/ 	.byte	0x04, 0x17
        /*001a*/ 	.short	(.L_1005 - .L_1004)
.L_1004:
        /*001c*/ 	.word	0x00000000
        /*0020*/ 	.short	0x0001
        /*0022*/ 	.short	0x0008
        /*0024*/ 	.byte	0x00, 0xf5, 0x21, 0x00


	//----- nvinfo : EIATTR_KPARAM_INFO
	.align		4
.L_1005:
        /*0028*/ 	.byte	0x04, 0x17
        /*002a*/ 	.short	(.L_1007 - .L_1006)
.L_1006:
        /*002c*/ 	.word	0x00000000
        /*0030*/ 	.short	0x0000
        /*0032*/ 	.short	0x0000
        /*0034*/ 	.byte	0x00, 0xf5, 0x21, 0x00


	//----- nvinfo : EIATTR_SPARSE_MMA_MASK
	.align		4
.L_1007:
        /*0038*/ 	.byte	0x03, 0x50
        /*003a*/ 	.short	0x0000


	//----- nvinfo : EIATTR_MAXREG_COUNT
	.align		4
        /*003c*/ 	.byte	0x03, 0x1b
        /*003e*/ 	.short	0x00ff


	//----- nvinfo : EIATTR_NUM_BARRIERS
	.align		4
        /*0040*/ 	.byte	0x02, 0x4c
        /*0042*/ 	.byte	0x01
	.zero		1


	//----- nvinfo : EIATTR_MERCURY_ISA_VERSION
	.align		4
        /*0044*/ 	.byte	0x03, 0x5f
        /*0046*/ 	.short	0x0101


	//----- nvinfo : EIATTR_COOP_GROUP_MASK_REGIDS
	.align		4
        /*0048*/ 	.byte	0x04, 0x29
        /*004a*/ 	.short	(.L_1009 - .L_1008)


	//   ....[0]....
.L_1008:
        /*004c*/ 	.word	0xffffffff


	//   ....[1]....
        /*0050*/ 	.word	0xffffffff


	//   ....[2]....
        /*0054*/ 	.word	0xffffffff


	//   ....[3]....
        /*0058*/ 	.word	0xffffffff


	//   ....[4]....
        /*005c*/ 	.word	0xffffffff


	//   ....[5]....
        /*0060*/ 	.word	0xffffffff


	//   ....[6]....
        /*0064*/ 	.word	0xffffffff


	//   ....[7]....
        /*0068*/ 	.word	0xffffffff


	//   ....[8]....
        /*006c*/ 	.word	0xffffffff


	//   ....[9]....
        /*0070*/ 	.word	0x0500000a


	//   ....[10]....
        /*0074*/ 	.word	0x0500000a


	//   ....[11]....
        /*0078*/ 	.word	0x0500000a


	//   ....[12]....
        /*007c*/ 	.word	0x0500000a


	//   ....[13]....
        /*0080*/ 	.word	0x0500000a


	//----- nvinfo : EIATTR_COOP_GROUP_INSTR_OFFSETS
	.align		4
.L_1009:
        /*0084*/ 	.byte	0x04, 0x28
        /*0086*/ 	.short	(.L_1011 - .L_1010)


	//   ....[0]....
.L_1010:
        /*0088*/ 	.word	0x00000260


	//   ....[1]....
        /*008c*/ 	.word	0x00000270


	//   ....[2]....
        /*0090*/ 	.word	0x00000280


	//   ....[3]....
        /*0094*/ 	.word	0x00000290


	//   ....[4]....
        /*0098*/ 	.word	0x000002e0


	//   ....[5]....
        /*009c*/ 	.word	0x00000300


	//   ....[6]....
        /*00a0*/ 	.word	0x00000320


	//   ....[7]....
        /*00a4*/ 	.word	0x00000340


	//   ....[8]....
        /*00a8*/ 	.word	0x00000360


	//   ....[9]....
        /*00ac*/ 	.word	0x00000430


	//   ....[10]....
        /*00b0*/ 	.word	0x000004a0


	//   ....[11]....
        /*00b4*/ 	.word	0x00000510


	//   ....[12]....
        /*00b8*/ 	.word	0x00000580


	//   ....[13]....
        /*00bc*/ 	.word	0x000005f0


	//----- nvinfo : EIATTR_VRC_CTA_INIT_COUNT
	.align		4
.L_1011:
        /*00c0*/ 	.byte	0x02, 0x4a
	.zero		1
	.zero		1


	//----- nvinfo : EIATTR_EXIT_INSTR_OFFSETS
	.align		4
        /*00c4*/ 	.byte	0x04, 0x1c
        /*00c6*/ 	.short	(.L_1013 - .L_1012)


	//   ....[0]....
.L_1012:
        /*00c8*/ 	.word	0x000003a0


	//   ....[1]....
        /*00cc*/ 	.word	0x000003e0


	//----- nvinfo : EIATTR_CRS_STACK_SIZE
	.align		4
.L_1013:
        /*00d0*/ 	.byte	0x04, 0x1e
        /*00d2*/ 	.short	(.L_1015 - .L_1014)
.L_1014:
        /*00d4*/ 	.word	0x00000000


	//----- nvinfo : EIATTR_CBANK_PARAM_SIZE
	.align		4
.L_1015:
        /*00d8*/ 	.byte	0x03, 0x19
        /*00da*/ 	.short	0x0014


	//----- nvinfo : EIATTR_PARAM_CBANK
	.align		4
        /*00dc*/ 	.byte	0x04, 0x0a
        /*00de*/ 	.short	(.L_1017 - .L_1016)
	.align		4
.L_1016:
        /*00e0*/ 	.word	index@(.nv.constant0._Z7reduce6IfLj4ELb1EEvPT_S1_j)
        /*00e4*/ 	.short	0x0380
        /*00e6*/ 	.short	0x0014


	//----- nvinfo : EIATTR_SW_WAR
	.align		4
.L_1017:
        /*00e8*/ 	.byte	0x04, 0x36
        /*00ea*/ 	.short	(.L_1019 - .L_1018)
.L_1018:
        /*00ec*/ 	.word	0x00000008
.L_1019:


//--------------------- .nv.info._Z7reduce6IfLj8ELb1EEvPT_S1_j --------------------------
	.section	.nv.info._Z7reduce6IfLj8ELb1EEvPT_S1_j,"",@"SHT_CUDA_INFO"
	.sectionflags	@""
	.align	4


	//----- nvinfo : EIATTR_CUDA_API_VERSION
	.align		4
        /*0000*/ 	.byte	0x04, 0x37
        /*0002*/ 	.short	(.L_1021 - .L_1020)
.L_1020:
        /*0004*/ 	.word	0x00000082


	//----- nvinfo : EIATTR_KPARAM_INFO
	.align		4
.L_1021:
        /*0008*/ 	.byte	0x04, 0x17
        /*000a*/ 	.short	(.L_1023 - .L_1022)
.L_1022:
        /*000c*/ 	.word	0x00000000
        /*0010*/ 	.short	0x0002
        /*0012*/ 	.short	0x0010
        /*0014*/ 	.byte	0x00, 0xf0, 0x11, 0x00


	//----- nvinfo : EIATTR_KPARAM_INFO
	.align		4
.L_1023:
        /*0018*/ 	.byte	0x04, 0x17
        /*001a*/ 	.short	(.L_1025 - .L_1024)
.L_1024:
        /*001c*/ 	.word	0x00000000
        /*0020*/ 	.short	0x0001
        /*0022*/ 	.short	0x0008
        /*0024*/ 	.byte	0x00, 0xf5, 0x21, 0x00


	//----- nvinfo : EIATTR_KPARAM_INFO
	.align		4
.L_1025:
        /*0028*/ 	.byte	0x04, 0x17
        /*002a*/ 	.short	(.L_1027 - .L_1026)
.L_1026:
        /*002c*/ 	.word	0x00000000
        /*0030*/ 	.short	0x0000
        /*0032*/ 	.short	0x0000
        /*0034*/ 	.byte	0x00, 0xf5, 0x21, 0x00


	//----- nvinfo : EIATTR_SPARSE_MMA_MASK
	.align		4
.L_1027:
        /*0038*/ 	.byte	0x03, 0x50
        /*003a*/ 	.short	0x0000


	//----- nvinfo : EIATTR_MAXREG_COUNT
	.align		4
        /*003c*/ 	.byte	0x03, 0x1b
        /*003e*/ 	.short	0x00ff


	//----- nvinfo : EIATTR_NUM_BARRIERS
	.align		4
        /*0040*/ 	.byte	0x02, 0x4c
        /*0042*/ 	.byte	0x01
	.zero		1


	//----- nvinfo : EIATTR_MERCURY_ISA_VERSION
	.align		4
        /*0044*/ 	.byte	0x03, 0x5f
        /*0046*/ 	.short	0x0101


	//----- nvinfo : EIATTR_COOP_GROUP_MASK_REGIDS
	.align		4
        /*0048*/ 	.byte	0x04, 0x29
        /*004a*/ 	.short	(.L_1029 - .L_1028)


	//   ....[0]....
.L_1028:
        /*004c*/ 	.word	0xffffffff


	//   ....[1]....
        /*0050*/ 	.word	0xffffffff


	//   ....[2]....
        /*0054*/ 	.word	0xffffffff


	//   ....[3]....
        /*0058*/ 	.word	0xffffffff


	//   ....[4]....
        /*005c*/ 	.word	0xffffffff


	//   ....[5]....
        /*0060*/ 	.word	0xffffffff


	//   ....[6]....
        /*0064*/ 	.word	0xffffffff


	//   ....[7]....
        /*0068*/ 	.word	0xffffffff


	//   ....[8]....
        /*006c*/ 	.word	0xffffffff


	//   ....[9]....
        /*0070*/ 	.word	0x0500000a


	//   ....[10]....
        /*0074*/ 	.word	0x0500000a


	//   ....[11]....
        /*0078*/ 	.word	0x0500000a


	//   ....[12]....
        /*007c*/ 	.word	0x0500000a


	//   ....[13]....
        /*0080*/ 	.word	0x0500000a


	//----- nvinfo : EIATTR_COOP_GROUP_INSTR_OFFSETS
	.align		4
.L_1029:
        /*0084*/ 	.byte	0x04, 0x28
        /*0086*/ 	.short	(.L_1031 - .L_1030)


	//   ....[0]....
.L_1030:
        /*0088*/ 	.word	0x00000260


	//   ....[1]....
        /*008c*/ 	.word	0x00000270


	//   ....[2]....
        /*0090*/ 	.word	0x00000280


	//   ....[3]....
        /*0094*/ 	.word	0x00000290


	//   ....[4]....
        /*0098*/ 	.word	0x000002e0


	//   ....[5]....
        /*009c*/ 	.word	0x00000300


	//   ....[6]....
        /*00a0*/ 	.word	0x00000320


	//   ....[7]....
        /*00a4*/ 	.word	0x00000340


	//   ....[8]....
        /*00a8*/ 	.word	0x00000360


	//   ....[9]....
        /*00ac*/ 	.word	0x00000430


	//   ....[10]....
        /*00b0*/ 	.word	0x000004a0


	//   ....[11]....
        /*00b4*/ 	.word	0x00000510


	//   ....[12]....
        /*00b8*/ 	.word	0x00000580


	//   ....[13]....
        /*00bc*/ 	.word	0x000005f0


	//----- nvinfo : EIATTR_VRC_CTA_INIT_COUNT
	.align		4
.L_1031:
        /*00c0*/ 	.byte	0x02, 0x4a
	.zero		1
	.zero		1


	//----- nvinfo : EIATTR_EXIT_INSTR_OFFSETS
	.align		4
        /*00c4*/ 	.byte	0x04, 0x1c
        /*00c6*/ 	.short	(.L_1033 - .L_1032)


	//   ....[0]....
.L_1032:
        /*00c8*/ 	.word	0x000003a0


	//   ....[1]....
        /*00cc*/ 	.word	0x000003e0


	//----- nvinfo : EIATTR_CRS_STACK_SIZE
	.align		4
.L_1033:
        /*00d0*/ 	.byte	0x04, 0x1e
        /*00d2*/ 	.short	(.L_1035 - .L_1034)
.L_1034:
        /*00d4*/ 	.word	0x00000000


	//----- nvinfo : EIATTR_CBANK_PARAM_SIZE
	.align		4
.L_1035:
        /*00d8*/ 	.byte	0x03, 0x19
        /*00da*/ 	.short	0x0014


	//----- nvinfo : EIATTR_PARAM_CBANK
	.align		4
        /*00dc*/ 	.byte	0x04, 0x0a
        /*00de*/ 	.short	(.L_1037 - .L_1036)
	.align		4
.L_1036:
        /*00e0*/ 	.word	index@(.nv.constant0._Z7reduce6IfLj8ELb1EEvPT_S1_j)
        /*00e4*/ 	.short	0x0380
        /*00e6*/ 	.short	0x0014


	//----- nvinfo : EIATTR_SW_WAR
	.align		4
.L_1037:
        /*00e8*/ 	.byte	0x04, 0x36
        /*00ea*/ 	.short	(.L_1039 - .L_1038)
.L_1038:
        /*00ec*/ 	.word	0x00000008
.L_1039:


//--------------------- .nv.info._Z7reduce6IfLj16ELb1EEvPT_S1_j --------------------------
	.section	.nv.info._Z7reduce6IfLj16ELb1EEvPT_S1_j,"",@"SHT_CUDA_INFO"
	.sectionflags	@""
	.align	4


	//----- nvinfo : EIATTR_CUDA_API_VERSION
	.align		4
        /*0000*/ 	.byte	0x04, 0x37
        /*0002*/ 	.short	(.L_1041 - .L_1040)
.L_1040:
        /*0004*/ 	.word	0x00000082


	//----- nvinfo : EIATTR_KPARAM_INFO
	.align		4
.L_1041:
        /*0008*/ 	.byte	0x04, 0x17
        /*000a*/ 	.short	(.L_1043 - .L_1042)
.L_1042:
        /*000c*/ 	.word	0x00000000
        /*0010*/ 	.short	0x0002
        /*0012*/ 	.short	0x0010
        /*0014*/ 	.byte	0x00, 0xf0, 0x11, 0x00


	//----- nvinfo : EIATTR_KPARAM_INFO
	.align		4
.L_1043:
        /*0018*/ 	.byte	0x04, 0x17
        /*001a*/ 	.short	(.L_1045 - .L_1044)
.L_1044:
        /*001c*/ 	.word	0x00000000
        /*0020*/ 	.short	0x0001
        /*0022*/ 	.short	0x0008
        /*0024*/ 	.byte	0x00, 0xf5, 0x21, 0x00


	//----- nvinfo : EIATTR_KPARAM_INFO
	.align		4
.L_1045:
        /*0028*/ 	.byte	0x04, 0x17
        /*002a*/ 	.short	(.L_1047 - .L_1046)
.L_1046:
        /*002c*/ 	.word	0x00000000
        /*0030*/ 	.short	0x0000
        /*0032*/ 	.short	0x0000
        /*0034*/ 	.byte	0x00, 0xf5, 0x21, 0x00


	//----- nvinfo : EIATTR_SPARSE_MMA_MASK
	.align		4
.L_1047:
        /*0038*/ 	.byte	0x03, 0x50
        /*003a*/ 	.short	0x0000


	//----- nvinfo : EIATTR_MAXREG_COUNT
	.align		4
        /*003c*/ 	.byte	0x03, 0x1b
        /*003e*/ 	.short	0x00ff


	//----- nvinfo : EIATTR_NUM_BARRIERS
	.align		4
        /*0040*/ 	.byte	0x02, 0x4c
        /*0042*/ 	.byte	0x01
	.zero		1


	//----- nvinfo : EIATTR_MERCURY_ISA_VERSION
	.align		4
        /*0044*/ 	.byte	0x03, 0x5f
        /*0046*/ 	.short	0x0101


	//----- nvinfo : EIATTR_COOP_GROUP_MASK_REGIDS
	.align		4
        /*0048*/ 	.byte	0x04, 0x29
        /*004a*/ 	.short	(.L_1049 - .L_1048)


	//   ....[0]....
.L_1048:
        /*004c*/ 	.word	0xffffffff


	//   ....[1]....
        /*0050*/ 	.word	0xffffffff


	//   ....[2]....
        /*0054*/ 	.word	0xffffffff


	//   ....[3]....
        /*0058*/ 	.word	0xffffffff


	//   ....[4]....
        /*005c*/ 	.word	0xffffffff


	//   ....[5]....
        /*0060*/ 	.word	0xffffffff


	//   ....[6]....
        /*0064*/ 	.word	0xffffffff


	//   ....[7]....
        /*0068*/ 	.word	0xffffffff


	//   ....[8]....
        /*006c*/ 	.word	0xffffffff


	//   ....[9]....
        /*0070*/ 	.word	0x0500000a


	//   ....[10]....
        /*0074*/ 	.word	0x0500000a


	//   ....[11]....
        /*0078*/ 	.word	0x0500000a


	//   ....[12]....
        /*007c*/ 	.word	0x0500000a


	//   ....[13]....
        /*0080*/ 	.word	0x0500000a


	//----- nvinfo : EIATTR_COOP_GROUP_INSTR_OFFSETS
	.align		4
.L_1049:
        /*0084*/ 	.byte	0x04, 0x28
        /*0086*/ 	.short	(.L_1051 - .L_1050)


	//   ....[0]....
.L_1050:
        /*0088*/ 	.word	0x00000260


	//   ....[1]....
        /*008c*/ 	.word	0x00000270


	//   ....[2]....
        /*0090*/ 	.word	0x00000280


	//   ....[3]....
        /*0094*/ 	.word	0x00000290


	//   ....[4]....
        /*0098*/ 	.word	0x000002e0


	//   ....[5]....
        /*009c*/ 	.word	0x00000300


	//   ....[6]....
        /*00a0*/ 	.word	0x00000320


	//   ....[7]....
        /*00a4*/ 	.word	0x00000340


	//   ....[8]....
        /*00a8*/ 	.word	0x00000360


	//   ....[9]....
        /*00ac*/ 	.word	0x00000430


	//   ....[10]....
        /*00b0*/ 	.word	0x000004a0


	//   ....[11]....
        /*00b4*/ 	.word	0x00000510


	//   ....[12]....
        /*00b8*/ 	.word	0x00000580


	//   ....[13]....
        /*00bc*/ 	.word	0x000005f0


	//----- nvinfo : EIATTR_VRC_CTA_INIT_COUNT
	.align		4
.L_1051:
        /*00c0*/ 	.byte	0x02, 0x4a
	.zero		1
	.zero		1


	//----- nvinfo : EIATTR_EXIT_INSTR_OFFSETS
	.align		4
        /*00c4*/ 	.byte	0x04, 0x1c
        /*00c6*/ 	.short	(.L_1053 - .L_1052)


	//   ....[0]....
.L_1052:
        /*00c8*/ 	.word	0x000003a0


	//   ....[1]....
        /*00cc*/ 	.word	0x000003e0


	//----- nvinfo : EIATTR_CRS_STACK_SIZE
	.align		4
.L_1053:
        /*00d0*/ 	.byte	0x04, 0x1e
        /*00d2*/ 	.short	(.L_1055 - .L_1054)
.L_1054:
        /*00d4*/ 	.word	0x00000000


	//----- nvinfo : EIATTR_CBANK_PARAM_SIZE
	.align		4
.L_1055:
        /*00d8*/ 	.byte	0x03, 0x19
        /*00da*/ 	.short	0x0014


	//----- nvinfo : EIATTR_PARAM_CBANK
	.align		4
        /*00dc*/ 	.byte	0x04, 0x0a
        /*00de*/ 	.short	(.L_1057 - .L_1056)
	.align		4
.L_1056:
        /*00e0*/ 	.word	index@(.nv.constant0._Z7reduce6IfLj16ELb1EEvPT_S1_j)
        /*00e4*/ 	.short	0x0380
        /*00e6*/ 	.short	0x0014


	//----- nvinfo : EIATTR_SW_WAR
	.align		4
.L_1057:
        /*00e8*/ 	.byte	0x04, 0x36
        /*00ea*/ 	.short	(.L_1059 - .L_1058)
.L_1058:
        /*00ec*/ 	.word	0x00000008
.L_1059:


//--------------------- .nv.info._Z7reduce6IfLj32ELb1EEvPT_S1_j --------------------------
	.section	.nv.info._Z7reduce6IfLj32ELb1EEvPT_S1_j,"",@"SHT_CUDA_INFO"
	.sectionflags	@""
	.align	4


	//----- nvinfo : EIATTR_CUDA_API_VERSION
	.align		4
        /*0000*/ 	.byte	0x04, 0x37
        /*0002*/ 	.short	(.L_1061 - .L_1060)
.L_1060:
        /*0004*/ 	.word	0x00000082


	//----- nvinfo : EIATTR_KPARAM_INFO
	.align		4
.L_1061:
        /*0008*/ 	.byte	0x04, 0x17
        /*000a*/ 	.short	(.L_1063 - .L_1062)
.L_1062:
        /*000c*/ 	.word	0x00000000
        /*0010*/ 	.short	0x0002
        /*0012*/ 	.short	0x0010
        /*0014*/ 	.byte	0x00, 0xf0, 0x11, 0x00


	//----- nvinfo : EIATTR_KPARAM_INFO
	.align		4
.L_1063:
        /*0018*/ 	.byte	0x04, 0x17
        /*001a*/ 	.short	(.L_1065 - .L_1064)
.L_1064:
        /*001c*/ 	.word	0x00000000
        /*0020*/ 	.short	0x0001
        /*0022*/ 	.short	0x0008
        /*0024*/ 	.byte	0x00, 0xf5, 0x21, 0x00


	//----- nvinfo : EIATTR_KPARAM_INFO
	.align		4
.L_1065:
        /*0028*/ 	.byte	0x04, 0x17
        /*002a*/ 	.short	(.L_1067 - .L_1066)
.L_1066:
        /*002c*/ 	.word	0x00000000
        /*0030*/ 	.short	0x0000
        /*0032*/ 	.short	0x0000
        /*0034*/ 	.byte	0x00, 0xf5, 0x21, 0x00


	//----- nvinfo : EIATTR_SPARSE_MMA_MASK
	.align		4
.L_1067:
        /*0038*/ 	.byte	0x03, 0x50
        /*003a*/ 	.short	0x0000


	//----- nvinfo : EIATTR_MAXREG_COUNT
	.align		4
        /*003c*/ 	.byte	0x03, 0x1b
        /*003e*/ 	.short	0x00ff


	//----- nvinfo : EIATTR_NUM_BARRIERS
	.align		4
        /*0040*/ 	.byte	0x02, 0x4c
        /*0042*/ 	.byte	0x01
	.zero		1


	//----- nvinfo : EIATTR_MERCURY_ISA_VERSION
	.align		4
        /*0044*/ 	.byte	0x03, 0x5f
        /*0046*/ 	.short	0x0101


	//----- nvinfo : EIATTR_COOP_GROUP_MASK_REGIDS
	.align		4
        /*0048*/ 	.byte	0x04, 0x29
        /*004a*/ 	.short	(.L_1069 - .L_1068)


	//   ....[0]....
.L_1068:
        /*004c*/ 	.word	0xffffffff


	//   ....[1]....
        /*0050*/ 	.word	0xffffffff


	//   ....[2]....
        /*0054*/ 	.word	0xffffffff


	//   ....[3]....
        /*0058*/ 	.word	0xffffffff


	//   ....[4]....
        /*005c*/ 	.word	0xffffffff


	//   ....[5]....
        /*0060*/ 	.word	0xffffffff


	//   ....[6]....
        /*0064*/ 	.word	0xffffffff


	//   ....[7]....
        /*0068*/ 	.word	0xffffffff


	//   ....[8]....
        /*006c*/ 	.word	0xffffffff


	//   ....[9]....
        /*0070*/ 	.word	0x0500000a


	//   ....[10]....
        /*0074*/ 	.word	0x0500000a


	//   ....[11]....
        /*0078*/ 	.word	0x0500000a


	//   ....[12]....
        /*007c*/ 	.word	0x0500000a


	//   ....[13]....
        /*0080*/ 	.word	0x0500000a


	//----- nvinfo : EIATTR_COOP_GROUP_INSTR_OFFSETS
	.align		4
.L_1069:
        /*0084*/ 	.byte	0x04, 0x28
        /*0086*/ 	.short	(.L_1071 - .L_1070)


	//   ....[0]....
.L_1070:
        /*0088*/ 	.word	0x00000260


	//   ....[1]....
        /*008c*/ 	.word	0x00000270


	//   ....[2]....
        /*0090*/ 	.word	0x00000280


	//   ....[3]....
        /*0094*/ 	.word	0x00000290


	//   ....[4]....
        /*0098*/ 	.word	0x000002e0


	//   ....[5]....
        /*009c*/ 	.word	0x00000300


	//   ....[6]....
        /*00a0*/ 	.word	0x00000320


	//   ....[7]....
        /*00a4*/ 	.word	0x00000340


	//   ....[8]....
        /*00a8*/ 	.word	0x00000360


	//   ....[9]....
        /*00ac*/ 	.word	0x00000430


	//   ....[10]....
        /*00b0*/ 	.word	0x000004a0


	//   ....[11]....
        /*00b4*/ 	.word	0x00000510


	//   ....[12]....
        /*00b8*/ 	.word	0x00000580


	//   ....[13]....
        /*00bc*/ 	.word	0x000005f0


	//----- nvinfo : EIATTR_VRC_CTA_INIT_COUNT
	.align		4
.L_1071:
        /*00c0*/ 	.byte	0x02, 0x4a
	.zero		1
	.zero		1


	//----- nvinfo : EIATTR_EXIT_INSTR_OFFSETS
	.align		4
        /*00c4*/ 	.byte	0x04, 0x1c
        /*00c6*/ 	.short	(.L_1073 - .L_1072)


	//   ....[0]....
.L_1072:
        /*00c8*/ 	.word	0x000003a0


	//   ....[1]....
        /*00cc*/ 	.word	0x000003e0


	//----- nvinfo : EIATTR_CRS_STACK_SIZE
	.align		4
.L_1073:
        /*00d0*/ 	.byte	0x04, 0x1e
        /*00d2*/ 	.short	(.L_1075 - .L_1074)
.L_1074:
        /*00d4*/ 	.word	0x00000000


	//----- nvinfo : EIATTR_CBANK_PARAM_SIZE
	.align		4
.L_1075:
        /*00d8*/ 	.byte	0x03, 0x19
        /*00da*/ 	.short	0x0014


	//----- nvinfo : EIATTR_PARAM_CBANK
	.align		4
        /*00dc*/ 	.byte	0x04, 0x0a
        /*00de*/ 	.short	(.L_1077 - .L_1076)
	.align		4
.L_1076:
        /*00e0*/ 	.word	index@(.nv.constant0._Z7reduce6IfLj32ELb1EEvPT_S1_j)
        /*00e4*/ 	.short	0x0380
        /*00e6*/ 	.short	0x0014


	//----- nvinfo : EIATTR_SW_WAR
	.align		4
.L_1077:
        /*00e8*/ 	.byte	0x04, 0x36
        /*00ea*/ 	.short	(.L_1079 - .L_1078)
.L_1078:
        /*00ec*/ 	.word	0x00000008
.L_1079:


//--------------------- .nv.info._Z7reduce6IfLj64ELb1EEvPT_S1_j --------------------------
	.section	.nv.info._Z7reduce6IfLj64ELb1EEvPT_S1_j,"",@"SHT_CUDA_INFO"
	.sectionflags	@""
	.align	4


	//----- nvinfo : EIATTR_CUDA_API_VERSION
	.align		4
        /*0000*/ 	.byte	0x04, 0x37
        /*0002*/ 	.short	(.L_1081 - .L_1080)
.L_1080:
        /*0004*/ 	.word	0x00000082


	//----- nvinfo : EIATTR_KPARAM_INFO
	.align		4
.L_1081:
        /*0008*/ 	.byte	0x04, 0x17
        /*000a*/ 	.short	(.L_1083 - .L_1082)
.L_1082:
        /*000c*/ 	.word	0x00000000
        /*0010*/ 	.short	0x0002
        /*0012*/ 	.short	0x0010
        /*0014*/ 	.byte	0x00, 0xf0, 0x11, 0x00


	//----- nvinfo : EIATTR_KPARAM_INFO
	.align		4
.L_1083:
        /*0018*/ 	.byte	0x04, 0x17
        /*001a*/ 	.short	(.L_1085 - .L_1084)
.L_1084:
        /*001c*/ 	.word	0x00000000
        /*0020*/ 	.short	0x0001
        /*0022*/ 	.short	0x0008
        /*0024*/ 	.byte	0x00, 0xf5, 0x21, 0x00


	//----- nvinfo : EIATTR_KPARAM_INFO
	.align		4
.L_1085:
        /*0028*/ 	.byte	0x04, 0x17
        /*002a*/ 	.short	(.L_1087 - .L_1086)
.L_1086:
        /*002c*/ 	.word	0x00000000
        /*0030*/ 	.short	0x0000
        /*0032*/ 	.short	0x0000
        /*0034*/ 	.byte	0x00, 0xf5, 0x21, 0x00


	//----- nvinfo : EIATTR_SPARSE_MMA_MASK
	.align		4
.L_1087:
        /*0038*/ 	.byte	0x03, 0x50
        /*003a*/ 	.short	0x0000


	//----- nvinfo : EIATTR_MAXREG_COUNT
	.align		4
        /*003c*/ 	.byte	0x03, 0x1b
        /*003e*/ 	.short	0x00ff


	//----- nvinfo : EIATTR_NUM_BARRIERS
	.align		4
        /*0040*/ 	.byte	0x02, 0x4c
        /*0042*/ 	.byte	0x01
	.zero		1


	//----- nvinfo : EIATTR_MERCURY_ISA_VERSION
	.align		4
        /*0044*/ 	.byte	0x03, 0x5f
        /*0046*/ 	.short	0x0101


	//----- nvinfo : EIATTR_COOP_GROUP_MASK_REGIDS
	.align		4
        /*0048*/ 	.byte	0x04, 0x29
        /*004a*/ 	.short	(.L_1089 - .L_1088)


	//   ....[0]....
.L_1088:
        /*004c*/ 	.word	0xffffffff


	//   ....[1]....
        /*0050*/ 	.word	0xffffffff


	//   ....[2]....
        /*0054*/ 	.word	0xffffffff


	//   ....[3]....
        /*0058*/ 	.word	0xffffffff


	//   ....[4]....
        /*005c*/ 	.word	0xffffffff


	//   ....[5]....
        /*0060*/ 	.word	0xffffffff


	//   ....[6]....
        /*0064*/ 	.word	0xffffffff


	//   ....[7]....
        /*0068*/ 	.word	0xffffffff


	//   ....[8]....
        /*006c*/ 	.word	0xffffffff


	//   ....[9]....
        /*0070*/ 	.word	0x05000009


	//   ....[10]....
        /*0074*/ 	.word	0x05000009


	//   ....[11]....
        /*0078*/ 	.word	0x05000009


	//   ....[12]....
        /*007c*/ 	.word	0x05000009


	//   ....[13]....
        /*0080*/ 	.word	0x05000009


	//----- nvinfo : EIATTR_COOP_GROUP_INSTR_OFFSETS
	.align		4
.L_1089:
        /*0084*/ 	.byte	0x04, 0x28
        /*0086*/ 	.short	(.L_1091 - .L_1090)


	//   ....[0]....
.L_1090:
        /*0088*/ 	.word	0x00000250


	//   ....[1]....
        /*008c*/ 	.word	0x00000260


	//   ....[2]....
        /*0090*/ 	.word	0x00000270


	//   ....[3]....
        /*0094*/ 	.word	0x00000280


	//   ....[4]....
        /*0098*/ 	.word	0x000002f0


	//   ....[5]....
        /*009c*/ 	.word	0x00000310


	//   ....[6]....
        /*00a0*/ 	.word	0x00000330


	//   ....[7]....
        /*00a4*/ 	.word	0x00000350


	//   ....[8]....
        /*00a8*/ 	.word	0x00000370


	//   ....[9]....
        /*00ac*/ 	.word	0x00000450


	//   ....[10]....
        /*00b0*/ 	.word	0x000004c0


	//   ....[11]....
        /*00b4*/ 	.word	0x00000530


	//   ....[12]....
        /*00b8*/ 	.word	0x000005a0


	//   ....[13]....
        /*00bc*/ 	.word	0x00000610


	//----- nvinfo : EIATTR_VRC_CTA_INIT_COUNT
	.align		4
.L_1091:
        /*00c0*/ 	.byte	0x02, 0x4a
	.zero		1
	.zero		1


	//----- nvinfo : EIATTR_EXIT_INSTR_OFFSETS
	.align		4
        /*00c4*/ 	.byte	0x04, 0x1c
        /*00c6*/ 	.short	(.L_1093 - .L_1092)


	//   ....[0]....
.L_1092:
        /*00c8*/ 	.word	0x000003b0


	//   ....[1]....
        /*00cc*/ 	.word	0x000003f0


	//----- nvinfo : EIATTR_CRS_STACK_SIZE
	.align		4
.L_1093:
        /*00d0*/ 	.byte	0x04, 0x1e
        /*00d2*/ 	.short	(.L_1095 - .L_1094)
.L_1094:
        /*00d4*/ 	.word	0x00000000


	//----- nvinfo : EIATTR_CBANK_PARAM_SIZE
	.align		4
.L_1095:
        /*00d8*/ 	.byte	0x03, 0x19
        /*00da*/ 	.short	0x0014


	//----- nvinfo : EIATTR_PARAM_CBANK
	.align		4
        /*00dc*/ 	.byte	0x04, 0x0a
        /*00de*/ 	.short	(.L_1097 - .L_1096)
	.align		4
.L_1096:
        /*00e0*/ 	.word	index@(.nv.constant0._Z7reduce6IfLj64ELb1EEvPT_S1_j)
        /*00e4*/ 	.short	0x0380
        /*00e6*/ 	.short	0x0014


	//----- nvinfo : EIATTR_SW_WAR
	.align		4
.L_1097:
        /*00e8*/ 	.byte	0x04, 0x36
        /*00ea*/ 	.short	(.L_1099 - .L_1098)
.L_1098:
        /*00ec*/ 	.word	0x00000008
.L_1099:


//--------------------- .nv.info._Z7reduce6IfLj128ELb1EEvPT_S1_j --------------------------
	.section	.nv.info._Z7reduce6IfLj128ELb1EEvPT_S1_j,"",@"SHT_CUDA_INFO"
	.sectionflags	@""
	.align	4


	//----- nvinfo : EIATTR_CUDA_API_VERSION
	.align		4
        /*0000*/ 	.byte	0x04, 0x37
        /*0002*/ 	.short	(.L_1101 - .L_1100)
.L_1100:
        /*0004*/ 	.word	0x00000082


	//----- nvinfo : EIATTR_KPARAM_INFO
	.align		4
.L_1101:
        /*0008*/ 	.byte	0x04, 0x17
        /*000a*/ 	.short	(.L_1103 - .L_1102)
.L_1102:
        /*000c*/ 	.word	0x00000000
        /*0010*/ 	.short	0x0002
        /*0012*/ 	.short	0x0010
        /*0014*/ 	.byte	0x00, 0xf0, 0x11, 0x00


	//----- nvinfo : EIATTR_KPARAM_INFO
	.align		4
.L_1103:
        /*0018*/ 	.byte	0x04, 0x17
        /*001a*/ 	.short	(.L_1105 - .L_1104)
.L_1104:
        /*001c*/ 	.word	0x00000000
        /*0020*/ 	.short	0x0001
        /*0022*/ 	.short	0x0008
        /*0024*/ 	.byte	0x00, 0xf5, 0x21, 0x00


	//----- nvinfo : EIATTR_KPARAM_INFO
	.align		4
.L_1105:
        /*0028*/ 	.byte	0x04, 0x17
        /*002a*/ 	.short	(.L_1107 - .L_1106)
.L_1106:
        /*002c*/ 	.word	0x00000000
        /*0030*/ 	.short	0x0000
        /*0032*/ 	.short	0x0000
        /*0034*/ 	.byte	0x00, 0xf5, 0x21, 0x00


	//----- nvinfo : EIATTR_SPARSE_MMA_MASK
	.align		4
.L_1107:
        /*0038*/ 	.byte	0x03, 0x50
        /*003a*/ 	.short	0x0000


	//----- nvinfo : EIATTR_MAXREG_COUNT
	.align		4
        /*003c*/ 	.byte	0x03, 0x1b
        /*003e*/ 	.short	0x00ff


	//----- nvinfo : EIATTR_NUM_BARRIERS
	.align		4
        /*0040*/ 	.byte	0x02, 0x4c
        /*0042*/ 	.byte	0x01
	.zero		1


	//----- nvinfo : EIATTR_MERCURY_ISA_VERSION
	.align		4
        /*0044*/ 	.byte	0x03, 0x5f
        /*0046*/ 	.short	0x0101


	//----- nvinfo : EIATTR_COOP_GROUP_MASK_REGIDS
	.align		4
        /*0048*/ 	.byte	0x04, 0x29
        /*004a*/ 	.short	(.L_1109 - .L_1108)


	//   ....[0]....
.L_1108:
        /*004c*/ 	.word	0xffffffff


	//   ....[1]....
        /*0050*/ 	.word	0xffffffff


	//   ....[2]....
        /*0054*/ 	.word	0xffffffff


	//   ....[3]....
        /*0058*/ 	.word	0xffffffff


	//   ....[4]....
        /*005c*/ 	.word	0xffffffff


	//   ....[5]....
        /*0060*/ 	.word	0xffffffff


	//   ....[6]....
        /*0064*/ 	.word	0xffffffff


	//   ....[7]....
        /*0068*/ 	.word	0xffffffff


	//   ....[8]....
        /*006c*/ 	.word	0xffffffff


	//   ....[9]....
        /*0070*/ 	.word	0x05000009


	//   ....[10]....
        /*0074*/ 	.word	0x05000009


	//   ....[11]....
        /*0078*/ 	.word	0x05000009


	//   ....[12]....
        /*007c*/ 	.word	0x05000009


	//   ....[13]....
        /*0080*/ 	.word	0x05000009


	//----- nvinfo : EIATTR_COOP_GROUP_INSTR_OFFSETS
	.align		4
.L_1109:
        /*0084*/ 	.byte	0x04, 0x28
        /*0086*/ 	.short	(.L_1111 - .L_1110)


	//   ....[0]....
.L_1110:
        /*0088*/ 	.word	0x00000230


	//   ....[1]....
        /*008c*/ 	.word	0x00000240


	//   ....[2]....
        /*0090*/ 	.word	0x00000250


	//   ....[3]....
        /*0094*/ 	.word	0x000002c0


	//   ....[4]....
        /*0098*/ 	.word	0x00000330


	//   ....[5]....
        /*009c*/ 	.word	0x00000350


	//   ....[6]....
        /*00a0*/ 	.word	0x00000370


	//   ....[7]....
        /*00a4*/ 	.word	0x00000390


	//   ....[8]....
        /*00a8*/ 	.word	0x000003b0


	//   ....[9]....
        /*00ac*/ 	.word	0x00000490


	//   ....[10]....
        /*00b0*/ 	.word	0x00000500


	//   ....[11]....
        /*00b4*/ 	.word	0x00000570


	//   ....[12]....
        /*00b8*/ 	.word	0x000005e0


	//   ....[13]....
        /*00bc*/ 	.word	0x00000650


	//----- nvinfo : EIATTR_VRC_CTA_INIT_COUNT
	.align		4
.L_1111:
        /*00c0*/ 	.byte	0x02, 0x4a
	.zero		1
	.zero		1


	//----- nvinfo : EIATTR_EXIT_INSTR_OFFSETS
	.align		4
        /*00c4*/ 	.byte	0x04, 0x1c
        /*00c6*/ 	.short	(.L_1113 - .L_1112)


	//   ....[0]....
.L_1112:
        /*00c8*/ 	.word	0x000003f0


	//   ....[1]....
        /*00cc*/ 	.word	0x00000430


	//----- nvinfo : EIATTR_CRS_STACK_SIZE
	.align		4
.L_1113:
        /*00d0*/ 	.byte	0x04, 0x1e
        /*00d2*/ 	.short	(.L_1115 - .L_1114)
.L_1114:
        /*00d4*/ 	.word	0x00000000


	//----- nvinfo : EIATTR_CBANK_PARAM_SIZE
	.align		4
.L_1115:
        /*00d8*/ 	.byte	0x03, 0x19
        /*00da*/ 	.short	0x0014


	//----- nvinfo : EIATTR_PARAM_CBANK
	.align		4
        /*00dc*/ 	.byte	0x04, 0x0a
        /*00de*/ 	.short	(.L_1117 - .L_1116)
	.align		4
.L_1116:
        /*00e0*/ 	.word	index@(.nv.constant0._Z7reduce6IfLj128ELb1EEvPT_S1_j)
        /*00e4*/ 	.short	0x0380
        /*00e6*/ 	.short	0x0014


	//----- nvinfo : EIATTR_SW_WAR
	.align		4
.L_1117:
        /*00e8*/ 	.byte	0x04, 0x36
        /*00ea*/ 	.short	(.L_1119 - .L_1118)
.L_1118:
        /*00ec*/ 	.word	0x00000008
.L_1119:


//--------------------- .nv.info._Z7reduce6IfLj256ELb1EEvPT_S1_j --------------------------
	.section	.nv.info._Z7reduce6IfLj256ELb1EEvPT_S1_j,"",@"SHT_CUDA_INFO"
	.sectionflags	@""
	.align	4


	//----- nvinfo : EIATTR_CUDA_API_VERSION
	.align		4
        /*0000*/ 	.byte	0x04, 0x37
        /*0002*/ 	.short	(.L_1121 - .L_1120)
.L_1120:
        /*0004*/ 	.word	0x00000082


	//----- nvinfo : EIATTR_KPARAM_INFO
	.align		4
.L_1121:
        /*0008*/ 	.byte	0x04, 0x17
        /*000a*/ 	.short	(.L_1123 - .L_1122)
.L_1122:
        /*000c*/ 	.word	0x00000000
        /*0010*/ 	.short	0x0002
        /*0012*/ 	.short	0x0010
        /*0014*/ 	.byte	0x00, 0xf0, 0x11, 0x00


	//----- nvinfo : EIATTR_KPARAM_INFO
	.align		4
.L_1123:
        /*0018*/ 	.byte	0x04, 0x17
        /*001a*/ 	.short	(.L_1125 - .L_1124)
.L_1124:
        /*001c*/ 	.word	0x00000000
        /*0020*/ 	.short	0x0001
        /*0022*/ 	.short	0x0008
        /*0024*/ 	.byte	0x00, 0xf5, 0x21, 0x00


	//----- nvinfo : EIATTR_KPARAM_INFO
	.align		4
.L_1125:
        /*0028*/ 	.byte	0x04, 0x17
        /*002a*/ 	.short	(.L_1127 - .L_1126)
.L_1126:
        /*002c*/ 	.word	0x00000000
        /*0030*/ 	.short	0x0000
        /*0032*/ 	.short	0x0000
        /*0034*/ 	.byte	0x00, 0xf5, 0x21, 0x00


	//----- nvinfo : EIATTR_SPARSE_MMA_MASK
	.align		4
.L_1127:
        /*0038*/ 	.byte	0x03, 0x50
        /*003a*/ 	.short	0x0000


	//----- nvinfo : EIATTR_MAXREG_COUNT
	.align		4
        /*003c*/ 	.byte	0x03, 0x1b
        /*003e*/ 	.short	0x00ff


	//----- nvinfo : EIATTR_NUM_BARRIERS
	.align		4
        /*0040*/ 	.byte	0x02, 0x4c
        /*0042*/ 	.byte	0x01
	.zero		1


	//----- nvinfo : EIATTR_MERCURY_ISA_VERSION
	.align		4
        /*0044*/ 	.byte	0x03, 0x5f
        /*0046*/ 	.short	0x0101


	//----- nvinfo : EIATTR_COOP_GROUP_MASK_REGIDS
	.align		4
        /*0048*/ 	.byte	0x04, 0x29
        /*004a*/ 	.short	(.L_1129 - .L_1128)


	//   ....[0]....
.L_1128:
        /*004c*/ 	.word	0xffffffff


	//   ....[1]....
        /*0050*/ 	.word	0xffffffff


	//   ....[2]....
        /*0054*/ 	.word	0xffffffff


	//   ....[3]....
        /*0058*/ 	.word	0xffffffff


	//   ....[4]....
        /*005c*/ 	.word	0xffffffff


	//   ....[5]....
        /*0060*/ 	.word	0xffffffff


	//   ....[6]....
        /*0064*/ 	.word	0xffffffff


	//   ....[7]....
        /*0068*/ 	.word	0xffffffff


	//   ....[8]....
        /*006c*/ 	.word	0xffffffff


	//   ....[9]....
        /*0070*/ 	.word	0x05000009


	//   ....[10]....
        /*0074*/ 	.word	0x05000009


	//   ....[11]....
        /*0078*/ 	.word	0x05000009


	//   ....[12]....
        /*007c*/ 	.word	0x05000009


	//   ....[13]....
        /*0080*/ 	.word	0x05000009


	//----- nvinfo : EIATTR_COOP_GROUP_INSTR_OFFSETS
	.align		4
.L_1129:
        /*0084*/ 	.byte	0x04, 0x28
        /*0086*/ 	.short	(.L_1131 - .L_1130)


	//   ....[0]....
.L_1130:
        /*0088*/ 	.word	0x00000240


	//   ....[1]....
        /*008c*/ 	.word	0x00000250


	//   ....[2]....
        /*0090*/ 	.word	0x00000290


	//   ....[3]....
        /*0094*/ 	.word	0x00000300


	//   ....[4]....
        /*0098*/ 	.word	0x00000370


	//   ....[5]....
        /*009c*/ 	.word	0x00000390


	//   ....[6]....
        /*00a0*/ 	.word	0x000003b0


	//   ....[7]....
        /*00a4*/ 	.word	0x000003d0


	//   ....[8]....
        /*00a8*/ 	.word	0x000003f0


	//   ....[9]....
        /*00ac*/ 	.word	0x000004d0


	//   ....[10]....
        /*00b0*/ 	.word	0x00000540


	//   ....[11]....
        /*00b4*/ 	.word	0x000005b0


	//   ....[12]....
        /*00b8*/ 	.word	0x00000620


	//   ....[13]....
        /*00bc*/ 	.word	0x00000690


	//----- nvinfo : EIATTR_VRC_CTA_INIT_COUNT
	.align		4
.L_1131:
        /*00c0*/ 	.byte	0x02, 0x4a
	.zero		1
	.zero		1


	//----- nvinfo : EIATTR_EXIT_INSTR_OFFSETS
	.align		4
        /*00c4*/ 	.byte	0x04, 0x1c
        /*00c6*/ 	.short	(.L_1133 - .L_1132)


	//   ....[0]....
.L_1132:
        /*00c8*/ 	.word	0x00000430


	//   ....[1]....
        /*00cc*/ 	.word	0x00000470


	//----- nvinfo : EIATTR_CRS_STACK_SIZE
	.align		4
.L_1133:
        /*00d0*/ 	.byte	0x04, 0x1e
        /*00d2*/ 	.short	(.L_1135 - .L_1134)
.L_1134:
        /*00d4*/ 	.word	0x00000000


	//----- nvinfo : EIATTR_CBANK_PARAM_SIZE
	.align		4
.L_1135:
        /*00d8*/ 	.byte	0x03, 0x19
        /*00da*/ 	.short	0x0014


	//----- nvinfo : EIATTR_PARAM_CBANK
	.align		4
        /*00dc*/ 	.byte	0x04, 0x0a
        /*00de*/ 	.short	(.L_1137 - .L_1136)
	.align		4
.L_1136:
        /*00e0*/ 	.word	index@(.nv.constant0._Z7reduce6IfLj256ELb1EEvPT_S1_j)
        /*00e4*/ 	.short	0x0380
        /*00e6*/ 	.short	0x0014


	//----- nvinfo : EIATTR_SW_WAR
	.align		4
.L_1137:
        /*00e8*/ 	.byte	0x04, 0x36
        /*00ea*/ 	.short	(.L_1139 - .L_1138)
.L_1138:
        /*00ec*/ 	.word	0x00000008
.L_1139:


//--------------------- .nv.info._Z7reduce6IfLj512ELb1EEvPT_S1_j --------------------------
	.section	.nv.info._Z7reduce6IfLj512ELb1EEvPT_S1_j,"",@"SHT_CUDA_INFO"
	.sectionflags	@""
	.align	4


	//----- nvinfo : EIATTR_CUDA_API_VERSION
	.align		4
        /*0000*/ 	.byte	0x04, 0x37
        /*0002*/ 	.short	(.L_1141 - .L_1140)
.L_1140:
        /*0004*/ 	.word	0x00000082


	//----- nvinfo : EIATTR_KPARAM_INFO
	.align		4
.L_1141:
        /*0008*/ 	.byte	0x04, 0x17
        /*000a*/ 	.short	(.L_1143 - .L_1142)
.L_1142:
        /*000c*/ 	.word	0x00000000
        /*0010*/ 	.short	0x0002
        /*0012*/ 	.short	0x0010
        /*0014*/ 	.byte	0x00, 0xf0, 0x11, 0x00


	//----- nvinfo : EIATTR_KPARAM_INFO
	.align		4
.L_1143:
        /*0018*/ 	.byte	0x04, 0x17
        /*001a*/ 	.short	(.L_1145 - .L_1144)
.L_1144:
        /*001c*/ 	.word	0x00000000
        /*0020*/ 	.short	0x0001
        /*0022*/ 	.short	0x0008
        /*0024*/ 	.byte	0x00, 0xf5, 0x21, 0x00


	//----- nvinfo : EIATTR_KPARAM_INFO
	.align		4
.L_1145:
        /*0028*/ 	.byte	0x04, 0x17
        /*002a*/ 	.short	(.L_1147 - .L_1146)
.L_1146:
        /*002c*/ 	.word	0x00000000
        /*0030*/ 	.short	0x0000
        /*0032*/ 	.short	0x0000
        /*0034*/ 	.byte	0x00, 0xf5, 0x21, 0x00


	//----- nvinfo : EIATTR_SPARSE_MMA_MASK
	.align		4
.L_1147:
        /*0038*/ 	.byte	0x03, 0x50
        /*003a*/ 	.short	0x0000


	//----- nvinfo : EIATTR_MAXREG_COUNT
	.align		4
        /*003c*/ 	.byte	0x03, 0x1b
        /*003e*/ 	.short	0x00ff


	//----- nvinfo : EIATTR_NUM_BARRIERS
	.align		4
        /*0040*/ 	.byte	0x02, 0x4c
        /*0042*/ 	.byte	0x01
	.zero		1


	//----- nvinfo : EIATTR_MERCURY_ISA_VERSION
	.align		4
        /*0044*/ 	.byte	0x03, 0x5f
        /*0046*/ 	.short	0x0101


	//----- nvinfo : EIATTR_COOP_GROUP_MASK_REGIDS
	.align		4
        /*0048*/ 	.byte	0x04, 0x29
        /*004a*/ 	.short	(.L_1149 - .L_1148)


	//   ....[0]....
.L_1148:
        /*004c*/ 	.word	0xffffffff


	//   ....[1]....
        /*0050*/ 	.word	0xffffffff


	//   ....[2]....
        /*0054*/ 	.word	0xffffffff


	//   ....[3]....
        /*0058*/ 	.word	0xffffffff


	//   ....[4]....
        /*005c*/ 	.word	0xffffffff


	//   ....[5]....
        /*0060*/ 	.word	0xffffffff


	//   ....[6]....
        /*0064*/ 	.word	0xffffffff


	//   ....[7]....
        /*0068*/ 	.word	0xffffffff


	//   ....[8]....
        /*006c*/ 	.word	0xffffffff


	//   ....[9]....
        /*0070*/ 	.word	0x05000009


	//   ....[10]....
        /*0074*/ 	.word	0x05000009


	//   ....[11]....
        /*0078*/ 	.word	0x05000009


	//   ....[12]....
        /*007c*/ 	.word	0x05000009


	//   ....[13]....
        /*0080*/ 	.word	0x05000009


	//----- nvinfo : EIATTR_COOP_GROUP_INSTR_OFFSETS
	.align		4
.L_1149:
        /*0084*/ 	.byte	0x04, 0x28
        /*0086*/ 	.short	(.L_1151 - .L_1150)


	//   ....[0]....
.L_1150:
        /*0088*/ 	.word	0x00000240


	//   ....[1]....
        /*008c*/ 	.word	0x000002c0


	//   ....[2]....
        /*0090*/ 	.word	0x00000310


	//   ....[3]....
        /*0094*/ 	.word	0x00000360


	//   ....[4]....
        /*0098*/ 	.word	0x000003c0


	//   ....[5]....
        /*009c*/ 	.word	0x000003e0


	//   ....[6]....
        /*00a0*/ 	.word	0x00000400


	//   ....[7]....
        /*00a4*/ 	.word	0x00000420


	//   ....[8]....
        /*00a8*/ 	.word	0x00000440


	//   ....[9]....
        /*00ac*/ 	.word	0x00000520


	//   ....[10]....
        /*00b0*/ 	.word	0x00000590


	//   ....[11]....
        /*00b4*/ 	.word	0x00000600


	//   ....[12]....
        /*00b8*/ 	.word	0x00000670


	//   ....[13]....
        /*00bc*/ 	.word	0x000006e0


	//----- nvinfo : EIATTR_VRC_CTA_INIT_COUNT
	.align		4
.L_1151:
        /*00c0*/ 	.byte	0x02, 0x4a
	.zero		1
	.zero		1


	//----- nvinfo : EIATTR_EXIT_INSTR_OFFSETS
	.align		4
        /*00c4*/ 	.byte	0x04, 0x1c
        /*00c6*/ 	.short	(.L_1153 - .L_1152)


	//   ....[0]....
.L_1152:
        /*00c8*/ 	.word	0x00000480


	//   ....[1]....
        /*00cc*/ 	.word	0x000004c0


	//----- nvinfo : EIATTR_CRS_STACK_SIZE
	.align		4
.L_1153:
        /*00d0*/ 	.byte	0x04, 0x1e
        /*00d2*/ 	.short	(.L_1155 - .L_1154)
.L_1154:
        /*00d4*/ 	.word	0x00000000


	//----- nvinfo : EIATTR_CBANK_PARAM_SIZE
	.align		4
.L_1155:
        /*00d8*/ 	.byte	0x03, 0x19
        /*00da*/ 	.short	0x0014


	//----- nvinfo : EIATTR_PARAM_CBANK
	.align		4
        /*00dc*/ 	.byte	0x04, 0x0a
        /*00de*/ 	.short	(.L_1157 - .L_1156)
	.align		4
.L_1156:
        /*00e0*/ 	.word	index@(.nv.constant0._Z7reduce6IfLj512ELb1EEvPT_S1_j)
        /*00e4*/ 	.short	0x0380
        /*00e6*/ 	.short	0x0014


	//----- nvinfo : EIATTR_SW_WAR
	.align		4
.L_1157:
        /*00e8*/ 	.byte	0x04, 0x36
        /*00ea*/ 	.short	(.L_1159 - .L_1158)
.L_1158:
        /*00ec*/ 	.word	0x00000008
.L_1159:


//--------------------- .nv.info._Z7reduce6IiLj1ELb0EEvPT_S1_j --------------------------
	.section	.nv.info._Z7reduce6IiLj1ELb0EEvPT_S1_j,"",@"SHT_CUDA_INFO"
	.sectionflags	@""
	.align	4


	//----- nvinfo : EIATTR_CUDA_API_VERSION
	.align		4
        /*0000*/ 	.byte	0x04, 0x37
        /*0002*/ 	.short	(.L_1161 - .L_1160)
.L_1160:
        /*0004*/ 	.word	0x00000082


	//----- nvinfo : EIATTR_KPARAM_INFO
	.align		4
.L_1161:
        /*0008*/ 	.byte	0x04, 0x17
        /*000a*/ 	.short	(.L_1163 - .L_1162)
.L_1162:
        /*000c*/ 	.word	0x00000000
        /*0010*/ 	.short	0x0002
        /*0012*/ 	.short	0x0010
        /*0014*/ 	.byte	0x00, 0xf0, 0x11, 0x00


	//----- nvinfo : EIATTR_KPARAM_INFO
	.align		4
.L_1163:
        /*0018*/ 	.byte	0x04, 0x17
        /*001a*/ 	.short	(.L_1165 - .L_1164)
.L_1164:
        /*001c*/ 	.word	0x00000000
        /*0020*/ 	.short	0x0001
        /*0022*/ 	.short	0x0008
        /*0024*/ 	.byte	0x00, 0xf5, 0x21, 0x00


	//----- nvinfo : EIATTR_KPARAM_INFO
	.align		4
.L_1165:
        /*0028*/ 	.byte	0x04, 0x17
        /*002a*/ 	.short	(.L_1167 - .L_1166)
.L_1166:
        /*002c*/ 	.word	0x00000000
        /*0030*/ 	.short	0x0000
        /*0032*/ 	.short	0x0000
        /*0034*/ 	.byte	0x00, 0xf5, 0x21, 0x00


	//----- nvinfo : EIATTR_SPARSE_MMA_MASK
	.align		4
.L_1167:
        /*0038*/ 	.byte	0x03, 0x50
        /*003a*/ 	.short	0x0000


	//----- nvinfo : EIATTR_MAXREG_COUNT
	.align		4
        /*003c*/ 	.byte	0x03, 0x1b
        /*003e*/ 	.short	0x00ff


	//----- nvinfo : EIATTR_NUM_BARRIERS
	.align		4
        /*0040*/ 	.byte	0x02, 0x4c
        /*0042*/ 	.byte	0x01
	.zero		1


	//----- nvinfo : EIATTR_MERCURY_ISA_VERSION
	.align		4
        /*0044*/ 	.byte	0x03, 0x5f
        /*0046*/ 	.short	0x0101


	//----- nvinfo : EIATTR_COOP_GROUP_MASK_REGIDS
	.align		4
        /*0048*/ 	.byte	0x04, 0x29
        /*004a*/ 	.short	(.L_1169 - .L_1168)


	//   ....[0]....
.L_1168:
        /*004c*/ 	.word	0xffffffff


	//   ....[1]....
        /*0050*/ 	.word	0xffffffff


	//   ....[2]....
        /*0054*/ 	.word	0xffffffff


	//   ....[3]....
        /*0058*/ 	.word	0xffffffff


	//   ....[4]....
        /*005c*/ 	.word	0xffffffff


	//   ....[5]....
        /*0060*/ 	.word	0xffffffff


	//   ....[6]....
        /*0064*/ 	.word	0xffffffff


	//   ....[7]....
        /*0068*/ 	.word	0xffffffff


	//   ....[8]....
        /*006c*/ 	.word	0xffffffff


	//   ....[9]....
        /*0070*/ 	.word	0x0500000a


	//   ....[10]....
        /*0074*/ 	.word	0x0500000a


	//   ....[11]....
        /*0078*/ 	.word	0x0500000a


	//   ....[12]....
        /*007c*/ 	.word	0x0500000a


	//   ....[13]....
        /*0080*/ 	.word	0x0500000a


	//----- nvinfo : EIATTR_COOP_GROUP_INSTR_OFFSETS
	.align		4
.L_1169:
        /*0084*/ 	.byte	0x04, 0x28
        /*0086*/ 	.short	(.L_1171 - .L_1170)


	//   ....[0]....
.L_1170:
        /*0088*/ 	.word	0x00000270


	//   ....[1]....
        /*008c*/ 	.word	0x00000280


	//   ....[2]....
        /*0090*/ 	.word	0x00000290


	//   ....[3]....
        /*0094*/ 	.word	0x000002a0


	//   ....[4]....
        /*0098*/ 	.word	0x000002f0


	//   ....[5]....
        /*009c*/ 	.word	0x00000310


	//   ....[6]....
        /*00a0*/ 	.word	0x00000330


	//   ....[7]....
        /*00a4*/ 	.word	0x00000350


	//   ....[8]....
        /*00a8*/ 	.word	0x00000370


	//   ....[9]....
        /*00ac*/ 	.word	0x00000440


	//   ....[10]....
        /*00b0*/ 	.word	0x000004b0


	//   ....[11]....
        /*00b4*/ 	.word	0x00000520


	//   ....[12]....
        /*00b8*/ 	.word	0x00000590


	//   ....[13]....
        /*00bc*/ 	.word	0x00000600


	//----- nvinfo : EIATTR_VRC_CTA_INIT_COUNT
	.align		4
.L_1171:
        /*00c0*/ 	.byte	0x02, 0x4a
	.zero		1
	.zero		1


	//----- nvinfo : EIATTR_EXIT_INSTR_OFFSETS
	.align		4
        /*00c4*/ 	.byte	0x04, 0x1c
        /*00c6*/ 	.short	(.L_1173 - .L_1172)


	//   ....[0]....
.L_1172:
        /*00c8*/ 	.word	0x000003b0


	//   ....[1]....
        /*00cc*/ 	.word	0x000003f0


	//----- nvinfo : EIATTR_CRS_STACK_SIZE
	.align		4
.L_1173:
        /*00d0*/ 	.byte	0x04, 0x1e
        /*00d2*/ 	.short	(.L_1175 - .L_1174)
.L_1174:
        /*00d4*/ 	.word	0x00000000


	//----- nvinfo : EIATTR_CBANK_PARAM_SIZE
	.align		4
.L_1175:
        /*00d8*/ 	.byte	0x03, 0x19
        /*00da*/ 	.short	0x0014


	//----- nvinfo : EIATTR_PARAM_CBANK
	.align		4
        /*00dc*/ 	.byte	0x04, 0x0a
        /*00de*/ 	.short	(.L_1177 - .L_1176)
	.align		4
.L_1176:
        /*00e0*/ 	.word	index@(.nv.constant0._Z7reduce6IiLj1ELb0EEvPT_S1_j)
        /*00e4*/ 	.short	0x0380
        /*00e6*/ 	.short	0x0014


	//----- nvinfo : EIATTR_SW_WAR
	.align		4
.L_1177:
        /*00e8*/ 	.byte	0x04, 0x36
        /*00ea*/ 	.short	(.L_1179 - .L_1178)
.L_1178:
        /*00ec*/ 	.word	0x00000008
.L_1179:


//--------------------- .nv.info._Z7reduce6IiLj2ELb0EEvPT_S1_j --------------------------
	.section	.nv.info._Z7reduce6IiLj2ELb0EEvPT_S1_j,"",@"SHT_CUDA_INFO"
	.sectionflags	@""
	.align	4


	//----- nvinfo : EIATTR_CUDA_API_VERSION
	.align		4
        /*0000*/ 	.byte	0x04, 0x37
        /*0002*/ 	.short	(.L_1181 - .L_1180)
.L_1180:
        /*0004*/ 	.word	0x00000082


	//----- nvinfo : EIATTR_KPARAM_INFO
	.align		4
.L_1181:
        /*0008*/ 	.byte	0x04, 0x17
        /*000a*/ 	.short	(.L_1183 - .L_1182)
.L_1182:
        /*000c*/ 	.word	0x00000000
        /*0010*/ 	.short	0x0002
        /*0012*/ 	.short	0x0010
        /*0014*/ 	.byte	0x00, 0xf0, 0x11, 0x00


	//----- nvinfo : EIATTR_KPARAM_INFO
	.align		4
.L_1183:
        /*0018*/ 	.byte	0x04, 0x17
        /*001a*/ 	.short	(.L_1185 - .L_1184)
.L_1184:
        /*001c*/ 	.word	0x00000000
        /*0020*/ 	.short	0x0001
        /*0022*/ 	.short	0x0008
        /*0024*/ 	.byte	0x00, 0xf5, 0x21, 0x00


	//----- nvinfo : EIATTR_KPARAM_INFO
	.align		4
.L_1185:
        /*0028*/ 	.byte	0x04, 0x17
        /*002a*/ 	.short	(.L_1187 - .L_1186)
.L_1186:
        /*002c*/ 	.word	0x00000000
        /*0030*/ 	.short	0x0000
        /*0032*/ 	.short	0x0000
        /*0034*/ 	.byte	0x00, 0xf5, 0x21, 0x00


	//----- nvinfo : EIATTR_SPARSE_MMA_MASK
	.align		4
.L_1187:
        /*0038*/ 	.byte	0x03, 0x50
        /*003a*/ 	.short	0x0000


	//----- nvinfo : EIATTR_MAXREG_COUNT
	.align		4
        /*003c*/ 	.byte	0x03, 0x1b
        /*003e*/ 	.short	0x00ff


	//----- nvinfo : EIATTR_NUM_BARRIERS
	.align		4
        /*0040*/ 	.byte	0x02, 0x4c
        /*0042*/ 	.byte	0x01
	.zero		1


	//----- nvinfo : EIATTR_MERCURY_ISA_VERSION
	.align		4
        /*0044*/ 	.byte	0x03, 0x5f
        /*0046*/ 	.short	0x0101


	//----- nvinfo : EIATTR_COOP_GROUP_MASK_REGIDS
	.align		4
        /*0048*/ 	.byte	0x04, 0x29
        /*004a*/ 	.short	(.L_1189 - .L_1188)


	//   ....[0]....
.L_1188:
        /*004c*/ 	.word	0xffffffff


	//   ....[1]....
        /*0050*/ 	.word	0xffffffff


	//   ....[2]....
        /*0054*/ 	.word	0xffffffff


	//   ....[3]....
        /*0058*/ 	.word	0xffffffff


	//   ....[4]....
        /*005c*/ 	.word	0xffffffff


	//   ....[5]....
        /*0060*/ 	.word	0xffffffff


	//   ....[6]....
        /*0064*/ 	.word	0xffffffff


	//   ....[7]....
        /*0068*/ 	.word	0xffffffff


	//   ....[8]....
        /*006c*/ 	.word	0xffffffff


	//   ....[9]....
        /*0070*/ 	.word	0x0500000a


	//   ....[10]....
        /*0074*/ 	.word	0x0500000a


	//   ....[11]....
        /*0078*/ 	.word	0x0500000a


	//   ....[12]....
        /*007c*/ 	.word	0x0500000a


	//   ....[13]....
        /*0080*/ 	.word	0x0500000a


	//----- nvinfo : EIATTR_COOP_GROUP_INSTR_OFFSETS
	.align		4
.L_1189:
        /*0084*/ 	.byte	0x04, 0x28
        /*0086*/ 	.short	(.L_1191 - .L_1190)


	//   ....[0]....
.L_1190:
        /*0088*/ 	.word	0x00000280


	//   ....[1]....
        /*008c*/ 	.word	0x00000290


	//   ....[2]....
        /*0090*/ 	.word	0x000002a0


	//   ....[3]....
        /*0094*/ 	.word	0x000002b0


	//   ....[4]....
        /*0098*/ 	.word	0x00000300


	//   ....[5]....
        /*009c*/ 	.word	0x00000320


	//   ....[6]....
        /*00a0*/ 	.word	0x00000340


	//   ....[7]....
        /*00a4*/ 	.word	0x00000360


	//   ....[8]....
        /*00a8*/ 	.word	0x00000380


	//   ....[9]....
        /*00ac*/ 	.word	0x00000450


	//   ....[10]....
        /*00b0*/ 	.word	0x000004c0


	//   ....[11]....
        /*00b4*/ 	.word	0x00000530


	//   ....[12]....
        /*00b8*/ 	.word	0x000005a0


	//   ....[13]....
        /*00bc*/ 	.word	0x00000610


	//----- nvinfo : EIATTR_VRC_CTA_INIT_COUNT
	.align		4
.L_1191:
        /*00c0*/ 	.byte	0x02, 0x4a
	.zero		1
	.zero		1


	//----- nvinfo : EIATTR_EXIT_INSTR_OFFSETS
	.align		4
        /*00c4*/ 	.byte	0x04, 0x1c
        /*00c6*/ 	.short	(.L_1193 - .L_1192)


	//   ....[0]....
.L_1192:
        /*00c8*/ 	.word	0x000003c0


	//   ....[1]....
        /*00cc*/ 	.word	0x00000400


	//----- nvinfo : EIATTR_CRS_STACK_SIZE
	.align		4
.L_1193:
        /*00d0*/ 	.byte	0x04, 0x1e
        /*00d2*/ 	.short	(.L_1195 - .L_1194)
.L_1194:
        /*00d4*/ 	.word	0x00000000


	//----- nvinfo : EIATTR_CBANK_PARAM_SIZE
	.align		4
.L_1195:
        /*00d8*/ 	.byte	0x03, 0x19
        /*00da*/ 	.short	0x0014


	//----- nvinfo : EIATTR_PARAM_CBANK
	.align		4
        /*00dc*/ 	.byte	0x04, 0x0a
        /*00de*/ 	.short	(.L_1197 - .L_1196)
	.align		4
.L_1196:
        /*00e0*/ 	.word	index@(.nv.constant0._Z7reduce6IiLj2ELb0EEvPT_S1_j)
        /*00e4*/ 	.short	0x0380
        /*00e6*/ 	.short	0x0014


	//----- nvinfo : EIATTR_SW_WAR
	.align		4
.L_1197:
        /*00e8*/ 	.byte	0x04, 0x36
        /*00ea*/ 	.short	(.L_1199 - .L_1198)
.L_1198:
        /*00ec*/ 	.word	0x00000008
.L_1199:


//--------------------- .nv.info._Z7reduce6IiLj4ELb0EEvPT_S1_j --------------------------
	.section	.nv.info._Z7reduce6IiLj4ELb0EEvPT_S1_j,"",@"SHT_CUDA_INFO"
	.sectionflags	@""
	.align	4


	//----- nvinfo : EIATTR_CUDA_API_VERSION
	.align		4
        /*0000*/ 	.byte	0x04, 0x37
        /*0002*/ 	.short	(.L_1201 - .L_1200)
.L_1200:
        /*0004*/ 	.word	0x00000082


	//----- nvinfo : EIATTR_KPARAM_INFO
	.align		4
.L_1201:
        /*0008*/ 	.byte	0x04, 0x17
        /*000a*/ 	.short	(.L_1203 - .L_1202)
.L_1202:
        /*000c*/ 	.word	0x00000000
        /*0010*/ 	.short	0x0002
        /*0012*/ 	.short	0x0010
        /*0014*/ 	.byte	0x00, 0xf0, 0x11, 0x00


	//----- nvinfo : EIATTR_KPARAM_INFO
	.align		4
.L_1203:
        /*0018*/ 	.byte	0x04, 0x17
        /*001a*/ 	.short	(.L_1205 - .L_1204)
.L_1204:
        /*001c*/ 	.word	0x00000000
        /*0020*/ 	.short	0x0001
        /*0022*/ 	.short	0x0008
        /*0024*/ 	.byte	0x00, 0xf5, 0x21, 0x00


	//----- nvinfo : EIATTR_KPARAM_INFO
	.align		4
.L_1205:
        /*0028*/ 	.byte	0x04, 0x17
        /*002a*/ 	.short	(.L_1207 - .L_1206)
.L_1206:
        /*002c*/ 	.word	0x00000000
        /*0030*/ 	.short	0x0000
        /*0032*/ 	.short	0x0000
        /*0034*/ 	.byte	0x00, 0xf5, 0x21, 0x00


	//----- nvinfo : EIATTR_SPARSE_MMA_MASK
	.align		4
.L_1207:
        /*0038*/ 	.byte	0x03, 0x50
        /*003a*/ 	.short	0x0000


	//----- nvinfo : EIATTR_MAXREG_COUNT
	.align		4
        /*003c*/ 	.byte	0x03, 0x1b
        /*003e*/ 	.short	0x00ff


	//----- nvinfo : EIATTR_NUM_BARRIERS
	.align		4
        /*0040*/ 	.byte	0x02, 0x4c
        /*0042*/ 	.byte	0x01
	.zero		1


	//----- nvinfo : EIATTR_MERCURY_ISA_VERSION
	.align		4
        /*0044*/ 	.byte	0x03, 0x5f
        /*0046*/ 	.short	0x0101


	//----- nvinfo : EIATTR_COOP_GROUP_MASK_REGIDS
	.align		4
        /*0048*/ 	.byte	0x04, 0x29
        /*004a*/ 	.short	(.L_1209 - .L_1208)


	//   ....[0]....
.L_1208:
        /*004c*/ 	.word	0xffffffff


	//   ....[1]....
        /*0050*/ 	.word	0xffffffff


	//   ....[2]....
        /*0054*/ 	.word	0xffffffff


	//   ....[3]....
        /*0058*/ 	.word	0xffffffff


	//   ....[4]....
        /*005c*/ 	.word	0xffffffff


	//   ....[5]....
        /*0060*/ 	.word	0xffffffff


	//   ....[6]....
        /*0064*/ 	.word	0xffffffff


	//   ....[7]....
        /*0068*/ 	.word	0xffffffff


	//   ....[8]....
        /*006c*/ 	.word	0xffffffff


	//   ....[9]....
        /*0070*/ 	.word	0x0500000a


	//   ....[10]....
        /*0074*/ 	.word	0x0500000a


	//   ....[11]....
        /*0078*/ 	.word	0x0500000a


	//   ....[12]....
        /*007c*/ 	.word	0x0500000a


	//   ....[13]....
        /*0080*/ 	.word	0x0500000a


	//----- nvinfo : EIATTR_COOP_GROUP_INSTR_OFFSETS
	.align		4
.L_1209:
        /*0084*/ 	.byte	0x04, 0x28
        /*0086*/ 	.short	(.L_1211 - .L_1210)


	//   ....[0]....
.L_1210:
        /*0088*/ 	.word	0x00000280


	//   ....[1]....
        /*008c*/ 	.word	0x00000290


	//   ....[2]....
        /*0090*/ 	.word	0x000002a0


	//   ....[3]....
        /*0094*/ 	.word	0x000002b0


	//   ....[4]....
        /*0098*/ 	.word	0x00000300


	//   ....[5]....
        /*009c*/ 	.word	0x00000320


	//   ....[6]....
        /*00a0*/ 	.word	0x00000340


	//   ....[7]....
        /*00a4*/ 	.word	0x00000360


	//   ....[8]....
        /*00a8*/ 	.word	0x00000380


	//   ....[9]....
        /*00ac*/ 	.word	0x00000450


	//   ....[10]....
        /*00b0*/ 	.word	0x000004c0


	//   ....[11]....
        /*00b4*/ 	.word	0x00000530


	//   ....[12]....
        /*00b8*/ 	.word	0x000005a0


	//   ....[13]....
        /*00bc*/ 	.word	0x00000610


	//----- nvinfo : EIATTR_VRC_CTA_INIT_COUNT
	.align		4
.L_1211:
        /*00c0*/ 	.byte	0x02, 0x4a
	.zero		1
	.zero		1


	//----- nvinfo : EIATTR_EXIT_INSTR_OFFSETS
	.align		4
        /*00c4*/ 	.byte	0x04, 0x1c
        /*00c6*/ 	.short	(.L_1213 - .L_1212)


	//   ....[0]....
.L_1212:
        /*00c8*/ 	.word	0x000003c0


	//   ....[1]....
        /*00cc*/ 	.word	0x00000400


	//----- nvinfo : EIATTR_CRS_STACK_SIZE
	.align		4
.L_1213:
        /*00d0*/ 	.byte	0x04, 0x1e
        /*00d2*/ 	.short	(.L_1215 - .L_1214)
.L_1214:
        /*00d4*/ 	.word	0x00000000


	//----- nvinfo : EIATTR_CBANK_PARAM_SIZE
	.align		4
.L_1215:
        /*00d8*/ 	.byte	0x03, 0x19
        /*00da*/ 	.short	0x0014


	//----- nvinfo : EIATTR_PARAM_CBANK
	.align		4
        /*00dc*/ 	.byte	0x04, 0x0a
        /*00de*/ 	.short	(.L_1217 - .L_1216)
	.align		4
.L_1216:
        /*00e0*/ 	.word	index@(.nv.constant0._Z7reduce6IiLj4ELb0EEvPT_S1_j)
        /*00e4*/ 	.short	0x0380
        /*00e6*/ 	.short	0x0014


	//----- nvinfo : EIATTR_SW_WAR
	.align		4
.L_1217:
        /*00e8*/ 	.byte	0x04, 0x36
        /*00ea*/ 	.short	(.L_1219 - .L_1218)
.L_1218:
        /*00ec*/ 	.word	0x00000008
.L_1219:


//--------------------- .nv.info._Z7reduce6IiLj8ELb0EEvPT_S1_j --------------------------
	.section	.nv.info._Z7reduce6IiLj8ELb0EEvPT_S1_j,"",@"SHT_CUDA_INFO"
	.sectionflags	@""
	.align	4


	//----- nvinfo : EIATTR_CUDA_API_VERSION
	.align		4
        /*0000*/ 	.byte	0x04, 0x37
        /*0002*/ 	.short	(.L_1221 - .L_1220)
.L_1220:
        /*0004*/ 	.word	0x00000082


	//----- nvinfo : EIATTR_KPARAM_INFO
	.align		4
.L_1221:
        /*0008*/ 	.byte	0x04, 0x17
        /*000a*/ 	.short	(.L_1223 - .L_1222)
.L_1222:
        /*000c*/ 	.word	0x00000000
        /*0010*/ 	.short	0x0002
        /*0012*/ 	.short	0x0010
        /*0014*/ 	.byte	0x00, 0xf0, 0x11, 0x00


	//----- nvinfo : EIATTR_KPARAM_INFO
	.align		4
.L_1223:
        /*0018*/ 	.byte	0x04, 0x17
        /*001a*/ 	.short	(.L_1225 - .L_1224)
.L_1224:
        /*001c*/ 	.word	0x00000000
        /*0020*/ 	.short	0x0001
        /*0022*/ 	.short	0x0008
        /*0024*/ 	.byte	0x00, 0xf5, 0x21, 0x00


	//----- nvinfo : EIATTR_KPARAM_INFO
	.align		4
.L_1225:
        /*0028*/ 	.byte	0x04, 0x17
        /*002a*/ 	.short	(.L_1227 - .L_1226)
.L_1226:
        /*002c*/ 	.word	0x00000000
        /*0030*/ 	.short	0x0000
        /*0032*/ 	.short	0x0000
        /*0034*/ 	.byte	0x00, 0xf5, 0x21, 0x00


	//----- nvinfo : EIATTR_SPARSE_MMA_MASK
	.align		4
.L_1227:
        /*0038*/ 	.byte	0x03, 0x50
        /*003a*/ 	.short	0x0000


	//----- nvinfo : EIATTR_MAXREG_COUNT
	.align		4
        /*003c*/ 	.byte	0x03, 0x1b
        /*003e*/ 	.short	0x00ff


	//----- nvinfo : EIATTR_NUM_BARRIERS
	.align		4
        /*0040*/ 	.byte	0x02, 0x4c
        /*0042*/ 	.byte	0x01
	.zero		1


	//----- nvinfo : EIATTR_MERCURY_ISA_VERSION
	.align		4
        /*0044*/ 	.byte	0x03, 0x5f
        /*0046*/ 	.short	0x0101


	//----- nvinfo : EIATTR_COOP_GROUP_MASK_REGIDS
	.align		4
        /*0048*/ 	.byte	0x04, 0x29
        /*004a*/ 	.short	(.L_1229 - .L_1228)


	//   ....[0]....
.L_1228:
        /*004c*/ 	.word	0xffffffff


	//   ....[1]....
        /*0050*/ 	.word	0xffffffff


	//   ....[2]....
        /*0054*/ 	.word	0xffffffff


	//   ....[3]....
        /*0058*/ 	.word	0xffffffff


	//   ....[4]....
        /*005c*/ 	.word	0xffffffff


	//   ....[5]....
        /*0060*/ 	.word	0xffffffff


	//   ....[6]....
        /*0064*/ 	.word	0xffffffff


	//   ....[7]....
        /*0068*/ 	.word	0xffffffff


	//   ....[8]....
        /*006c*/ 	.word	0xffffffff


	//   ....[9]....
        /*0070*/ 	.word	0x0500000a


	//   ....[10]....
        /*0074*/ 	.word	0x0500000a


	//   ....[11]....
        /*0078*/ 	.word	0x0500000a


	//   ....[12]....
        /*007c*/ 	.word	0x0500000a


	//   ....[13]....
        /*0080*/ 	.word	0x0500000a


	//----- nvinfo : EIATTR_COOP_GROUP_INSTR_OFFSETS
	.align		4
.L_1229:
        /*0084*/ 	.byte	0x04, 0x28
        /*0086*/ 	.short	(.L_1231 - .L_1230)


	//   ....[0]....
.L_1230:
        /*0088*/ 	.word	0x00000280


	//   ....[1]....
        /*008c*/ 	.word	0x00000290


	//   ....[2]....
        /*0090*/ 	.word	0x000002a0


	//   ....[3]....
        /*0094*/ 	.word	0x000002b0


	//   ....[4]....
        /*0098*/ 	.word	0x00000300


	//   ....[5]....
        /*009c*/ 	.word	0x00000320


	//   ....[6]....
        /*00a0*/ 	.word	0x00000340


	//   ....[7]....
        /*00a4*/ 	.word	0x00000360


	//   ....[8]....
        /*00a8*/ 	.word	0x00000380


	//   ....[9]....
        /*00ac*/ 	.word	0x00000450


	//   ....[10]....
        /*00b0*/ 	.word	0x000004c0


	//   ....[11]....
        /*00b4*/ 	.word	0x00000530


	//   ....[12]....
        /*00b8*/ 	.word	0x000005a0


	//   ....[13]....
        /*00bc*/ 	.word	0x00000610


	//----- nvinfo : EIATTR_VRC_CTA_INIT_COUNT
	.align		4
.L_1231:
        /*00c0*/ 	.byte	0x02, 0x4a
	.zero		1
	.zero		1


	//----- nvinfo : EIATTR_EXIT_INSTR_OFFSETS
	.align		4
        /*00c4*/ 	.byte	0x04, 0x1c
        /*00c6*/ 	.short	(.L_1233 - .L_1232)


	//   ....[0]....
.L_1232:
        /*00c8*/ 	.word	0x000003c0


	//   ....[1]....
        /*00cc*/ 	.word	0x00000400


	//----- nvinfo : EIATTR_CRS_STACK_SIZE
	.align		4
.L_1233:
        /*00d0*/ 	.byte	0x04, 0x1e
        /*00d2*/ 	.short	(.L_1235 - .L_1234)
.L_1234:
        /*00d4*/ 	.word	0x00000000


	//----- nvinfo : EIATTR_CBANK_PARAM_SIZE
	.align		4
.L_1235:
        /*00d8*/ 	.byte	0x03, 0x19
        /*00da*/ 	.short	0x0014


	//----- nvinfo : EIATTR_PARAM_CBANK
	.align		4
        /*00dc*/ 	.byte	0x04, 0x0a
        /*00de*/ 	.short	(.L_1237 - .L_1236)
	.align		4
.L_1236:
        /*00e0*/ 	.word	index@(.nv.constant0._Z7reduce6IiLj8ELb0EEvPT_S1_j)
        /*00e4*/ 	.short	0x0380
        /*00e6*/ 	.short	0x0014


	//----- nvinfo : EIATTR_SW_WAR
	.align		4
.L_1237:
        /*00e8*/ 	.byte	0x04, 0x36
        /*00ea*/ 	.short	(.L_1239 - .L_1238)
.L_1238:
        /*00ec*/ 	.word	0x00000008
.L_1239:


//--------------------- .nv.info._Z7reduce6IiLj16ELb0EEvPT_S1_j --------------------------
	.section	.nv.info._Z7reduce6IiLj16ELb0EEvPT_S1_j,"",@"SHT_CUDA_INFO"
	.sectionflags	@""
	.align	4


	//----- nvinfo : EIATTR_CUDA_API_VERSION
	.align		4
        /*0000*/ 	.byte	0x04, 0x37
        /*0002*/ 	.short	(.L_1241 - .L_1240)
.L_1240:
        /*0004*/ 	.word	0x00000082


	//----- nvinfo : EIATTR_KPARAM_INFO
	.align		4
.L_1241:
        /*0008*/ 	.byte	0x04, 0x17
        /*000a*/ 	.short	(.L_1243 - .L_1242)
.L_1242:
        /*000c*/ 	.word	0x00000000
        /*0010*/ 	.short	0x0002
        /*0012*/ 	.short	0x0010
        /*0014*/ 	.byte	0x00, 0xf0, 0x11, 0x00


	//----- nvinfo : EIATTR_KPARAM_INFO
	.align		4
.L_1243:
        /*0018*/ 	.byte	0x04, 0x17
        /*001a*/ 	.short	(.L_1245 - .L_1244)
.L_1244:
        /*001c*/ 	.word	0x00000000
        /*0020*/ 	.short	0x0001
        /*0022*/ 	.short	0x0008
        /*0024*/ 	.byte	0x00, 0xf5, 0x21, 0x00


	//----- nvinfo : EIATTR_KPARAM_INFO
	.align		4
.L_1245:
        /*0028*/ 	.byte	0x04, 0x17
        /*002a*/ 	.short	(.L_1247 - .L_1246)
.L_1246:
        /*002c*/ 	.word	0x00000000
        /*0030*/ 	.short	0x0000
        /*0032*/ 	.short	0x0000
        /*0034*/ 	.byte	0x00, 0xf5, 0x21, 0x00


	//----- nvinfo : EIATTR_SPARSE_MMA_MASK
	.align		4
.L_1247:
        /*0038*/ 	.byte	0x03, 0x50
        /*003a*/ 	.short	0x0000


	//----- nvinfo : EIATTR_MAXREG_COUNT
	.align		4
        /*003c*/ 	.byte	0x03, 0x1b
        /*003e*/ 	.short	0x00ff


	//----- nvinfo : EIATTR_NUM_BARRIERS
	.align		4
        /*0040*/ 	.byte	0x02, 0x4c
        /*0042*/ 	.byte	0x01
	.zero		1


	//----- nvinfo : EIATTR_MERCURY_ISA_VERSION
	.align		4
        /*0044*/ 	.byte	0x03, 0x5f
        /*0046*/ 	.short	0x0101


	//----- nvinfo : EIATTR_COOP_GROUP_MASK_REGIDS
	.align		4
        /*0048*/ 	.byte	0x04, 0x29
        /*004a*/ 	.short	(.L_1249 - .L_1248)


	//   ....[0]....
.L_1248:
        /*004c*/ 	.word	0xffffffff


	//   ....[1]....
        /*0050*/ 	.word	0xffffffff


	//   ....[2]....
        /*0054*/ 	.word	0xffffffff


	//   ....[3]....
        /*0058*/ 	.word	0xffffffff


	//   ....[4]....
        /*005c*/ 	.word	0xffffffff


	//   ....[5]....
        /*0060*/ 	.word	0xffffffff


	//   ....[6]....
        /*0064*/ 	.word	0xffffffff


	//   ....[7]....
        /*0068*/ 	.word	0xffffffff


	//   ....[8]....
        /*006c*/ 	.word	0xffffffff


	//   ....[9]....
        /*0070*/ 	.word	0x0500000a


	//   ....[10]....
        /*0074*/ 	.word	0x0500000a


	//   ....[11]....
        /*0078*/ 	.word	0x0500000a


	//   ....[12]....
        /*007c*/ 	.word	0x0500000a


	//   ....[13]....
        /*0080*/ 	.word	0x0500000a


	//----- nvinfo : EIATTR_COOP_GROUP_INSTR_OFFSETS
	.align		4
.L_1249:
        /*0084*/ 	.byte	0x04, 0x28
        /*0086*/ 	.short	(.L_1251 - .L_1250)


	//   ....[0]....
.L_1250:
        /*0088*/ 	.word	0x00000280


	//   ....[1]....
        /*008c*/ 	.word	0x00000290


	//   ....[2]....
        /*0090*/ 	.word	0x000002a0


	//   ....[3]....
        /*0094*/ 	.word	0x000002b0


	//   ....[4]....
        /*0098*/ 	.word	0x00000300


	//   ....[5]....
        /*009c*/ 	.word	0x00000320


	//   ....[6]....
        /*00a0*/ 	.word	0x00000340


	//   ....[7]....
        /*00a4*/ 	.word	0x00000360


	//   ....[8]....
        /*00a8*/ 	.word	0x00000380


	//   ....[9]....
        /*00ac*/ 	.word	0x00000450


	//   ....[10]....
        /*00b0*/ 	.word	0x000004c0


	//   ....[11]....
        /*00b4*/ 	.word	0x00000530


	//   ....[12]....
        /*00b8*/ 	.word	0x000005a0


	//   ....[13]....
        /*00bc*/ 	.word	0x00000610


	//----- nvinfo : EIATTR_VRC_CTA_INIT_COUNT
	.align		4
.L_1251:
        /*00c0*/ 	.byte	0x02, 0x4a
	.zero		1
	.zero		1


	//----- nvinfo : EIATTR_EXIT_INSTR_OFFSETS
	.align		4
        /*00c4*/ 	.byte	0x04, 0x1c
        /*00c6*/ 	.short	(.L_1253 - .L_1252)


	//   ....[0]....
.L_1252:
        /*00c8*/ 	.word	0x000003c0


	//   ....[1]....
        /*00cc*/ 	.word	0x00000400


	//----- nvinfo : EIATTR_CRS_STACK_SIZE
	.align		4
.L_1253:
        /*00d0*/ 	.byte	0x04, 0x1e
        /*00d2*/ 	.short	(.L_1255 - .L_1254)
.L_1254:
        /*00d4*/ 	.word	0x00000000


	//----- nvinfo : EIATTR_CBANK_PARAM_SIZE
	.align		4
.L_1255:
        /*00d8*/ 	.byte	0x03, 0x19
        /*00da*/ 	.short	0x0014


	//----- nvinfo : EIATTR_PARAM_CBANK
	.align		4
        /*00dc*/ 	.byte	0x04, 0x0a
        /*00de*/ 	.short	(.L_1257 - .L_1256)
	.align		4
.L_1256:
        /*00e0*/ 	.word	index@(.nv.constant0._Z7reduce6IiLj16ELb0EEvPT_S1_j)
        /*00e4*/ 	.short	0x0380
        /*00e6*/ 	.short	0x0014


	//----- nvinfo : EIATTR_SW_WAR
	.align		4
.L_1257:
        /*00e8*/ 	.byte	0x04, 0x36
        /*00ea*/ 	.short	(.L_1259 - .L_1258)
.L_1258:
        /*00ec*/ 	.word	0x00000008
.L_1259:


//--------------------- .nv.info._Z7reduce6IiLj32ELb0EEvPT_S1_j --------------------------
	.section	.nv.info._Z7reduce6IiLj32ELb0EEvPT_S1_j,"",@"SHT_CUDA_INFO"
	.sectionflags	@""
	.align	4


	//----- nvinfo : EIATTR_CUDA_API_VERSION
	.align		4
        /*0000*/ 	.byte	0x04, 0x37
        /*0002*/ 	.short	(.L_1261 - .L_1260)
.L_1260:
        /*0004*/ 	.word	0x00000082


	//----- nvinfo : EIATTR_KPARAM_INFO
	.align		4
.L_1261:
        /*0008*/ 	.byte	0x04, 0x17
        /*000a*/ 	.short	(.L_1263 - .L_1262)
.L_1262:
        /*000c*/ 	.word	0x00000000
        /*0010*/ 	.short	0x0002
        /*0012*/ 	.short	0x0010
        /*0014*/ 	.byte	0x00, 0xf0, 0x11, 0x00


	//----- nvinfo : EIATTR_KPARAM_INFO
	.align		4
.L_1263:
        /*0018*/ 	.byte	0x04, 0x17
        /*001a*/ 	.short	(.L_1265 - .L_1264)
.L_1264:
        /*001c*/ 	.word	0x00000000
        /*0020*/ 	.short	0x0001
        /*0022*/ 	.short	0x0008
        /*0024*/ 	.byte	0x00, 0xf5, 0x21, 0x00


	//----- nvinfo : EIATTR_KPARAM_INFO
	.align		4
.L_1265:
        /*0028*/ 	.byte	0x04, 0x17
        /*002a*/ 	.short	(.L_1267 - .L_1266)
.L_1266:
        /*002c*/ 	.word	0x00000000
        /*0030*/ 	.short	0x0000
        /*0032*/ 	.short	0x0000
        /*0034*/ 	.byte	0x00, 0xf5, 0x21, 0x00


	//----- nvinfo : EIATTR_SPARSE_MMA_MASK
	.align		4
.L_1267:
        /*0038*/ 	.byte	0x03, 0x50
        /*003a*/ 	.short	0x0000


	//----- nvinfo : EIATTR_MAXREG_COUNT
	.align		4
        /*003c*/ 	.byte	0x03, 0x1b
        /*003e*/ 	.short	0x00ff


	//----- nvinfo : EIATTR_NUM_BARRIERS
	.align		4
        /*0040*/ 	.byte	0x02, 0x4c
        /*0042*/ 	.byte	0x01
	.zero		1


	//----- nvinfo : EIATTR_MERCURY_ISA_VERSION
	.align		4
        /*0044*/ 	.byte	0x03, 0x5f
        /*0046*/ 	.short	0x0101


	//----- nvinfo : EIATTR_COOP_GROUP_MASK_REGIDS
	.align		4
        /*0048*/ 	.byte	0x04, 0x29
        /*004a*/ 	.short	(.L_1269 - .L_1268)


	//   ....[0]....
.L_1268:
        /*004c*/ 	.word	0xffffffff


	//   ....[1]....
        /*0050*/ 	.word	0xffffffff


	//   ....[2]....
        /*0054*/ 	.word	0xffffffff


	//   ....[3]....
        /*0058*/ 	.word	0xffffffff


	//   ....[4]....
        /*005c*/ 	.word	0xffffffff


	//   ....[5]....
        /*0060*/ 	.word	0xffffffff


	//   ....[6]....
        /*0064*/ 	.word	0xffffffff


	//   ....[7]....
        /*0068*/ 	.word	0xffffffff


	//   ....[8]....
        /*006c*/ 	.word	0xffffffff


	//   ....[9]....
        /*0070*/ 	.word	0x0500000a


	//   ....[10]....
        /*0074*/ 	.word	0x0500000a


	//   ....[11]....
        /*0078*/ 	.word	0x0500000a


	//   ....[12]....
        /*007c*/ 	.word	0x0500000a


	//   ....[13]....
        /*0080*/ 	.word	0x0500000a


	//----- nvinfo : EIATTR_COOP_GROUP_INSTR_OFFSETS
	.align		4
.L_1269:
        /*0084*/ 	.byte	0x04, 0x28
        /*0086*/ 	.short	(.L_1271 - .L_1270)


	//   ....[0]....
.L_1270:
        /*0088*/ 	.word	0x00000280


	//   ....[1]....
        /*008c*/ 	.word	0x00000290


	//   ....[2]....
        /*0090*/ 	.word	0x000002a0


	//   ....[3]....
        /*0094*/ 	.word	0x000002b0


	//   ....[4]....
        /*0098*/ 	.word	0x00000300


	//   ....[5]....
        /*009c*/ 	.word	0x00000320


	//   ....[6]....
        /*00a0*/ 	.word	0x00000340


	//   ....[7]....
        /*00a4*/ 	.word	0x00000360


	//   ....[8]....
        /*00a8*/ 	.word	0x00000380


	//   ....[9]....
        /*00ac*/ 	.word	0x00000450


	//   ....[10]....
        /*00b0*/ 	.word	0x000004c0


	//   ....[11]....
        /*00b4*/ 	.word	0x00000530


	//   ....[12]....
        /*00b8*/ 	.word	0x000005a0


	//   ....[13]....
        /*00bc*/ 	.word	0x00000610


	//----- nvinfo : EIATTR_VRC_CTA_INIT_COUNT
	.align		4
.L_1271:
        /*00c0*/ 	.byte	0x02, 0x4a
	.zero		1
	.zero		1


	//----- nvinfo : EIATTR_EXIT_INSTR_OFFSETS
	.align		4
        /*00c4*/ 	.byte	0x04, 0x1c
        /*00c6*/ 	.short	(.L_1273 - .L_1272)


	//   ....[0]....
.L_1272:
        /*00c8*/ 	.word	0x000003c0


	//   ....[1]....
        /*00cc*/ 	.word	0x00000400


	//----- nvinfo : EIATTR_CRS_STACK_SIZE
	.align		4
.L_1273:
        /*00d0*/ 	.byte	0x04, 0x1e
        /*00d2*/ 	.short	(.L_1275 - .L_1274)
.L_1274:
        /*00d4*/ 	.word	0x00000000


	//----- nvinfo : EIATTR_CBANK_PARAM_SIZE
	.align		4
.L_1275:
        /*00d8*/ 	.byte	0x03, 0x19
        /*00da*/ 	.short	0x0014


	//----- nvinfo : EIATTR_PARAM_CBANK
	.align		4
        /*00dc*/ 	.byte	0x04, 0x0a
        /*00de*/ 	.short	(.L_1277 - .L_1276)
	.align		4
.L_1276:
        /*00e0*/ 	.word	index@(.nv.constant0._Z7reduce6IiLj32ELb0EEvPT_S1_j)
        /*00e4*/ 	.short	0x0380
        /*00e6*/ 	.short	0x0014


	//----- nvinfo : EIATTR_SW_WAR
	.align		4
.L_1277:
        /*00e8*/ 	.byte	0x04, 0x36
        /*00ea*/ 	.short	(.L_1279 - .L_1278)
.L_1278:
        /*00ec*/ 	.word	0x00000008
.L_1279:


//--------------------- .nv.info._Z7reduce6IiLj64ELb0EEvPT_S1_j --------------------------
	.section	.nv.info._Z7reduce6IiLj64ELb0EEvPT_S1_j,"",@"SHT_CUDA_INFO"
	.sectionflags	@""
	.align	4


	//----- nvinfo : EIATTR_CUDA_API_VERSION
	.align		4
        /*0000*/ 	.byte	0x04, 0x37
        /*0002*/ 	.short	(.L_1281 - .L_1280)
.L_1280:
        /*0004*/ 	.word	0x00000082


	//----- nvinfo : EIATTR_KPARAM_INFO
	.align		4
.L_1281:
        /*0008*/ 	.byte	0x04, 0x17
        /*000a*/ 	.short	(.L_1283 - .L_1282)
.L_1282:
        /*000c*/ 	.word	0x00000000
        /*0010*/ 	.short	0x0002
        /*0012*/ 	.short	0x0010
        /*0014*/ 	.byte	0x00, 0xf0, 0x11, 0x00


	//----- nvinfo : EIATTR_KPARAM_INFO
	.align		4
.L_1283:
        /*0018*/ 	.byte	0x04, 0x17
        /*001a*/ 	.short	(.L_1285 - .L_1284)
.L_1284:
        /*001c*/ 	.word	0x00000000
        /*0020*/ 	.short	0x0001
        /*0022*/ 	.short	0x0008
        /*0024*/ 	.byte	0x00, 0xf5, 0x21, 0x00


	//----- nvinfo : EIATTR_KPARAM_INFO
	.align		4
.L_1285:
        /*0028*/ 	.byte	0x04, 0x17
        /*002a*/ 	.short	(.L_1287 - .L_1286)
.L_1286:
        /*002c*/ 	.word	0x00000000
        /*0030*/ 	.short	0x0000
        /*0032*/ 	.short	0x0000
        /*0034*/ 	.byte	0x00, 0xf5, 0x21, 0x00


	//----- nvinfo : EIATTR_SPARSE_MMA_MASK
	.align		4
.L_1287:
        /*0038*/ 	.byte	0x03, 0x50
        /*003a*/ 	.short	0x0000


	//----- nvinfo : EIATTR_MAXREG_COUNT
	.align		4
        /*003c*/ 	.byte	0x03, 0x1b
        /*003e*/ 	.short	0x00ff


	//----- nvinfo : EIATTR_NUM_BARRIERS
	.align		4
        /*0040*/ 	.byte	0x02, 0x4c
        /*0042*/ 	.byte	0x01
	.zero		1


	//----- nvinfo : EIATTR_MERCURY_ISA_VERSION
	.align		4
        /*0044*/ 	.byte	0x03, 0x5f
        /*0046*/ 	.short	0x0101


	//----- nvinfo : EIATTR_COOP_GROUP_MASK_REGIDS
	.align		4
        /*0048*/ 	.byte	0x04, 0x29
        /*004a*/ 	.short	(.L_1289 - .L_1288)


	//   ....[0]....
.L_1288:
        /*004c*/ 	.word	0xffffffff


	//   ....[1]....
        /*0050*/ 	.word	0xffffffff


	//   ....[2]....
        /*0054*/ 	.word	0xffffffff


	//   ....[3]....
        /*0058*/ 	.word	0xffffffff


	//   ....[4]....
        /*005c*/ 	.word	0xffffffff


	//   ....[5]....
        /*0060*/ 	.word	0xffffffff


	//   ....[6]....
        /*0064*/ 	.word	0xffffffff


	//   ....[7]....
        /*0068*/ 	.word	0xffffffff


	//   ....[8]....
        /*006c*/ 	.word	0xffffffff


	//   ....[9]....
        /*0070*/ 	.word	0x0500000a


	//   ....[10]....
        /*0074*/ 	.word	0x0500000a


	//   ....[11]....
        /*0078*/ 	.word	0x0500000a


	//   ....[12]....
        /*007c*/ 	.word	0x0500000a


	//   ....[13]....
        /*0080*/ 	.word	0x0500000a


	//----- nvinfo : EIATTR_COOP_GROUP_INSTR_OFFSETS
	.align		4
.L_1289:
        /*0084*/ 	.byte	0x04, 0x28
        /*0086*/ 	.short	(.L_1291 - .L_1290)


	//   ....[0]....
.L_1290:
        /*0088*/ 	.word	0x00000270


	//   ....[1]....
        /*008c*/ 	.word	0x00000280


	//   ....[2]....
        /*0090*/ 	.word	0x00000290


	//   ....[3]....
        /*0094*/ 	.word	0x000002a0


	//   ....[4]....
        /*0098*/ 	.word	0x00000320


	//   ....[5]....
        /*009c*/ 	.word	0x00000340


	//   ....[6]....
        /*00a0*/ 	.word	0x00000360


	//   ....[7]....
        /*00a4*/ 	.word	0x00000380


	//   ....[8]....
        /*00a8*/ 	.word	0x000003a0


	//   ....[9]....
        /*00ac*/ 	.word	0x00000470


	//   ....[10]....
        /*00b0*/ 	.word	0x000004e0


	//   ....[11]....
        /*00b4*/ 	.word	0x00000550


	//   ....[12]....
        /*00b8*/ 	.word	0x000005c0


	//   ....[13]....
        /*00bc*/ 	.word	0x00000630


	//----- nvinfo : EIATTR_VRC_CTA_INIT_COUNT
	.align		4
.L_1291:
        /*00c0*/ 	.byte	0x02, 0x4a
	.zero		1
	.zero		1


	//----- nvinfo : EIATTR_EXIT_INSTR_OFFSETS
	.align		4
        /*00c4*/ 	.byte	0x04, 0x1c
        /*00c6*/ 	.short	(.L_1293 - .L_1292)


	//   ....[0]....
.L_1292:
        /*00c8*/ 	.word	0x000003e0


	//   ....[1]....
        /*00cc*/ 	.word	0x00000420


	//----- nvinfo : EIATTR_CRS_STACK_SIZE
	.align		4
.L_1293:
        /*00d0*/ 	.byte	0x04, 0x1e
        /*00d2*/ 	.short	(.L_1295 - .L_1294)
.L_1294:
        /*00d4*/ 	.word	0x00000000


	//----- nvinfo : EIATTR_CBANK_PARAM_SIZE
	.align		4
.L_1295:
        /*00d8*/ 	.byte	0x03, 0x19
        /*00da*/ 	.short	0x0014


	//----- nvinfo : EIATTR_PARAM_CBANK
	.align		4
        /*00dc*/ 	.byte	0x04, 0x0a
        /*00de*/ 	.short	(.L_1297 - .L_1296)
	.align		4
.L_1296:
        /*00e0*/ 	.word	index@(.nv.constant0._Z7reduce6IiLj64ELb0EEvPT_S1_j)
        /*00e4*/ 	.short	0x0380
        /*00e6*/ 	.short	0x0014


	//----- nvinfo : EIATTR_SW_WAR
	.align		4
.L_1297:
        /*00e8*/ 	.byte	0x04, 0x36
        /*00ea*/ 	.short	(.L_1299 - .L_1298)
.L_1298:
        /*00ec*/ 	.word	0x00000008
.L_1299:


//--------------------- .nv.info._Z7reduce6IiLj128ELb0EEvPT_S1_j --------------------------
	.section	.nv.info._Z7reduce6IiLj128ELb0EEvPT_S1_j,"",@"SHT_CUDA_INFO"
	.sectionflags	@""
	.align	4


	//----- nvinfo : EIATTR_CUDA_API_VERSION
	.align		4
        /*0000*/ 	.byte	0x04, 0x37
        /*0002*/ 	.short	(.L_1301 - .L_1300)
.L_1300:
        /*0004*/ 	.word	0x00000082


	//----- nvinfo : EIATTR_KPARAM_INFO
	.align		4
.L_1301:
        /*0008*/ 	.byte	0x04, 0x17
        /*000a*/ 	.short	(.L_1303 - .L_1302)
.L_1302:
        /*000c*/ 	.word	0x00000000
        /*0010*/ 	.short	0x0002
        /*0012*/ 	.short	0x0010
        /*0014*/ 	.byte	0x00, 0xf0, 0x11, 0x00


	//----- nvinfo : EIATTR_KPARAM_INFO
	.align		4
.L_1303:
        /*0018*/ 	.byte	0x04, 0x17
        /*001a*/ 	.short	(.L_1305 - .L_1304)
.L_1304:
        /*001c*/ 	.word	0x00000000
        /*0020*/ 	.short	0x0001
        /*0022*/ 	.short	0x0008
        /*0024*/ 	.byte	0x00, 0xf5, 0x21, 0x00


	//----- nvinfo : EIATTR_KPARAM_INFO
	.align		4
.L_1305:
        /*0028*/ 	.byte	0x04, 0x17
        /*002a*/ 	.short	(.L_1307 - .L_1306)
.L_1306:
        /*002c*/ 	.word	0x00000000
        /*0030*/ 	.short	0x0000
        /*0032*/ 	.short	0x0000
        /*0034*/ 	.byte	0x00, 0xf5, 0x21, 0x00


	//----- nvinfo : EIATTR_SPARSE_MMA_MASK
	.align		4
.L_1307:
        /*0038*/ 	.byte	0x03, 0x50
        /*003a*/ 	.short	0x0000


	//----- nvinfo : EIATTR_MAXREG_COUNT
	.align		4
        /*003c*/ 	.byte	0x03, 0x1b
        /*003e*/ 	.short	0x00ff


	//----- nvinfo : EIATTR_NUM_BARRIERS
	.align		4
        /*0040*/ 	.byte	0x02, 0x4c
        /*0042*/ 	.byte	0x01
	.zero		1


	//----- nvinfo : EIATTR_MERCURY_ISA_VERSION
	.align		4
        /*0044*/ 	.byte	0x03, 0x5f
        /*0046*/ 	.short	0x0101


	//----- nvinfo : EIATTR_COOP_GROUP_MASK_REGIDS
	.align		4
        /*0048*/ 	.byte	0x04, 0x29
        /*004a*/ 	.short	(.L_1309 - .L_1308)


	//   ....[0]....
.L_1308:
        /*004c*/ 	.word	0xffffffff


	//   ....[1]....
        /*0050*/ 	.word	0xffffffff


	//   ....[2]....
        /*0054*/ 	.word	0xffffffff


	//   ....[3]....
        /*0058*/ 	.word	0xffffffff


	//   ....[4]....
        /*005c*/ 	.word	0xffffffff


	//   ....[5]....
        /*0060*/ 	.word	0xffffffff


	//   ....[6]....
        /*0064*/ 	.word	0xffffffff


	//   ....[7]....
        /*0068*/ 	.word	0xffffffff


	//   ....[8]....
        /*006c*/ 	.word	0xffffffff


	//   ....[9]....
        /*0070*/ 	.word	0x0500000a


	//   ....[10]....
        /*0074*/ 	.word	0x0500000a


	//   ....[11]....
        /*0078*/ 	.word	0x0500000a


	//   ....[12]....
        /*007c*/ 	.word	0x0500000a


	//   ....[13]....
        /*0080*/ 	.word	0x0500000a


	//----- nvinfo : EIATTR_COOP_GROUP_INSTR_OFFSETS
	.align		4
.L_1309:
        /*0084*/ 	.byte	0x04, 0x28
        /*0086*/ 	.short	(.L_1311 - .L_1310)


	//   ....[0]....
.L_1310:
        /*0088*/ 	.word	0x00000260


	//   ....[1]....
        /*008c*/ 	.word	0x00000270


	//   ....[2]....
        /*0090*/ 	.word	0x00000280


	//   ....[3]....
        /*0094*/ 	.word	0x000002f0


	//   ....[4]....
        /*0098*/ 	.word	0x00000360


	//   ....[5]....
        /*009c*/ 	.word	0x00000380


	//   ....[6]....
        /*00a0*/ 	.word	0x000003a0


	//   ....[7]....
        /*00a4*/ 	.word	0x000003c0


	//   ....[8]....
        /*00a8*/ 	.word	0x000003e0


	//   ....[9]....
        /*00ac*/ 	.word	0x000004b0


	//   ....[10]....
        /*00b0*/ 	.word	0x00000520


	//   ....[11]....
        /*00b4*/ 	.word	0x00000590


	//   ....[12]....
        /*00b8*/ 	.word	0x00000600


	//   ....[13]....
        /*00bc*/ 	.word	0x00000670


	//----- nvinfo : EIATTR_VRC_CTA_INIT_COUNT
	.align		4
.L_1311:
        /*00c0*/ 	.byte	0x02, 0x4a
	.zero		1
	.zero		1


	//----- nvinfo : EIATTR_EXIT_INSTR_OFFSETS
	.align		4
        /*00c4*/ 	.byte	0x04, 0x1c
        /*00c6*/ 	.short	(.L_1313 - .L_1312)


	//   ....[0]....
.L_1312:
        /*00c8*/ 	.word	0x00000420


	//   ....[1]....
        /*00cc*/ 	.word	0x00000460


	//----- nvinfo : EIATTR_CRS_STACK_SIZE
	.align		4
.L_1313:
        /*00d0*/ 	.byte	0x04, 0x1e
        /*00d2*/ 	.short	(.L_1315 - .L_1314)
.L_1314:
        /*00d4*/ 	.word	0x00000000


	//----- nvinfo : EIATTR_CBANK_PARAM_SIZE
	.align		4
.L_1315:
        /*00d8*/ 	.byte	0x03, 0x19
        /*00da*/ 	.short	0x0014


	//----- nvinfo : EIATTR_PARAM_CBANK
	.align		4
        /*00dc*/ 	.byte	0x04, 0x0a
        /*00de*/ 	.short	(.L_1317 - .L_1316)
	.align		4
.L_1316:
        /*00e0*/ 	.word	index@(.nv.constant0._Z7reduce6IiLj128ELb0EEvPT_S1_j)
        /*00e4*/ 	.short	0x0380
        /*00e6*/ 	.short	0x0014


	//----- nvinfo : EIATTR_SW_WAR
	.align		4
.L_1317:
        /*00e8*/ 	.byte	0x04, 0x36
        /*00ea*/ 	.short	(.L_1319 - .L_1318)
.L_1318:
        /*00ec*/ 	.word	0x00000008
.L_1319:


//--------------------- .nv.info._Z7reduce6IiLj256ELb0EEvPT_S1_j --------------------------
	.section	.nv.info._Z7reduce6IiLj256ELb0EEvPT_S1_j,"",@"SHT_CUDA_INFO"
	.sectionflags	@""
	.align	4


	//----- nvinfo : EIATTR_CUDA_API_VERSION
	.align		4
        /*0000*/ 	.byte	0x04, 0x37
        /*0002*/ 	.short	(.L_1321 - .L_1320)
.L_1320:
        /*0004*/ 	.word	0x00000082


	//----- nvinfo : EIATTR_KPARAM_INFO
	.align		4
.L_1321:
        /*0008*/ 	.byte	0x04, 0x17
        /*000a*/ 	.short	(.L_1323 - .L_1322)
.L_1322:
        /*000c*/ 	.word	0x00000000
        /*0010*/ 	.short	0x0002
        /*0012*/ 	.short	0x0010
        /*0014*/ 	.byte	0x00, 0xf0, 0x11, 0x00


	//----- nvinfo : EIATTR_KPARAM_INFO
	.align		4
.L_1323:
        /*0018*/ 	.byte	0x04, 0x17
        /*001a*/ 	.short	(.L_1325 - .L_1324)
.L_1324:
        /*001c*/ 	.word	0x00000000
        /*0020*/ 	.short	0x0001
        /*0022*/ 	.short	0x0008
        /*0024*/ 	.byte	0x00, 0xf5, 0x21, 0x00


	//----- nvinfo : EIATTR_KPARAM_INFO
	.align		4
.L_1325:
        /*0028*/ 	.byte	0x04, 0x17
        /*002a*/ 	.short	(.L_1327 - .L_1326)
.L_1326:
        /*002c*/ 	.word	0x00000000
        /*0030*/ 	.short	0x0000
        /*0032*/ 	.short	0x0000
        /*0034*/ 	.byte	0x00, 0xf5, 0x21, 0x00


	//----- nvinfo : EIATTR_SPARSE_MMA_MASK
	.align		4
.L_1327:
        /*0038*/ 	.byte	0x03, 0x50
        /*003a*/ 	.short	0x0000


	//----- nvinfo : EIATTR_MAXREG_COUNT
	.align		4
        /*003c*/ 	.byte	0x03, 0x1b
        /*003e*/ 	.short	0x00ff


	//----- nvinfo : EIATTR_NUM_BARRIERS
	.align		4
        /*0040*/ 	.byte	0x02, 0x4c
        /*0042*/ 	.byte	0x01
	.zero		1


	//----- nvinfo : EIATTR_MERCURY_ISA_VERSION
	.align		4
        /*0044*/ 	.byte	0x03, 0x5f
        /*0046*/ 	.short	0x0101


	//----- nvinfo : EIATTR_COOP_GROUP_MASK_REGIDS
	.align		4
        /*0048*/ 	.byte	0x04, 0x29
        /*004a*/ 	.short	(.L_1329 - .L_1328)


	//   ....[0]....
.L_1328:
        /*004c*/ 	.word	0xffffffff


	//   ....[1]....
        /*0050*/ 	.word	0xffffffff


	//   ....[2]....
        /*0054*/ 	.word	0xffffffff


	//   ....[3]....
        /*0058*/ 	.word	0xffffffff


	//   ....[4]....
        /*005c*/ 	.word	0xffffffff


	//   ....[5]....
        /*0060*/ 	.word	0xffffffff


	//   ....[6]....
        /*0064*/ 	.word	0xffffffff


	//   ....[7]....
        /*0068*/ 	.word	0xffffffff


	//   ....[8]....
        /*006c*/ 	.word	0xffffffff


	//   ....[9]....
        /*0070*/ 	.word	0x0500000a


	//   ....[10]....
        /*0074*/ 	.word	0x0500000a


	//   ....[11]....
        /*0078*/ 	.word	0x0500000a


	//   ....[12]....
        /*007c*/ 	.word	0x0500000a


	//   ....[13]....
        /*0080*/ 	.word	0x0500000a


	//----- nvinfo : EIATTR_COOP_GROUP_INSTR_OFFSETS
	.align		4
.L_1329:
        /*0084*/ 	.byte	0x04, 0x28
        /*0086*/ 	.short	(.L_1331 - .L_1330)


	//   ....[0]....
.L_1330:
        /*0088*/ 	.word	0x00000270


	//   ....[1]....
        /*008c*/ 	.word	0x00000280


	//   ....[2]....
        /*0090*/ 	.word	0x000002c0


	//   ....[3]....
        /*0094*/ 	.word	0x00000330


	//   ....[4]....
        /*0098*/ 	.word	0x000003a0


	//   ....[5]....
        /*009c*/ 	.word	0x000003c0


	//   ....[6]....
        /*00a0*/ 	.word	0x000003e0


	//   ....[7]....
        /*00a4*/ 	.word	0x00000400


	//   ....[8]....
        /*00a8*/ 	.word	0x00000420


	//   ....[9]....
        /*00ac*/ 	.word	0x000004f0


	//   ....[10]....
        /*00b0*/ 	.word	0x00000560


	//   ....[11]....
        /*00b4*/ 	.word	0x000005d0


	//   ....[12]....
        /*00b8*/ 	.word	0x00000640


	//   ....[13]....
        /*00bc*/ 	.word	0x000006b0


	//----- nvinfo : EIATTR_VRC_CTA_INIT_COUNT
	.align		4
.L_1331:
        /*00c0*/ 	.byte	0x02, 0x4a
	.zero		1
	.zero		1


	//----- nvinfo : EIATTR_EXIT_INSTR_OFFSETS
	.align		4
        /*00c4*/ 	.byte	0x04, 0x1c
        /*00c6*/ 	.short	(.L_1333 - .L_1332)


	//   ....[0]....
.L_1332:
        /*00c8*/ 	.word	0x00000460


	//   ....[1]....
        /*00cc*/ 	.word	0x000004a0


	//----- nvinfo : EIATTR_CRS_STACK_SIZE
	.align		4
.L_1333:
        /*00d0*/ 	.byte	0x04, 0x1e
        /*00d2*/ 	.short	(.L_1335 - .L_1334)
.L_1334:
        /*00d4*/ 	.word	0x00000000


	//----- nvinfo : EIATTR_CBANK_PARAM_SIZE
	.align		4
.L_1335:
        /*00d8*/ 	.byte	0x03, 0x19
        /*00da*/ 	.short	0x0014


	//----- nvinfo : EIATTR_PARAM_CBANK
	.align		4
        /*00dc*/ 	.byte	0x04, 0x0a
        /*00de*/ 	.short	(.L_1337 - .L_1336)
	.align		4
.L_1336:
        /*00e0*/ 	.word	index@(.nv.constant0._Z7reduce6IiLj256ELb0EEvPT_S1_j)
        /*00e4*/ 	.short	0x0380
        /*00e6*/ 	.short	0x0014


	//----- nvinfo : EIATTR_SW_WAR
	.align		4
.L_1337:
        /*00e8*/ 	.byte	0x04, 0x36
        /*00ea*/ 	.short	(.L_1339 - .L_1338)
.L_1338:
        /*00ec*/ 	.word	0x00000008
.L_1339:


//--------------------- .nv.info._Z7reduce6IiLj512ELb0EEvPT_S1_j --------------------------
	.section	.nv.info._Z7reduce6IiLj512ELb0EEvPT_S1_j,"",@"SHT_CUDA_INFO"
	.sectionflags	@""
	.align	4


	//----- nvinfo : EIATTR_CUDA_API_VERSION
	.align		4
        /*0000*/ 	.byte	0x04, 0x37
        /*0002*/ 	.short	(.L_1341 - .L_1340)
.L_1340:
        /*0004*/ 	.word	0x00000082


	//----- nvinfo : EIATTR_KPARAM_INFO
	.align		4
.L_1341:
        /*0008*/ 	.byte	0x04, 0x17
        /*000a*/ 	.short	(.L_1343 - .L_1342)
.L_1342:
        /*000c*/ 	.word	0x00000000
        /*0010*/ 	.short	0x0002
        /*0012*/ 	.short	0x0010
        /*0014*/ 	.byte	0x00, 0xf0, 0x11, 0x00


	//----- nvinfo : EIATTR_KPARAM_INFO
	.align		4
.L_1343:
        /*0018*/ 	.byte	0x04, 0x17
        /*001a*/ 	.short	(.L_1345 - .L_1344)
.L_1344:
        /*001c*/ 	.word	0x00000000
        /*0020*/ 	.short	0x0001
        /*0022*/ 	.short	0x0008
        /*0024*/ 	.byte	0x00, 0xf5, 0x21, 0x00


	//----- nvinfo : EIATTR_KPARAM_INFO
	.align		4
.L_1345:
        /*0028*/ 	.byte	0x04, 0x17
        /*002a*/ 	.short	(.L_1347 - .L_1346)
.L_1346:
        /*002c*/ 	.word	0x00000000
        /*0030*/ 	.short	0x0000
        /*0032*/ 	.short	0x0000
        /*0034*/ 	.byte	0x00, 0xf5, 0x21, 0x00


	//----- nvinfo : EIATTR_SPARSE_MMA_MASK
	.align		4
.L_1347:
        /*0038*/ 	.byte	0x03, 0x50
        /*003a*/ 	.short	0x0000


	//----- nvinfo : EIATTR_MAXREG_COUNT
	.align		4
        /*003c*/ 	.byte	0x03, 0x1b
        /*003e*/ 	.short	0x00ff


	//----- nvinfo : EIATTR_NUM_BARRIERS
	.align		4
        /*0040*/ 	.byte	0x02, 0x4c
        /*0042*/ 	.byte	0x01
	.zero		1


	//----- nvinfo : EIATTR_MERCURY_ISA_VERSION
	.align		4
        /*0044*/ 	.byte	0x03, 0x5f
        /*0046*/ 	.short	0x0101


	//----- nvinfo : EIATTR_COOP_GROUP_MASK_REGIDS
	.align		4
        /*0048*/ 	.byte	0x04, 0x29
        /*004a*/ 	.short	(.L_1349 - .L_1348)


	//   ....[0]....
.L_1348:
        /*004c*/ 	.word	0xffffffff


	//   ....[1]....
        /*0050*/ 	.word	0xffffffff


	//   ....[2]....
        /*0054*/ 	.word	0xffffffff


	//   ....[3]....
        /*0058*/ 	.word	0xffffffff


	//   ....[4]....
        /*005c*/ 	.word	0xffffffff


	//   ....[5]....
        /*0060*/ 	.word	0xffffffff


	//   ....[6]....
        /*0064*/ 	.word	0xffffffff


	//   ....[7]....
        /*0068*/ 	.word	0xffffffff


	//   ....[8]....
        /*006c*/ 	.word	0xffffffff


	//   ....[9]....
        /*0070*/ 	.word	0x0500000a


	//   ....[10]....
        /*0074*/ 	.word	0x0500000a


	//   ....[11]....
        /*0078*/ 	.word	0x0500000a


	//   ....[12]....
        /*007c*/ 	.word	0x0500000a


	//   ....[13]....
        /*0080*/ 	.word	0x0500000a


	//----- nvinfo : EIATTR_COOP_GROUP_INSTR_OFFSETS
	.align		4
.L_1349:
        /*0084*/ 	.byte	0x04, 0x28
        /*0086*/ 	.short	(.L_1351 - .L_1350)


	//   ....[0]....
.L_1350:
        /*0088*/ 	.word	0x00000270


	//   ....[1]....
        /*008c*/ 	.word	0x000002c0


	//   ....[2]....
        /*0090*/ 	.word	0x00000310


	//   ....[3]....
        /*0094*/ 	.word	0x00000380


	//   ....[4]....
        /*0098*/ 	.word	0x000003f0


	//   ....[5]....
        /*009c*/ 	.word	0x00000410


	//   ....[6]....
        /*00a0*/ 	.word	0x00000430


	//   ....[7]....
        /*00a4*/ 	.word	0x00000450


	//   ....[8]....
        /*00a8*/ 	.word	0x00000470


	//   ....[9]....
        /*00ac*/ 	.word	0x00000540


	//   ....[10]....
        /*00b0*/ 	.word	0x000005b0


	//   ....[11]....
        /*00b4*/ 	.word	0x00000620


	//   ....[12]....
        /*00b8*/ 	.word	0x00000690


	//   ....[13]....
        /*00bc*/ 	.word	0x00000700


	//----- nvinfo : EIATTR_VRC_CTA_INIT_COUNT
	.align		4
.L_1351:
        /*00c0*/ 	.byte	0x02, 0x4a
	.zero		1
	.zero		1


	//----- nvinfo : EIATTR_EXIT_INSTR_OFFSETS
	.align		4
        /*00c4*/ 	.byte	0x04, 0x1c
        /*00c6*/ 	.short	(.L_1353 - .L_1352)


	//   ....[0]....
.L_1352:
        /*00c8*/ 	.word	0x000004b0


	//   ....[1]....
        /*00cc*/ 	.word	0x000004f0


	//----- nvinfo : EIATTR_CRS_STACK_SIZE
	.align		4
.L_1353:
        /*00d0*/ 	.byte	0x04, 0x1e
        /*00d2*/ 	.short	(.L_1355 - .L_1354)
.L_1354:
        /*00d4*/ 	.word	0x00000000


	//----- nvinfo : EIATTR_CBANK_PARAM_SIZE
	.align		4
.L_1355:
        /*00d8*/ 	.byte	0x03, 0x19
        /*00da*/ 	.short	0x0014


	//----- nvinfo : EIATTR_PARAM_CBANK
	.align		4
        /*00dc*/ 	.byte	0x04, 0x0a
        /*00de*/ 	.short	(.L_1357 - .L_1356)
	.align		4
.L_1356:
        /*00e0*/ 	.word	index@(.nv.constant0._Z7reduce6IiLj512ELb0EEvPT_S1_j)
        /*00e4*/ 	.short	0x0380
        /*00e6*/ 	.short	0x0014


	//----- nvinfo : EIATTR_SW_WAR
	.align		4
.L_1357:
        /*00e8*/ 	.byte	0x04, 0x36
        /*00ea*/ 	.short	(.L_1359 - .L_1358)
.L_1358:
        /*00ec*/ 	.word	0x00000008
.L_1359:


//--------------------- .nv.info._Z7reduce6IiLj1ELb1EEvPT_S1_j --------------------------
	.section	.nv.info._Z7reduce6IiLj1ELb1EEvPT_S1_j,"",@"SHT_CUDA_INFO"
	.sectionflags	@""
	.align	4


	//----- nvinfo : EIATTR_CUDA_API_VERSION
	.align		4
        /*0000*/ 	.byte	0x04, 0x37
        /*0002*/ 	.short	(.L_1361 - .L_1360)
.L_1360:
        /*0004*/ 	.word	0x00000082


	//----- nvinfo : EIATTR_KPARAM_INFO
	.align		4
.L_1361:
        /*0008*/ 	.byte	0x04, 0x17
        /*000a*/ 	.short	(.L_1363 - .L_1362)
.L_1362:
        /*000c*/ 	.word	0x00000000
        /*0010*/ 	.short	0x0002
        /*0012*/ 	.short	0x0010
        /*0014*/ 	.byte	0x00, 0xf0, 0x11, 0x00


	//----- nvinfo : EIATTR_KPARAM_INFO
	.align		4
.L_1363:
        /*0018*/ 	.byte	0x04, 0x17
        /*001a*/ 	.short	(.L_1365 - .L_1364)
.L_1364:
        /*001c*/ 	.word	0x00000000
        /*0020*/ 	.short	0x0001
        /*0022*/ 	.short	0x0008
        /*0024*/ 	.byte	0x00, 0xf5, 0x21, 0x00


	//----- nvinfo : EIATTR_KPARAM_INFO
	.align		4
.L_1365:
        /*0028*/ 	.byte	0x04, 0x17
        /*002a*/ 	.short	(.L_1367 - .L_1366)
.L_1366:
        /*002c*/ 	.word	0x00000000
        /*0030*/ 	.short	0x0000
        /*0032*/ 	.short	0x0000
        /*0034*/ 	.byte	0x00, 0xf5, 0x21, 0x00


	//----- nvinfo : EIATTR_SPARSE_MMA_MASK
	.align		4
.L_1367:
        /*0038*/ 	.byte	0x03, 0x50
        /*003a*/ 	.short	0x0000


	//----- nvinfo : EIATTR_MAXREG_COUNT
	.align		4
        /*003c*/ 	.byte	0x03, 0x1b
        /*003e*/ 	.short	0x00ff


	//----- nvinfo : EIATTR_NUM_BARRIERS
	.align		4
        /*0040*/ 	.byte	0x02, 0x4c
        /*0042*/ 	.byte	0x01
	.zero		1


	//----- nvinfo : EIATTR_MERCURY_ISA_VERSION
	.align		4
        /*0044*/ 	.byte	0x03, 0x5f
        /*0046*/ 	.short	0x0101


	//----- nvinfo : EIATTR_COOP_GROUP_MASK_REGIDS
	.align		4
        /*0048*/ 	.byte	0x04, 0x29
        /*004a*/ 	.short	(.L_1369 - .L_1368)


	//   ....[0]....
.L_1368:
        /*004c*/ 	.word	0xffffffff


	//   ....[1]....
        /*0050*/ 	.word	0xffffffff


	//   ....[2]....
        /*0054*/ 	.word	0xffffffff


	//   ....[3]....
        /*0058*/ 	.word	0xffffffff


	//   ....[4]....
        /*005c*/ 	.word	0xffffffff


	//   ....[5]....
        /*0060*/ 	.word	0xffffffff


	//   ....[6]....
        /*0064*/ 	.word	0xffffffff


	//   ....[7]....
        /*0068*/ 	.word	0xffffffff


	//   ....[8]....
        /*006c*/ 	.word	0xffffffff


	//   ....[9]....
        /*0070*/ 	.word	0x0500000a


	//   ....[10]....
        /*0074*/ 	.word	0x0500000a


	//   ....[11]....
        /*0078*/ 	.word	0x0500000a


	//   ....[12]....
        /*007c*/ 	.word	0x0500000a


	//   ....[13]....
        /*0080*/ 	.word	0x0500000a


	//----- nvinfo : EIATTR_COOP_GROUP_INSTR_OFFSETS
	.align		4
.L_1369:
        /*0084*/ 	.byte	0x04, 0x28
        /*0086*/ 	.short	(.L_1371 - .L_1370)


	//   ....[0]....
.L_1370:
        /*0088*/ 	.word	0x00000220


	//   ....[1]....
        /*008c*/ 	.word	0x00000230


	//   ....[2]....
        /*0090*/ 	.word	0x00000240


	//   ....[3]....
        /*0094*/ 	.word	0x00000250


	//   ....[4]....
        /*0098*/ 	.word	0x000002a0


	//   ....[5]....
        /*009c*/ 	.word	0x000002c0


	//   ....[6]....
        /*00a0*/ 	.word	0x000002e0


	//   ....[7]....
        /*00a4*/ 	.word	0x00000300


	//   ....[8]....
        /*00a8*/ 	.word	0x00000320


	//   ....[9]....
        /*00ac*/ 	.word	0x000003f0


	//   ....[10]....
        /*00b0*/ 	.word	0x00000460


	//   ....[11]....
        /*00b4*/ 	.word	0x000004d0


	//   ....[12]....
        /*00b8*/ 	.word	0x00000540


	//   ....[13]....
        /*00bc*/ 	.word	0x000005b0


	//----- nvinfo : EIATTR_VRC_CTA_INIT_COUNT
	.align		4
.L_1371:
        /*00c0*/ 	.byte	0x02, 0x4a
	.zero		1
	.zero		1


	//----- nvinfo : EIATTR_EXIT_INSTR_OFFSETS
	.align		4
        /*00c4*/ 	.byte	0x04, 0x1c
        /*00c6*/ 	.short	(.L_1373 - .L_1372)


	//   ....[0]....
.L_1372:
        /*00c8*/ 	.word	0x00000360


	//   ....[1]....
        /*00cc*/ 	.word	0x000003a0


	//----- nvinfo : EIATTR_CRS_STACK_SIZE
	.align		4
.L_1373:
        /*00d0*/ 	.byte	0x04, 0x1e
        /*00d2*/ 	.short	(.L_1375 - .L_1374)
.L_1374:
        /*00d4*/ 	.word	0x00000000


	//----- nvinfo : EIATTR_CBANK_PARAM_SIZE
	.align		4
.L_1375:
        /*00d8*/ 	.byte	0x03, 0x19
        /*00da*/ 	.short	0x0014


	//----- nvinfo : EIATTR_PARAM_CBANK
	.align		4
        /*00dc*/ 	.byte	0x04, 0x0a
        /*00de*/ 	.short	(.L_1377 - .L_1376)
	.align		4
.L_1376:
        /*00e0*/ 	.word	index@(.nv.constant0._Z7reduce6IiLj1ELb1EEvPT_S1_j)
        /*00e4*/ 	.short	0x0380
        /*00e6*/ 	.short	0x0014


	//----- nvinfo : EIATTR_SW_WAR
	.align		4
.L_1377:
        /*00e8*/ 	.byte	0x04, 0x36
        /*00ea*/ 	.short	(.L_1379 - .L_1378)
.L_1378:
        /*00ec*/ 	.word	0x00000008
.L_1379:


//--------------------- .nv.info._Z7reduce6IiLj2ELb1EEvPT_S1_j --------------------------
	.section	.nv.info._Z7reduce6IiLj2ELb1EEvPT_S1_j,"",@"SHT_CUDA_INFO"
	.sectionflags	@""
	.align	4


	//----- nvinfo : EIATTR_CUDA_API_VERSION
	.align		4
        /*0000*/ 	.byte	0x04, 0x37
        /*0002*/ 	.short	(.L_1381 - .L_1380)
.L_1380:
        /*0004*/ 	.word	0x00000082


	//----- nvinfo : EIATTR_KPARAM_INFO
	.align		4
.L_1381:
        /*0008*/ 	.byte	0x04, 0x17
        /*000a*/ 	.short	(.L_1383 - .L_1382)
.L_1382:
        /*000c*/ 	.word	0x00000000
        /*0010*/ 	.short	0x0002
        /*0012*/ 	.short	0x0010
        /*0014*/ 	.byte	0x00, 0xf0, 0x11, 0x00


	//----- nvinfo : EIATTR_KPARAM_INFO
	.align		4
.L_1383:
        /*0018*/ 	.byte	0x04, 0x17
        /*001a*/ 	.short	(.L_1385 - .L_1384)
.L_1384:
        /*001c*/ 	.word	0x00000000
        /*0020*/ 	.short	0x0001
        /*0022*/ 	.short	0x0008
        /*0024*/ 	.byte	0x00, 0xf5, 0x21, 0x00


	//----- nvinfo : EIATTR_KPARAM_INFO
	.align		4
.L_1385:
        /*0028*/ 	.byte	0x04, 0x17
        /*002a*/ 	.short	(.L_1387 - .L_1386)
.L_1386:
        /*002c*/ 	.word	0x00000000
        /*0030*/ 	.short	0x0000
        /*0032*/ 	.short	0x0000
        /*0034*/ 	.byte	0x00, 0xf5, 0x21, 0x00


	//----- nvinfo : EIATTR_SPARSE_MMA_MASK
	.align		4
.L_1387:
        /*0038*/ 	.byte	0x03, 0x50
        /*003a*/ 	.short	0x0000


	//----- nvinfo : EIATTR_MAXREG_COUNT
	.align		4
        /*003c*/ 	.byte	0x03, 0x1b
        /*003e*/ 	.short	0x00ff


	//----- nvinfo : EIATTR_NUM_BARRIERS
	.align		4
        /*0040*/ 	.byte	0x02, 0x4c
        /*0042*/ 	.byte	0x01
	.zero		1


	//----- nvinfo : EIATTR_MERCURY_ISA_VERSION
	.align		4
        /*0044*/ 	.byte	0x03, 0x5f
        /*0046*/ 	.short	0x0101


	//----- nvinfo : EIATTR_COOP_GROUP_MASK_REGIDS
	.align		4
        /*0048*/ 	.byte	0x04, 0x29
        /*004a*/ 	.short	(.L_1389 - .L_1388)


	//   ....[0]....
.L_1388:
        /*004c*/ 	.word	0xffffffff


	//   ....[1]....
        /*0050*/ 	.word	0xffffffff


	//   ....[2]....
        /*0054*/ 	.word	0xffffffff


	//   ....[3]....
        /*0058*/ 	.word	0xffffffff


	//   ....[4]....
        /*005c*/ 	.word	0xffffffff


	//   ....[5]....
        /*0060*/ 	.word	0xffffffff


	//   ....[6]....
        /*0064*/ 	.word	0xffffffff


	//   ....[7]....
        /*0068*/ 	.word	0xffffffff


	//   ....[8]....
        /*006c*/ 	.word	0xffffffff


	//   ....[9]....
        /*0070*/ 	.word	0x0500000a


	//   ....[10]....
        /*0074*/ 	.word	0x0500000a


	//   ....[11]....
        /*0078*/ 	.word	0x0500000a


	//   ....[12]....
        /*007c*/ 	.word	0x0500000a


	//   ....[13]....
        /*0080*/ 	.word	0x0500000a


	//----- nvinfo : EIATTR_COOP_GROUP_INSTR_OFFSETS
	.align		4
.L_1389:
        /*0084*/ 	.byte	0x04, 0x28
        /*0086*/ 	.short	(.L_1391 - .L_1390)


	//   ....[0]....
.L_1390:
        /*0088*/ 	.word	0x00000250


	//   ....[1]....
        /*008c*/ 	.word	0x00000260


	//   ....[2]....
        /*0090*/ 	.word	0x00000270


	//   ....[3]....
        /*0094*/ 	.word	0x00000280


	//   ....[4]....
        /*0098*/ 	.word	0x000002d0


	//   ....[5]....
        /*009c*/ 	.word	0x000002f0


	//   ....[6]....
        /*00a0*/ 	.word	0x00000310


	//   ....[7]....
        /*00a4*/ 	.word	0x00000330


	//   ....[8]....
        /*00a8*/ 	.word	0x00000350


	//   ....[9]....
        /*00ac*/ 	.word	0x00000420


	//   ....[10]....
        /*00b0*/ 	.word	0x00000490


	//   ....[11]....
        /*00b4*/ 	.word	0x00000500


	//   ....[12]....
        /*00b8*/ 	.word	0x00000570


	//   ....[13]....
        /*00bc*/ 	.word	0x000005e0


	//----- nvinfo : EIATTR_VRC_CTA_INIT_COUNT
	.align		4
.L_1391:
        /*00c0*/ 	.byte	0x02, 0x4a
	.zero		1
	.zero		1


	//----- nvinfo : EIATTR_EXIT_INSTR_OFFSETS
	.align		4
        /*00c4*/ 	.byte	0x04, 0x1c
        /*00c6*/ 	.short	(.L_1393 - .L_1392)


	//   ....[0]....
.L_1392:
        /*00c8*/ 	.word	0x00000390


	//   ....[1]....
        /*00cc*/ 	.word	0x000003d0


	//----- nvinfo : EIATTR_CRS_STACK_SIZE
	.align		4
.L_1393:
        /*00d0*/ 	.byte	0x04, 0x1e
        /*00d2*/ 	.short	(.L_1395 - .L_1394)
.L_1394:
        /*00d4*/ 	.word	0x00000000


	//----- nvinfo : EIATTR_CBANK_PARAM_SIZE
	.align		4
.L_1395:
        /*00d8*/ 	.byte	0x03, 0x19
        /*00da*/ 	.short	0x0014


	//----- nvinfo : EIATTR_PARAM_CBANK
	.align		4
        /*00dc*/ 	.byte	0x04, 0x0a
        /*00de*/ 	.short	(.L_1397 - .L_1396)
	.align		4
.L_1396:
        /*00e0*/ 	.word	index@(.nv.constant0._Z7reduce6IiLj2ELb1EEvPT_S1_j)
        /*00e4*/ 	.short	0x0380
        /*00e6*/ 	.short	0x0014


	//----- nvinfo : EIATTR_SW_WAR
	.align		4
.L_1397:
        /*00e8*/ 	.byte	0x04, 0x36
        /*00ea*/ 	.short	(.L_1399 - .L_1398)
.L_1398:
        /*00ec*/ 	.word	0x00000008
.L_1399:


//--------------------- .nv.info._Z7reduce6IiLj4ELb1EEvPT_S1_j --------------------------
	.section	.nv.info._Z7reduce6IiLj4ELb1EEvPT_S1_j,"",@"SHT_CUDA_INFO"
	.sectionflags	@""
	.align	4


	//----- nvinfo : EIATTR_CUDA_API_VERSION
	.align		4
        /*0000*/ 	.byte	0x04, 0x37
        /*0002*/ 	.short	(.L_1401 - .L_1400)
.L_1400:
        /*0004*/ 	.word	0x00000082


	//----- nvinfo : EIATTR_KPARAM_INFO
	.align		4
.L_1401:
        /*0008*/ 	.byte	0x04, 0x17
        /*000a*/ 	.short	(.L_1403 - .L_1402)
.L_1402:
        /*000c*/ 	.word	0x00000000
        /*0010*/ 	.short	0x0002
        /*0012*/ 	.short	0x0010
        /*0014*/ 	.byte	0x00, 0xf0, 0x11, 0x00


	//----- nvinfo : EIATTR_KPARAM_INFO
	.align		4
.L_1403:
        /*0018*/ 	.byte	0x04, 0x17
        /*001a*/ 	.short	(.L_1405 - .L_1404)
.L_1404:
        /*001c*/ 	.word	0x00000000
        /*0020*/ 	.short	0x0001
        /*0022*/ 	.short	0x0008
        /*0024*/ 	.byte	0x00, 0xf5, 0x21, 0x00


	//----- nvinfo : EIATTR_KPARAM_INFO
	.align		4
.L_1405:
        /*0028*/ 	.byte	0x04, 0x17
        /*002a*/ 	.short	(.L_1407 - .L_1406)
.L_1406:
        /*002c*/ 	.word	0x00000000
        /*0030*/ 	.short	0x0000
        /*0032*/ 	.short	0x0000
        /*0034*/ 	.byte	0x00, 0xf5, 0x21, 0x00


	//----- nvinfo : EIATTR_SPARSE_MMA_MASK
	.align		4
.L_1407:
        /*0038*/ 	.byte	0x03, 0x50
        /*003a*/ 	.short	0x0000


	//----- nvinfo : EIATTR_MAXREG_COUNT
	.align		4
        /*003c*/ 	.byte	0x03, 0x1b
        /*003e*/ 	.short	0x00ff


	//----- nvinfo : EIATTR_NUM_BARRIERS
	.align		4
        /*0040*/ 	.byte	0x02, 0x4c
        /*0042*/ 	.byte	0x01
	.zero		1


	//----- nvinfo : EIATTR_MERCURY_ISA_VERSION
	.align		4
        /*0044*/ 	.byte	0x03, 0x5f
        /*0046*/ 	.short	0x0101


	//----- nvinfo : EIATTR_COOP_GROUP_MASK_REGIDS
	.align		4
        /*0048*/ 	.byte	0x04, 0x29
        /*004a*/ 	.short	(.L_1409 - .L_1408)


	//   ....[0]....
.L_1408:
        /*004c*/ 	.word	0xffffffff


	//   ....[1]....
        /*0050*/ 	.word	0xffffffff


	//   ....[2]....
        /*0054*/ 	.word	0xffffffff


	//   ....[3]....
        /*0058*/ 	.word	0xffffffff


	//   ....[4]....
        /*005c*/ 	.word	0xffffffff


	//   ....[5]....
        /*0060*/ 	.word	0xffffffff


	//   ....[6]....
        /*0064*/ 	.word	0xffffffff


	//   ....[7]....
        /*0068*/ 	.word	0xffffffff


	//   ....[8]....
        /*006c*/ 	.word	0xffffffff


	//   ....[9]....
        /*0070*/ 	.word	0x0500000a


	//   ....[10]....
        /*0074*/ 	.word	0x0500000a


	//   ....[11]....
        /*0078*/ 	.word	0x0500000a


	//   ....[12]....
        /*007c*/ 	.word	0x0500000a


	//   ....[13]....
        /*0080*/ 	.word	0x0500000a


	//----- nvinfo : EIATTR_COOP_GROUP_INSTR_OFFSETS
	.align		4
.L_1409:
        /*0084*/ 	.byte	0x04, 0x28
        /*0086*/ 	.short	(.L_1411 - .L_1410)


	//   ....[0]....
.L_1410:
        /*0088*/ 	.word	0x00000250


	//   ....[1]....
        /*008c*/ 	.word	0x00000260


	//   ....[2]....
        /*0090*/ 	.word	0x00000270


	//   ....[3]....
        /*0094*/ 	.word	0x00000280


	//   ....[4]....
        /*0098*/ 	.word	0x000002d0


	//   ....[5]....
        /*009c*/ 	.word	0x000002f0


	//   ....[6]....
        /*00a0*/ 	.word	0x00000310


	//   ....[7]....
        /*00a4*/ 	.word	0x00000330


	//   ....[8]....
        /*00a8*/ 	.word	0x00000350


	//   ....[9]....
        /*00ac*/ 	.word	0x00000420


	//   ....[10]....
        /*00b0*/ 	.word	0x00000490


	//   ....[11]....
        /*00b4*/ 	.word	0x00000500


	//   ....[12]....
        /*00b8*/ 	.word	0x00000570


	//   ....[13]....
        /*00bc*/ 	.word	0x000005e0


	//----- nvinfo : EIATTR_VRC_CTA_INIT_COUNT
	.align		4
.L_1411:
        /*00c0*/ 	.byte	0x02, 0x4a
	.zero		1
	.zero		1


	//----- nvinfo : EIATTR_EXIT_INSTR_OFFSETS
	.align		4
        /*00c4*/ 	.byte	0x04, 0x1c
        /*00c6*/ 	.short	(.L_1413 - .L_1412)


	//   ....[0]....
.L_1412:
        /*00c8*/ 	.word	0x00000390


	//   ....[1]....
        /*00cc*/ 	.word	0x000003d0


	//----- nvinfo : EIATTR_CRS_STACK_SIZE
	.align		4
.L_1413:
        /*00d0*/ 	.byte	0x04, 0x1e
        /*00d2*/ 	.short	(.L_1415 - .L_1414)
.L_1414:
        /*00d4*/ 	.word	0x00000000


	//----- nvinfo : EIATTR_CBANK_PARAM_SIZE
	.align		4
.L_1415:
        /*00d8*/ 	.byte	0x03, 0x19
        /*00da*/ 	.short	0x0014


	//----- nvinfo : EIATTR_PARAM_CBANK
	.align		4
        /*00dc*/ 	.byte	0x04, 0x0a
        /*00de*/ 	.short	(.L_1417 - .L_1416)
	.align		4
.L_1416:
        /*00e0*/ 	.word	index@(.nv.constant0._Z7reduce6IiLj4ELb1EEvPT_S1_j)
        /*00e4*/ 	.short	0x0380
        /*00e6*/ 	.short	0x0014


	//----- nvinfo : EIATTR_SW_WAR
	.align		4
.L_1417:
        /*00e8*/ 	.byte	0x04, 0x36
        /*00ea*/ 	.short	(.L_1419 - .L_1418)
.L_1418:
        /*00ec*/ 	.word	0x00000008
.L_1419:


//--------------------- .nv.info._Z7reduce6IiLj8ELb1EEvPT_S1_j --------------------------
	.section	.nv.info._Z7reduce6IiLj8ELb1EEvPT_S1_j,"",@"SHT_CUDA_INFO"
	.sectionflags	@""
	.align	4


	//----- nvinfo : EIATTR_CUDA_API_VERSION
	.align		4
        /*0000*/ 	.byte	0x04, 0x37
        /*0002*/ 	.short	(.L_1421 - .L_1420)
.L_1420:
        /*0004*/ 	.word	0x00000082


	//----- nvinfo : EIATTR_KPARAM_INFO
	.align		4
.L_1421:
        /*0008*/ 	.byte	0x04, 0x17
        /*000a*/ 	.short	(.L_1423 - .L_1422)
.L_1422:
        /*000c*/ 	.word	0x00000000
        /*0010*/ 	.short	0x0002
        /*0012*/ 	.short	0x0010
        /*0014*/ 	.byte	0x00, 0xf0, 0x11, 0x00


	//----- nvinfo : EIATTR_KPARAM_INFO
	.align		4
.L_1423:
        /*0018*/ 	.byte	0x04, 0x17
        /*001a*/ 	.short	(.L_1425 - .L_1424)
.L_1424:
        /*001c*/ 	.word	0x00000000
        /*0020*/ 	.short	0x0001
        /*0022*/ 	.short	0x0008
        /*0024*/ 	.byte	0x00, 0xf5, 0x21, 0x00


	//----- nvinfo : EIATTR_KPARAM_INFO
	.align		4
.L_1425:
        /*0028*/ 	.byte	0x04, 0x17
        /*002a*/ 	.short	(.L_1427 - .L_1426)
.L_1426:
        /*002c*/ 	.word	0x00000000
        /*0030*/ 	.short	0x0000
        /*0032*/ 	.short	0x0000
        /*0034*/ 	.byte	0x00, 0xf5, 0x21, 0x00


	//----- nvinfo : EIATTR_SPARSE_MMA_MASK
	.align		4
.L_1427:
        /*0038*/ 	.byte	0x03, 0x50
        /*003a*/ 	.short	0x0000


	//----- nvinfo : EIATTR_MAXREG_COUNT
	.align		4
        /*003c*/ 	.byte	0x03, 0x1b
        /*003e*/ 	.short	0x00ff


	//----- nvinfo : EIATTR_NUM_BARRIERS
	.align		4
        /*0040*/ 	.byte	0x02, 0x4c
        /*0042*/ 	.byte	0x01
	.zero		1


	//----- nvinfo : EIATTR_MERCURY_ISA_VERSION
	.align		4
        /*0044*/ 	.byte	0x03, 0x5f
        /*0046*/ 	.short	0x0101


	//----- nvinfo : EIATTR_COOP_GROUP_MASK_REGIDS
	.align		4
        /*0048*/ 	.byte	0x04, 0x29
        /*004a*/ 	.short	(.L_1429 - .L_1428)


	//   ....[0]....
.L_1428:
        /*004c*/ 	.word	0xffffffff


	//   ....[1]....
        /*0050*/ 	.word	0xffffffff


	//   ....[2]....
        /*0054*/ 	.word	0xffffffff


	//   ....[3]....
        /*0058*/ 	.word	0xffffffff


	//   ....[4]....
        /*005c*/ 	.word	0xffffffff


	//   ....[5]....
        /*0060*/ 	.word	0xffffffff


	//   ....[6]....
        /*0064*/ 	.word	0xffffffff


	//   ....[7]....
        /*0068*/ 	.word	0xffffffff


	//   ....[8]....
        /*006c*/ 	.word	0xffffffff


	//   ....[9]....
        /*0070*/ 	.word	0x0500000a


	//   ....[10]....
        /*0074*/ 	.word	0x0500000a


	//   ....[11]....
        /*0078*/ 	.word	0x0500000a


	//   ....[12]....
        /*007c*/ 	.word	0x0500000a


	//   ....[13]....
        /*0080*/ 	.word	0x0500000a


	//----- nvinfo : EIATTR_COOP_GROUP_INSTR_OFFSETS
	.align		4
.L_1429:
        /*0084*/ 	.byte	0x04, 0x28
        /*0086*/ 	.short	(.L_1431 - .L_1430)


	//   ....[0]....
.L_1430:
        /*0088*/ 	.word	0x00000250


	//   ....[1]....
        /*008c*/ 	.word	0x00000260


	//   ....[2]....
        /*0090*/ 	.word	0x00000270


	//   ....[3]....
        /*0094*/ 	.word	0x00000280


	//   ....[4]....
        /*0098*/ 	.word	0x000002d0


	//   ....[5]....
        /*009c*/ 	.word	0x000002f0


	//   ....[6]....
        /*00a0*/ 	.word	0x00000310


	//   ....[7]....
        /*00a4*/ 	.word	0x00000330


	//   ....[8]....
        /*00a8*/ 	.word	0x00000350


	//   ....[9]....
        /*00ac*/ 	.word	0x00000420


	//   ....[10]....
        /*00b0*/ 	.word	0x00000490


	//   ....[11]....
        /*00b4*/ 	.word	0x00000500


	//   ....[12]....
        /*00b8*/ 	.word	0x00000570


	//   ....[13]....
        /*00bc*/ 	.word	0x000005e0


	//----- nvinfo : EIATTR_VRC_CTA_INIT_COUNT
	.align		4
.L_1431:
        /*00c0*/ 	.byte	0x02, 0x4a
	.zero		1
	.zero		1


	//----- nvinfo : EIATTR_EXIT_INSTR_OFFSETS
	.align		4
        /*00c4*/ 	.byte	0x04, 0x1c
        /*00c6*/ 	.short	(.L_1433 - .L_1432)


	//   ....[0]....
.L_1432:
        /*00c8*/ 	.word	0x00000390


	//   ....[1]....
        /*00cc*/ 	.word	0x000003d0


	//----- nvinfo : EIATTR_CRS_STACK_SIZE
	.align		4
.L_1433:
        /*00d0*/ 	.byte	0x04, 0x1e
        /*00d2*/ 	.short	(.L_1435 - .L_1434)
.L_1434:
        /*00d4*/ 	.word	0x00000000


	//----- nvinfo : EIATTR_CBANK_PARAM_SIZE
	.align		4
.L_1435:
        /*00d8*/ 	.byte	0x03, 0x19
        /*00da*/ 	.short	0x0014


	//----- nvinfo : EIATTR_PARAM_CBANK
	.align		4
        /*00dc*/ 	.byte	0x04, 0x0a
        /*00de*/ 	.short	(.L_1437 - .L_1436)
	.align		4
.L_1436:
        /*00e0*/ 	.word	index@(.nv.constant0._Z7reduce6IiLj8ELb1EEvPT_S1_j)
        /*00e4*/ 	.short	0x0380
        /*00e6*/ 	.short	0x0014


	//----- nvinfo : EIATTR_SW_WAR
	.align		4
.L_1437:
        /*00e8*/ 	.byte	0x04, 0x36
        /*00ea*/ 	.short	(.L_1439 - .L_1438)
.L_1438:
        /*00ec*/ 	.word	0x00000008
.L_1439:


//--------------------- .nv.info._Z7reduce6IiLj16ELb1EEvPT_S1_j --------------------------
	.section	.nv.info._Z7reduce6IiLj16ELb1EEvPT_S1_j,"",@"SHT_CUDA_INFO"
	.sectionflags	@""
	.align	4


	//----- nvinfo : EIATTR_CUDA_API_VERSION
	.align		4
        /*0000*/ 	.byte	0x04, 0x37
        /*0002*/ 	.short	(.L_1441 - .L_1440)
.L_1440:
        /*0004*/ 	.word	0x00000082


	//----- nvinfo : EIATTR_KPARAM_INFO
	.align		4
.L_1441:
        /*0008*/ 	.byte	0x04, 0x17
        /*000a*/ 	.short	(.L_1443 - .L_1442)
.L_1442:
        /*000c*/ 	.word	0x00000000
        /*0010*/ 	.short	0x0002
        /*0012*/ 	.short	0x0010
        /*0014*/ 	.byte	0x00, 0xf0, 0x11, 0x00


	//----- nvinfo : EIATTR_KPARAM_INFO
	.align		4
.L_1443:
        /*0018*/ 	.byte	0x04, 0x17
        /*001a*/ 	.short	(.L_1445 - .L_1444)
.L_1444:
        /*001c*/ 	.word	0x00000000
        /*0020*/ 	.short	0x0001
        /*0022*/ 	.short	0x0008
        /*0024*/ 	.byte	0x00, 0xf5, 0x21, 0x00


	//----- nvinfo : EIATTR_KPARAM_INFO
	.align		4
.L_1445:
        /*0028*/ 	.byte	0x04, 0x17
        /*002a*/ 	.short	(.L_1447 - .L_1446)
.L_1446:
        /*002c*/ 	.word	0x00000000
        /*0030*/ 	.short	0x0000
        /*0032*/ 	.short	0x0000
        /*0034*/ 	.byte	0x00, 0xf5, 0x21, 0x00


	//----- nvinfo : EIATTR_SPARSE_MMA_MASK
	.align		4
.L_1447:
        /*0038*/ 	.byte	0x03, 0x50
        /*003a*/ 	.short	0x0000


	//----- nvinfo : EIATTR_MAXREG_COUNT
	.align		4
        /*003c*/ 	.byte	0x03, 0x1b
        /*003e*/ 	.short	0x00ff


	//----- nvinfo : EIATTR_NUM_BARRIERS
	.align		4
        /*0040*/ 	.byte	0x02, 0x4c
        /*0042*/ 	.byte	0x01
	.zero		1


	//----- nvinfo : EIATTR_MERCURY_ISA_VERSION
	.align		4
        /*0044*/ 	.byte	0x03, 0x5f
        /*0046*/ 	.short	0x0101


	//----- nvinfo : EIATTR_COOP_GROUP_MASK_REGIDS
	.align		4
        /*0048*/ 	.byte	0x04, 0x29
        /*004a*/ 	.short	(.L_1449 - .L_1448)


	//   ....[0]....
.L_1448:
        /*004c*/ 	.word	0xffffffff


	//   ....[1]....
        /*0050*/ 	.word	0xffffffff


	//   ....[2]....
        /*0054*/ 	.word	0xffffffff


	//   ....[3]....
        /*0058*/ 	.word	0xffffffff


	//   ....[4]....
        /*005c*/ 	.word	0xffffffff


	//   ....[5]....
        /*0060*/ 	.word	0xffffffff


	//   ....[6]....
        /*0064*/ 	.word	0xffffffff


	//   ....[7]....
        /*0068*/ 	.word	0xffffffff


	//   ....[8]....
        /*006c*/ 	.word	0xffffffff


	//   ....[9]....
        /*0070*/ 	.word	0x0500000a


	//   ....[10]....
        /*0074*/ 	.word	0x0500000a


	//   ....[11]....
        /*0078*/ 	.word	0x0500000a


	//   ....[12]....
        /*007c*/ 	.word	0x0500000a


	//   ....[13]....
        /*0080*/ 	.word	0x0500000a


	//----- nvinfo : EIATTR_COOP_GROUP_INSTR_OFFSETS
	.align		4
.L_1449:
        /*0084*/ 	.byte	0x04, 0x28
        /*0086*/ 	.short	(.L_1451 - .L_1450)


	//   ....[0]....
.L_1450:
        /*0088*/ 	.word	0x00000250


	//   ....[1]....
        /*008c*/ 	.word	0x00000260


	//   ....[2]....
        /*0090*/ 	.word	0x00000270


	//   ....[3]....
        /*0094*/ 	.word	0x00000280


	//   ....[4]....
        /*0098*/ 	.word	0x000002d0


	//   ....[5]....
        /*009c*/ 	.word	0x000002f0


	//   ....[6]....
        /*00a0*/ 	.word	0x00000310


	//   ....[7]....
        /*00a4*/ 	.word	0x00000330


	//   ....[8]....
        /*00a8*/ 	.word	0x00000350


	//   ....[9]....
        /*00ac*/ 	.word	0x00000420


	//   ....[10]....
        /*00b0*/ 	.word	0x00000490


	//   ....[11]....
        /*00b4*/ 	.word	0x00000500


	//   ....[12]....
        /*00b8*/ 	.word	0x00000570


	//   ....[13]....
        /*00bc*/ 	.word	0x000005e0


	//----- nvinfo : EIATTR_VRC_CTA_INIT_COUNT
	.align		4
.L_1451:
        /*00c0*/ 	.byte	0x02, 0x4a
	.zero		1
	.zero		1


	//----- nvinfo : EIATTR_EXIT_INSTR_OFFSETS
	.align		4
        /*00c4*/ 	.byte	0x04, 0x1c
        /*00c6*/ 	.short	(.L_1453 - .L_1452)


	//   ....[0]....
.L_1452:
        /*00c8*/ 	.word	0x00000390


	//   ....[1]....
        /*00cc*/ 	.word	0x000003d0


	//----- nvinfo : EIATTR_CRS_STACK_SIZE
	.align		4
.L_1453:
        /*00d0*/ 	.byte	0x04, 0x1e
        /*00d2*/ 	.short	(.L_1455 - .L_1454)
.L_1454:
        /*00d4*/ 	.word	0x00000000


	//----- nvinfo : EIATTR_CBANK_PARAM_SIZE
	.align		4
.L_1455:
        /*00d8*/ 	.byte	0x03, 0x19
        /*00da*/ 	.short	0x0014


	//----- nvinfo : EIATTR_PARAM_CBANK
	.align		4
        /*00dc*/ 	.byte	0x04, 0x0a
        /*00de*/ 	.short	(.L_1457 - .L_1456)
	.align		4
.L_1456:
        /*00e0*/ 	.word	index@(.nv.constant0._Z7reduce6IiLj16ELb1EEvPT_S1_j)
        /*00e4*/ 	.short	0x0380
        /*00e6*/ 	.short	0x0014


	//----- nvinfo : EIATTR_SW_WAR
	.align		4
.L_1457:
        /*00e8*/ 	.byte	0x04, 0x36
        /*00ea*/ 	.short	(.L_1459 - .L_1458)
.L_1458:
        /*00ec*/ 	.word	0x00000008
.L_1459:


//--------------------- .nv.info._Z7reduce6IiLj32ELb1EEvPT_S1_j --------------------------
	.section	.nv.info._Z7reduce6IiLj32ELb1EEvPT_S1_j,"",@"SHT_CUDA_INFO"
	.sectionflags	@""
	.align	4


	//----- nvinfo : EIATTR_CUDA_API_VERSION
	.align		4
        /*0000*/ 	.byte	0x04, 0x37
        /*0002*/ 	.short	(.L_1461 - .L_1460)
.L_1460:
        /*0004*/ 	.word	0x00000082


	//----- nvinfo : EIATTR_KPARAM_INFO
	.align		4
.L_1461:
        /*0008*/ 	.byte	0x04, 0x17
        /*000a*/ 	.short	(.L_1463 - .L_1462)
.L_1462:
        /*000c*/ 	.word	0x00000000
        /*0010*/ 	.short	0x0002
        /*0012*/ 	.short	0x0010
        /*0014*/ 	.byte	0x00, 0xf0, 0x11, 0x00


	//----- nvinfo : EIATTR_KPARAM_INFO
	.align		4
.L_1463:
        /*0018*/ 	.byte	0x04, 0x17
        /*001a*/ 	.short	(.L_1465 - .L_1464)
.L_1464:
        /*001c*/ 	.word	0x00000000
        /*0020*/ 	.short	0x0001
        /*0022*/ 	.short	0x0008
        /*0024*/ 	.byte	0x00, 0xf5, 0x21, 0x00


	//----- nvinfo : EIATTR_KPARAM_INFO
	.align		4
.L_1465:
        /*0028*/ 	.byte	0x04, 0x17
        /*002a*/ 	.short	(.L_1467 - .L_1466)
.L_1466:
        /*002c*/ 	.word	0x00000000
        /*0030*/ 	.short	0x0000
        /*0032*/ 	.short	0x0000
        /*0034*/ 	.byte	0x00, 0xf5, 0x21, 0x00


	//----- nvinfo : EIATTR_SPARSE_MMA_MASK
	.align		4
.L_1467:
        /*0038*/ 	.byte	0x03, 0x50
        /*003a*/ 	.short	0x0000


	//----- nvinfo : EIATTR_MAXREG_COUNT
	.align		4
        /*003c*/ 	.byte	0x03, 0x1b
        /*003e*/ 	.short	0x00ff


	//----- nvinfo : EIATTR_NUM_BARRIERS
	.align		4
        /*0040*/ 	.byte	0x02, 0x4c
        /*0042*/ 	.byte	0x01
	.zero		1


	//----- nvinfo : EIATTR_MERCURY_ISA_VERSION
	.align		4
        /*0044*/ 	.byte	0x03, 0x5f
        /*0046*/ 	.short	0x0101


	//----- nvinfo : EIATTR_COOP_GROUP_MASK_REGIDS
	.align		4
        /*0048*/ 	.byte	0x04, 0x29
        /*004a*/ 	.short	(.L_1469 - .L_1468)


	//   ....[0]....
.L_1468:
        /*004c*/ 	.word	0xffffffff


	//   ....[1]....
        /*0050*/ 	.word	0xffffffff


	//   ....[2]....
        /*0054*/ 	.word	0xffffffff


	//   ....[3]....
        /*0058*/ 	.word	0xffffffff


	//   ....[4]....
        /*005c*/ 	.word	0xffffffff


	//   ....[5]....
        /*0060*/ 	.word	0xffffffff


	//   ....[6]....
        /*0064*/ 	.word	0xffffffff


	//   ....[7]....
        /*0068*/ 	.word	0xffffffff


	//   ....[8]....
        /*006c*/ 	.word	0xffffffff


	//   ....[9]....
        /*0070*/ 	.word	0x0500000a


	//   ....[10]....
        /*0074*/ 	.word	0x0500000a


	//   ....[11]....
        /*0078*/ 	.word	0x0500000a


	//   ....[12]....
        /*007c*/ 	.word	0x0500000a


	//   ....[13]....
        /*0080*/ 	.word	0x0500000a


	//----- nvinfo : EIATTR_COOP_GROUP_INSTR_OFFSETS
	.align		4
.L_1469:
        /*0084*/ 	.byte	0x04, 0x28
        /*0086*/ 	.short	(.L_1471 - .L_1470)


	//   ....[0]....
.L_1470:
        /*0088*/ 	.word	0x00000250


	//   ....[1]....
        /*008c*/ 	.word	0x00000260


	//   ....[2]....
        /*0090*/ 	.word	0x00000270


	//   ....[3]....
        /*0094*/ 	.word	0x00000280


	//   ....[4]....
        /*0098*/ 	.word	0x000002d0


	//   ....[5]....
        /*009c*/ 	.word	0x000002f0


	//   ....[6]....
        /*00a0*/ 	.word	0x00000310


	//   ....[7]....
        /*00a4*/ 	.word	0x00000330


	//   ....[8]....
        /*00a8*/ 	.word	0x00000350


	//   ....[9]....
        /*00ac*/ 	.word	0x00000420


	//   ....[10]....
        /*00b0*/ 	.word	0x00000490


	//   ....[11]....
        /*00b4*/ 	.word	0x00000500


	//   ....[12]....
        /*00b8*/ 	.word	0x00000570


	//   ....[13]....
        /*00bc*/ 	.word	0x000005e0


	//----- nvinfo : EIATTR_VRC_CTA_INIT_COUNT
	.align		4
.L_1471:
        /*00c0*/ 	.byte	0x02, 0x4a
	.zero		1
	.zero		1


	//----- nvinfo : EIATTR_EXIT_INSTR_OFFSETS
	.align		4
        /*00c4*/ 	.byte	0x04, 0x1c
        /*00c6*/ 	.short	(.L_1473 - .L_1472)


	//   ....[0]....
.L_1472:
        /*00c8*/ 	.word	0x00000390


	//   ....[1]....
        /*00cc*/ 	.word	0x000003d0


	//----- nvinfo : EIATTR_CRS_STACK_SIZE
	.align		4
.L_1473:
        /*00d0*/ 	.byte	0x04, 0x1e
        /*00d2*/ 	.short	(.L_1475 - .L_1474)
.L_1474:
        /*00d4*/ 	.word	0x00000000


	//----- nvinfo : EIATTR_CBANK_PARAM_SIZE
	.align		4
.L_1475:
        /*00d8*/ 	.byte	0x03, 0x19
        /*00da*/ 	.short	0x0014


	//----- nvinfo : EIATTR_PARAM_CBANK
	.align		4
        /*00dc*/ 	.byte	0x04, 0x0a
        /*00de*/ 	.short	(.L_1477 - .L_1476)
	.align		4
.L_1476:
        /*00e0*/ 	.word	index@(.nv.constant0._Z7reduce6IiLj32ELb1EEvPT_S1_j)
        /*00e4*/ 	.short	0x0380
        /*00e6*/ 	.short	0x0014


	//----- nvinfo : EIATTR_SW_WAR
	.align		4
.L_1477:
        /*00e8*/ 	.byte	0x04, 0x36
        /*00ea*/ 	.short	(.L_1479 - .L_1478)
.L_1478:
        /*00ec*/ 	.word	0x00000008
.L_1479:


//--------------------- .nv.info._Z7reduce6IiLj64ELb1EEvPT_S1_j --------------------------
	.section	.nv.info._Z7reduce6IiLj64ELb1EEvPT_S1_j,"",@"SHT_CUDA_INFO"
	.sectionflags	@""
	.align	4


	//----- nvinfo : EIATTR_CUDA_API_VERSION
	.align		4
        /*0000*/ 	.byte	0x04, 0x37
        /*0002*/ 	.short	(.L_1481 - .L_1480)
.L_1480:
        /*0004*/ 	.word	0x00000082


	//----- nvinfo : EIATTR_KPARAM_INFO
	.align		4
.L_1481:
        /*0008*/ 	.byte	0x04, 0x17
        /*000a*/ 	.short	(.L_1483 - .L_1482)
.L_1482:
        /*000c*/ 	.word	0x00000000
        /*0010*/ 	.short	0x0002
        /*0012*/ 	.short	0x0010
        /*0014*/ 	.byte	0x00, 0xf0, 0x11, 0x00


	//----- nvinfo : EIATTR_KPARAM_INFO
	.align		4
.L_1483:
        /*0018*/ 	.byte	0x04, 0x17
        /*001a*/ 	.short	(.L_1485 - .L_1484)
.L_1484:
        /*001c*/ 	.word	0x00000000
        /*0020*/ 	.short	0x0001
        /*0022*/ 	.short	0x0008
        /*0024*/ 	.byte	0x00, 0xf5, 0x21, 0x00


	//----- nvinfo : EIATTR_KPARAM_INFO
	.align		4
.L_1485:
        /*0028*/ 	.byte	0x04, 0x17
        /*002a*/ 	.short	(.L_1487 - .L_1486)
.L_1486:
        /*002c*/ 	.word	0x00000000
        /*0030*/ 	.short	0x0000
        /*0032*/ 	.short	0x0000
        /*0034*/ 	.byte	0x00, 0xf5, 0x21, 0x00


	//----- nvinfo : EIATTR_SPARSE_MMA_MASK
	.align		4
.L_1487:
        /*0038*/ 	.byte	0x03, 0x50
        /*003a*/ 	.short	0x0000


	//----- nvinfo : EIATTR_MAXREG_COUNT
	.align		4
        /*003c*/ 	.byte	0x03, 0x1b
        /*003e*/ 	.short	0x00ff


	//----- nvinfo : EIATTR_NUM_BARRIERS
	.align		4
        /*0040*/ 	.byte	0x02, 0x4c
        /*0042*/ 	.byte	0x01
	.zero		1


	//----- nvinfo : EIATTR_MERCURY_ISA_VERSION
	.align		4
        /*0044*/ 	.byte	0x03, 0x5f
        /*0046*/ 	.short	0x0101


	//----- nvinfo : EIATTR_COOP_GROUP_MASK_REGIDS
	.align		4
        /*0048*/ 	.byte	0x04, 0x29
        /*004a*/ 	.short	(.L_1489 - .L_1488)


	//   ....[0]....
.L_1488:
        /*004c*/ 	.word	0xffffffff


	//   ....[1]....
        /*0050*/ 	.word	0xffffffff


	//   ....[2]....
        /*0054*/ 	.word	0xffffffff


	//   ....[3]....
        /*0058*/ 	.word	0xffffffff


	//   ....[4]....
        /*005c*/ 	.word	0xffffffff


	//   ....[5]....
        /*0060*/ 	.word	0xffffffff


	//   ....[6]....
        /*0064*/ 	.word	0xffffffff


	//   ....[7]....
        /*0068*/ 	.word	0xffffffff


	//   ....[8]....
        /*006c*/ 	.word	0xffffffff


	//   ....[9]....
        /*0070*/ 	.word	0x05000009


	//   ....[10]....
        /*0074*/ 	.word	0x05000009


	//   ....[11]....
        /*0078*/ 	.word	0x05000009


	//   ....[12]....
        /*007c*/ 	.word	0x05000009


	//   ....[13]....
        /*0080*/ 	.word	0x05000009


	//----- nvinfo : EIATTR_COOP_GROUP_INSTR_OFFSETS
	.align		4
.L_1489:
        /*0084*/ 	.byte	0x04, 0x28
        /*0086*/ 	.short	(.L_1491 - .L_1490)


	//   ....[0]....
.L_1490:
        /*0088*/ 	.word	0x00000240


	//   ....[1]....
        /*008c*/ 	.word	0x00000250


	//   ....[2]....
        /*0090*/ 	.word	0x00000260


	//   ....[3]....
        /*0094*/ 	.word	0x00000270


	//   ....[4]....
        /*0098*/ 	.word	0x000002e0


	//   ....[5]....
        /*009c*/ 	.word	0x00000300


	//   ....[6]....
        /*00a0*/ 	.word	0x00000320


	//   ....[7]....
        /*00a4*/ 	.word	0x00000340


	//   ....[8]....
        /*00a8*/ 	.word	0x00000360


	//   ....[9]....
        /*00ac*/ 	.word	0x00000440


	//   ....[10]....
        /*00b0*/ 	.word	0x000004b0


	//   ....[11]....
        /*00b4*/ 	.word	0x00000520


	//   ....[12]....
        /*00b8*/ 	.word	0x00000590


	//   ....[13]....
        /*00bc*/ 	.word	0x00000600


	//----- nvinfo : EIATTR_VRC_CTA_INIT_COUNT
	.align		4
.L_1491:
        /*00c0*/ 	.byte	0x02, 0x4a
	.zero		1
	.zero		1


	//----- nvinfo : EIATTR_EXIT_INSTR_OFFSETS
	.align		4
        /*00c4*/ 	.byte	0x04, 0x1c
        /*00c6*/ 	.short	(.L_1493 - .L_1492)


	//   ....[0]....
.L_1492:
        /*00c8*/ 	.word	0x000003a0


	//   ....[1]....
        /*00cc*/ 	.word	0x000003e0


	//----- nvinfo : EIATTR_CRS_STACK_SIZE
	.align		4
.L_1493:
        /*00d0*/ 	.byte	0x04, 0x1e
        /*00d2*/ 	.short	(.L_1495 - .L_1494)
.L_1494:
        /*00d4*/ 	.word	0x00000000


	//----- nvinfo : EIATTR_CBANK_PARAM_SIZE
	.align		4
.L_1495:
        /*00d8*/ 	.byte	0x03, 0x19
        /*00da*/ 	.short	0x0014


	//----- nvinfo : EIATTR_PARAM_CBANK
	.align		4
        /*00dc*/ 	.byte	0x04, 0x0a
        /*00de*/ 	.short	(.L_1497 - .L_1496)
	.align		4
.L_1496:
        /*00e0*/ 	.word	index@(.nv.constant0._Z7reduce6IiLj64ELb1EEvPT_S1_j)
        /*00e4*/ 	.short	0x0380
        /*00e6*/ 	.short	0x0014


	//----- nvinfo : EIATTR_SW_WAR
	.align		4
.L_1497:
        /*00e8*/ 	.byte	0x04, 0x36
        /*00ea*/ 	.short	(.L_1499 - .L_1498)
.L_1498:
        /*00ec*/ 	.word	0x00000008
.L_1499:


//--------------------- .nv.info._Z7reduce6IiLj128ELb1EEvPT_S1_j --------------------------
	.section	.nv.info._Z7reduce6IiLj128ELb1EEvPT_S1_j,"",@"SHT_CUDA_INFO"
	.sectionflags	@""
	.align	4


	//----- nvinfo : EIATTR_CUDA_API_VERSION
	.align		4
        /*0000*/ 	.byte	0x04, 0x37
        /*0002*/ 	.short	(.L_1501 - .L_1500)
.L_1500:
        /*0004*/ 	.word	0x00000082


	//----- nvinfo : EIATTR_KPARAM_INFO
	.align		4
.L_1501:
        /*0008*/ 	.byte	0x04, 0x17
        /*000a*/ 	.short	(.L_1503 - .L_1502)
.L_1502:
        /*000c*/ 	.word	0x00000000
        /*0010*/ 	.short	0x0002
        /*0012*/ 	.short	0x0010
        /*0014*/ 	.byte	0x00, 0xf0, 0x11, 0x00


	//----- nvinfo : EIATTR_KPARAM_INFO
	.align		4
.L_1503:
        /*0018*/ 	.byte	0x04, 0x17
        /*001a*/ 	.short	(.L_1505 - .L_1504)
.L_1504:
        /*001c*/ 	.word	0x00000000
        /*0020*/ 	.short	0x0001
        /*0022*/ 	.short	0x0008
        /*0024*/ 	.byte	0x00, 0xf5, 0x21, 0x00


	//----- nvinfo : EIATTR_KPARAM_INFO
	.align		4
.L_1505:
        /*0028*/ 	.byte	0x04, 0x17
        /*002a*/ 	.short	(.L_1507 - .L_1506)
.L_1506:
        /*002c*/ 	.word	0x00000000
        /*0030*/ 	.short	0x0000
        /*0032*/ 	.short	0x0000
        /*0034*/ 	.byte	0x00, 0xf5, 0x21, 0x00


	//----- nvinfo : EIATTR_SPARSE_MMA_MASK
	.align		4
.L_1507:
        /*0038*/ 	.byte	0x03, 0x50
        /*003a*/ 	.short	0x0000


	//----- nvinfo : EIATTR_MAXREG_COUNT
	.align		4
        /*003c*/ 	.byte	0x03, 0x1b
        /*003e*/ 	.short	0x00ff


	//----- nvinfo : EIATTR_NUM_BARRIERS
	.align		4
        /*0040*/ 	.byte	0x02, 0x4c
        /*0042*/ 	.byte	0x01
	.zero		1


	//----- nvinfo : EIATTR_MERCURY_ISA_VERSION
	.align		4
        /*0044*/ 	.byte	0x03, 0x5f
        /*0046*/ 	.short	0x0101


	//----- nvinfo : EIATTR_COOP_GROUP_MASK_REGIDS
	.align		4
        /*0048*/ 	.byte	0x04, 0x29
        /*004a*/ 	.short	(.L_1509 - .L_1508)


	//   ....[0]....
.L_1508:
        /*004c*/ 	.word	0xffffffff


	//   ....[1]....
        /*0050*/ 	.word	0xffffffff


	//   ....[2]....
        /*0054*/ 	.word	0xffffffff


	//   ....[3]....
        /*0058*/ 	.word	0xffffffff


	//   ....[4]....
        /*005c*/ 	.word	0xffffffff


	//   ....[5]....
        /*0060*/ 	.word	0xffffffff


	//   ....[6]....
        /*0064*/ 	.word	0xffffffff


	//   ....[7]....
        /*0068*/ 	.word	0xffffffff


	//   ....[8]....
        /*006c*/ 	.word	0xffffffff


	//   ....[9]....
        /*0070*/ 	.word	0x05000009


	//   ....[10]....
        /*0074*/ 	.word	0x05000009


	//   ....[11]....
        /*0078*/ 	.word	0x05000009


	//   ....[12]....
        /*007c*/ 	.word	0x05000009


	//   ....[13]....
        /*0080*/ 	.word	0x05000009


	//----- nvinfo : EIATTR_COOP_GROUP_INSTR_OFFSETS
	.align		4
.L_1509:
        /*0084*/ 	.byte	0x04, 0x28
        /*0086*/ 	.short	(.L_1511 - .L_1510)


	//   ....[0]....
.L_1510:
        /*0088*/ 	.word	0x00000220


	//   ....[1]....
        /*008c*/ 	.word	0x00000230


	//   ....[2]....
        /*0090*/ 	.word	0x00000240


	//   ....[3]....
        /*0094*/ 	.word	0x000002b0


	//   ....[4]....
        /*0098*/ 	.word	0x00000320


	//   ....[5]....
        /*009c*/ 	.word	0x00000340


	//   ....[6]....
        /*00a0*/ 	.word	0x00000360


	//   ....[7]....
        /*00a4*/ 	.word	0x00000380


	//   ....[8]....
        /*00a8*/ 	.word	0x000003a0


	//   ....[9]....
        /*00ac*/ 	.word	0x00000480


	//   ....[10]....
        /*00b0*/ 	.word	0x000004f0


	//   ....[11]....
        /*00b4*/ 	.word	0x00000560


	//   ....[12]....
        /*00b8*/ 	.word	0x000005d0


	//   ....[13]....
        /*00bc*/ 	.word	0x00000640


	//----- nvinfo : EIATTR_VRC_CTA_INIT_COUNT
	.align		4
.L_1511:
        /*00c0*/ 	.byte	0x02, 0x4a
	.zero		1
	.zero		1


	//----- nvinfo : EIATTR_EXIT_INSTR_OFFSETS
	.align		4
        /*00c4*/ 	.byte	0x04, 0x1c
        /*00c6*/ 	.short	(.L_1513 - .L_1512)


	//   ....[0]....
.L_1512:
        /*00c8*/ 	.word	0x000003e0


	//   ....[1]....
        /*00cc*/ 	.word	0x00000420


	//----- nvinfo : EIATTR_CRS_STACK_SIZE
	.align		4
.L_1513:
        /*00d0*/ 	.byte	0x04, 0x1e
        /*00d2*/ 	.short	(.L_1515 - .L_1514)
.L_1514:
        /*00d4*/ 	.word	0x00000000


	//----- nvinfo : EIATTR_CBANK_PARAM_SIZE
	.align		4
.L_1515:
        /*00d8*/ 	.byte	0x03, 0x19
        /*00da*/ 	.short	0x0014


	//----- nvinfo : EIATTR_PARAM_CBANK
	.align		4
        /*00dc*/ 	.byte	0x04, 0x0a
        /*00de*/ 	.short	(.L_1517 - .L_1516)
	.align		4
.L_1516:
        /*00e0*/ 	.word	index@(.nv.constant0._Z7reduce6IiLj128ELb1EEvPT_S1_j)
        /*00e4*/ 	.short	0x0380
        /*00e6*/ 	.short	0x0014


	//----- nvinfo : EIATTR_SW_WAR
	.align		4
.L_1517:
        /*00e8*/ 	.byte	0x04, 0x36
        /*00ea*/ 	.short	(.L_1519 - .L_1518)
.L_1518:
        /*00ec*/ 	.word	0x00000008
.L_1519:


//--------------------- .nv.info._Z7reduce6IiLj256ELb1EEvPT_S1_j --------------------------
	.section	.nv.info._Z7reduce6IiLj256ELb1EEvPT_S1_j,"",@"SHT_CUDA_INFO"
	.sectionflags	@""
	.align	4


	//----- nvinfo : EIATTR_CUDA_API_VERSION
	.align		4
        /*0000*/ 	.byte	0x04, 0x37
        /*0002*/ 	.short	(.L_1521 - .L_1520)
.L_1520:
        /*0004*/ 	.word	0x00000082


	//----- nvinfo : EIATTR_KPARAM_INFO
	.align		4
.L_1521:
        /*0008*/ 	.byte	0x04, 0x17
        /*000a*/ 	.short	(.L_1523 - .L_1522)
.L_1522:
        /*000c*/ 	.word	0x00000000
        /*0010*/ 	.short	0x0002
        /*0012*/ 	.short	0x0010
        /*0014*/ 	.byte	0x00, 0xf0, 0x11, 0x00


	//----- nvinfo : EIATTR_KPARAM_INFO
	.align		4
.L_1523:
        /*0018*/ 	.byte	0x04, 0x17
        /*001a*/ 	.short	(.L_1525 - .L_1524)
.L_1524:
        /*001c*/ 	.word	0x00000000
        /*0020*/ 	.short	0x0001
        /*0022*/ 	.short	0x0008
        /*0024*/ 	.byte	0x00, 0xf5, 0x21, 0x00


	//----- nvinfo : EIATTR_KPARAM_INFO
	.align		4
.L_1525:
        /*0028*/ 	.byte	0x04, 0x17
        /*002a*/ 	.short	(.L_1527 - .L_1526)
.L_1526:
        /*002c*/ 	.word	0x00000000
        /*0030*/ 	.short	0x0000
        /*0032*/ 	.short	0x0000
        /*0034*/ 	.byte	0x00, 0xf5, 0x21, 0x00


	//----- nvinfo : EIATTR_SPARSE_MMA_MASK
	.align		4
.L_1527:
        /*0038*/ 	.byte	0x03, 0x50
        /*003a*/ 	.short	0x0000


	//----- nvinfo : EIATTR_MAXREG_COUNT
	.align		4
        /*003c*/ 	.byte	0x03, 0x1b
        /*003e*/ 	.short	0x00ff


	//----- nvinfo : EIATTR_NUM_BARRIERS
	.align		4
        /*0040*/ 	.byte	0x02, 0x4c
        /*0042*/ 	.byte	0x01
	.zero		1


	//----- nvinfo : EIATTR_MERCURY_ISA_VERSION
	.align		4
        /*0044*/ 	.byte	0x03, 0x5f
        /*0046*/ 	.short	0x0101


	//----- nvinfo : EIATTR_COOP_GROUP_MASK_REGIDS
	.align		4
        /*0048*/ 	.byte	0x04, 0x29
        /*004a*/ 	.short	(.L_1529 - .L_1528)


	//   ....[0]....
.L_1528:
        /*004c*/ 	.word	0xffffffff


	//   ....[1]....
        /*0050*/ 	.word	0xffffffff


	//   ....[2]....
        /*0054*/ 	.word	0xffffffff


	//   ....[3]....
        /*0058*/ 	.word	0xffffffff


	//   ....[4]....
        /*005c*/ 	.word	0xffffffff


	//   ....[5]....
        /*0060*/ 	.word	0xffffffff


	//   ....[6]....
        /*0064*/ 	.word	0xffffffff


	//   ....[7]....
        /*0068*/ 	.word	0xffffffff


	//   ....[8]....
        /*006c*/ 	.word	0xffffffff


	//   ....[9]....
        /*0070*/ 	.word	0x05000009


	//   ....[10]....
        /*0074*/ 	.word	0x05000009


	//   ....[11]....
        /*0078*/ 	.word	0x05000009


	//   ....[12]....
        /*007c*/ 	.word	0x05000009


	//   ....[13]....
        /*0080*/ 	.word	0x05000009


	//----- nvinfo : EIATTR_COOP_GROUP_INSTR_OFFSETS
	.align		4
.L_1529:
        /*0084*/ 	.byte	0x04, 0x28
        /*0086*/ 	.short	(.L_1531 - .L_1530)


	//   ....[0]....
.L_1530:
        /*0088*/ 	.word	0x00000230


	//   ....[1]....
        /*008c*/ 	.word	0x00000240


	//   ....[2]....
        /*0090*/ 	.word	0x00000280


	//   ....[3]....
        /*0094*/ 	.word	0x000002f0


	//   ....[4]....
        /*0098*/ 	.word	0x00000360


	//   ....[5]....
        /*009c*/ 	.word	0x00000380


	//   ....[6]....
        /*00a0*/ 	.word	0x000003a0


	//   ....[7]....
        /*00a4*/ 	.word	0x000003c0


	//   ....[8]....
        /*00a8*/ 	.word	0x000003e0


	//   ....[9]....
        /*00ac*/ 	.word	0x000004c0


	//   ....[10]....
        /*00b0*/ 	.word	0x00000530


	//   ....[11]....
        /*00b4*/ 	.word	0x000005a0


	//   ....[12]....
        /*00b8*/ 	.word	0x00000610


	//   ....[13]....
        /*00bc*/ 	.word	0x00000680


	//----- nvinfo : EIATTR_VRC_CTA_INIT_COUNT
	.align		4
.L_1531:
        /*00c0*/ 	.byte	0x02, 0x4a
	.zero		1
	.zero		1


	//----- nvinfo : EIATTR_EXIT_INSTR_OFFSETS
	.align		4
        /*00c4*/ 	.byte	0x04, 0x1c
        /*00c6*/ 	.short	(.L_1533 - .L_1532)


	//   ....[0]....
.L_1532:
        /*00c8*/ 	.word	0x00000420


	//   ....[1]....
        /*00cc*/ 	.word	0x00000460


	//----- nvinfo : EIATTR_CRS_STACK_SIZE
	.align		4
.L_1533:
        /*00d0*/ 	.byte	0x04, 0x1e
        /*00d2*/ 	.short	(.L_1535 - .L_1534)
.L_1534:
        /*00d4*/ 	.word	0x00000000


	//----- nvinfo : EIATTR_CBANK_PARAM_SIZE
	.align		4
.L_1535:
        /*00d8*/ 	.byte	0x03, 0x19
        /*00da*/ 	.short	0x0014


	//----- nvinfo : EIATTR_PARAM_CBANK
	.align		4
        /*00dc*/ 	.byte	0x04, 0x0a
        /*00de*/ 	.short	(.L_1537 - .L_1536)
	.align		4
.L_1536:
        /*00e0*/ 	.word	index@(.nv.constant0._Z7reduce6IiLj256ELb1EEvPT_S1_j)
        /*00e4*/ 	.short	0x0380
        /*00e6*/ 	.short	0x0014


	//----- nvinfo : EIATTR_SW_WAR
	.align		4
.L_1537:
        /*00e8*/ 	.byte	0x04, 0x36
        /*00ea*/ 	.short	(.L_1539 - .L_1538)
.L_1538:
        /*00ec*/ 	.word	0x00000008
.L_1539:


//--------------------- .nv.info._Z7reduce6IiLj512ELb1EEvPT_S1_j --------------------------
	.section	.nv.info._Z7reduce6IiLj512ELb1EEvPT_S1_j,"",@"SHT_CUDA_INFO"
	.sectionflags	@""
	.align	4


	//----- nvinfo : EIATTR_CUDA_API_VERSION
	.align		4
        /*0000*/ 	.byte	0x04, 0x37
        /*0002*/ 	.short	(.L_1541 - .L_1540)
.L_1540:
        /*0004*/ 	.word	0x00000082


	//----- nvinfo : EIATTR_KPARAM_INFO
	.align		4
.L_1541:
        /*0008*/ 	.byte	0x04, 0x17
        /*000a*/ 	.short	(.L_1543 - .L_1542)
.L_1542:
        /*000c*/ 	.word	0x00000000
        /*0010*/ 	.short	0x0002
        /*0012*/ 	.short	0x0010
        /*0014*/ 	.byte	0x00, 0xf0, 0x11, 0x00


	//----- nvinfo : EIATTR_KPARAM_INFO
	.align		4
.L_1543:
        /*0018*/ 	.byte	0x04, 0x17
        /*001a*/ 	.short	(.L_1545 - .L_1544)
.L_1544:
        /*001c*/ 	.word	0x00000000
        /*0020*/ 	.short	0x0001
        /*0022*/ 	.short	0x0008
        /*0024*/ 	.byte	0x00, 0xf5, 0x21, 0x00


	//----- nvinfo : EIATTR_KPARAM_INFO
	.align		4
.L_1545:
        /*0028*/ 	.byte	0x04, 0x17
        /*002a*/ 	.short	(.L_1547 - .L_1546)
.L_1546:
        /*002c*/ 	.word	0x00000000
        /*0030*/ 	.short	0x0000
        /*0032*/ 	.short	0x0000
        /*0034*/ 	.byte	0x00, 0xf5, 0x21, 0x00


	//----- nvinfo : EIATTR_SPARSE_MMA_MASK
	.align		4
.L_1547:
        /*0038*/ 	.byte	0x03, 0x50
        /*003a*/ 	.short	0x0000


	//----- nvinfo : EIATTR_MAXREG_COUNT
	.align		4
        /*003c*/ 	.byte	0x03, 0x1b
        /*003e*/ 	.short	0x00ff


	//----- nvinfo : EIATTR_NUM_BARRIERS
	.align		4
        /*0040*/ 	.byte	0x02, 0x4c
        /*0042*/ 	.byte	0x01
	.zero		1


	//----- nvinfo : EIATTR_MERCURY_ISA_VERSION
	.align		4
        /*0044*/ 	.byte	0x03, 0x5f
        /*0046*/ 	.short	0x0101


	//----- nvinfo : EIATTR_COOP_GROUP_MASK_REGIDS
	.align		4
        /*0048*/ 	.byte	0x04, 0x29
        /*004a*/ 	.short	(.L_1549 - .L_1548)


	//   ....[0]....
.L_1548:
        /*004c*/ 	.word	0xffffffff


	//   ....[1]....
        /*0050*/ 	.word	0xffffffff


	//   ....[2]....
        /*0054*/ 	.word	0xffffffff


	//   ....[3]....
        /*0058*/ 	.word	0xffffffff


	//   ....[4]....
        /*005c*/ 	.word	0xffffffff


	//   ....[5]....
        /*0060*/ 	.word	0xffffffff


	//   ....[6]....
        /*0064*/ 	.word	0xffffffff


	//   ....[7]....
        /*0068*/ 	.word	0xffffffff


	//   ....[8]....
        /*006c*/ 	.word	0xffffffff


	//   ....[9]....
        /*0070*/ 	.word	0x05000009


	//   ....[10]....
        /*0074*/ 	.word	0x05000009


	//   ....[11]....
        /*0078*/ 	.word	0x05000009


	//   ....[12]....
        /*007c*/ 	.word	0x05000009


	//   ....[13]....
        /*0080*/ 	.word	0x05000009


	//----- nvinfo : EIATTR_COOP_GROUP_INSTR_OFFSETS
	.align		4
.L_1549:
        /*0084*/ 	.byte	0x04, 0x28
        /*0086*/ 	.short	(.L_1551 - .L_1550)


	//   ....[0]....
.L_1550:
        /*0088*/ 	.word	0x00000230


	//   ....[1]....
        /*008c*/ 	.word	0x000002b0


	//   ....[2]....
        /*0090*/ 	.word	0x00000300


	//   ....[3]....
        /*0094*/ 	.word	0x00000350


	//   ....[4]....
        /*0098*/ 	.word	0x000003b0


	//   ....[5]....
        /*009c*/ 	.word	0x000003d0


	//   ....[6]....
        /*00a0*/ 	.word	0x000003f0


	//   ....[7]....
        /*00a4*/ 	.word	0x00000410


	//   ....[8]....
        /*00a8*/ 	.word	0x00000430


	//   ....[9]....
        /*00ac*/ 	.word	0x00000510


	//   ....[10]....
        /*00b0*/ 	.word	0x00000580


	//   ....[11]....
        /*00b4*/ 	.word	0x000005f0


	//   ....[12]....
        /*00b8*/ 	.word	0x00000660


	//   ....[13]....
        /*00bc*/ 	.word	0x000006d0


	//----- nvinfo : EIATTR_VRC_CTA_INIT_COUNT
	.align		4
.L_1551:
        /*00c0*/ 	.byte	0x02, 0x4a
	.zero		1
	.zero		1


	//----- nvinfo : EIATTR_EXIT_INSTR_OFFSETS
	.align		4
        /*00c4*/ 	.byte	0x04, 0x1c
        /*00c6*/ 	.short	(.L_1553 - .L_1552)


	//   ....[0]....
.L_1552:
        /*00c8*/ 	.word	0x00000470


	//   ....[1]....
        /*00cc*/ 	.word	0x000004b0


	//----- nvinfo : EIATTR_CRS_STACK_SIZE
	.align		4
.L_1553:
        /*00d0*/ 	.byte	0x04, 0x1e
        /*00d2*/ 	.short	(.L_1555 - .L_1554)
.L_1554:
        /*00d4*/ 	.word	0x00000000


	//----- nvinfo : EIATTR_CBANK_PARAM_SIZE
	.align		4
.L_1555:
        /*00d8*/ 	.byte	0x03, 0x19
        /*00da*/ 	.short	0x0014


	//----- nvinfo : EIATTR_PARAM_CBANK
	.align		4
        /*00dc*/ 	.byte	0x04, 0x0a
        /*00de*/ 	.short	(.L_1557 - .L_1556)
	.align		4
.L_1556:
        /*00e0*/ 	.word	index@(.nv.constant0._Z7reduce6IiLj512ELb1EEvPT_S1_j)
        /*00e4*/ 	.short	0x0380
        /*00e6*/ 	.short	0x0014


	//----- nvinfo : EIATTR_SW_WAR
	.align		4
.L_1557:
        /*00e8*/ 	.byte	0x04, 0x36
        /*00ea*/ 	.short	(.L_1559 - .L_1558)
.L_1558:
        /*00ec*/ 	.word	0x00000008
.L_1559:


//--------------------- .nv.callgraph             --------------------------
	.section	.nv.callgraph,"",@"SHT_CUDA_CALLGRAPH"
	.align	4
	.sectionentsize	8
	.align		4
        /*0000*/ 	.word	0x00000000
	.align		4
        /*0004*/ 	.word	0xffffffff
	.align		4
        /*0008*/ 	.word	0x00000000
	.align		4
        /*000c*/ 	.word	0xfffffffe
	.align		4
        /*0010*/ 	.word	0x00000000
	.align		4
        /*0014*/ 	.word	0xfffffffd
	.align		4
        /*0018*/ 	.word	0x00000000
	.align		4
        /*001c*/ 	.word	0xfffffffc


//--------------------- .text._Z7reduce6IdLj1ELb0EEvPT_S1_j --------------------------
	.section	.text._Z7reduce6IdLj1ELb0EEvPT_S1_j,"ax",@progbits
	.align	128
        .global         _Z7reduce6IdLj1ELb0EEvPT_S1_j
        .type           _Z7reduce6IdLj1ELb0EEvPT_S1_j,@function
        .size           _Z7reduce6IdLj1ELb0EEvPT_S1_j,(.L_x_880 - _Z7reduce6IdLj1ELb0EEvPT_S1_j)
        .other          _Z7reduce6IdLj1ELb0EEvPT_S1_j,@"STO_CUDA_ENTRY STV_DEFAULT"
_Z7reduce6IdLj1ELb0EEvPT_S1_j:
.text._Z7reduce6IdLj1ELb0EEvPT_S1_j:
[----:B------:R-:W-:Y:S01]  /*0000*/  LDC R1, c[0x0][0x37c] ;  /* 0x0000df00ff017b82 */ /* 0x000fe20000000800 */
[----:B------:R-:W0:Y:S01]  /*0010*/  S2R R3, SR_TID.X ;  /* 0x0000000000037919 */ /* 0x000e220000002100 */
[----:B------:R-:W1:Y:S01]  /*0020*/  LDCU UR4, c[0x0][0x390] ;  /* 0x00007200ff0477ac */ /* 0x000e620008000800 */
[----:B------:R-:W-:Y:S01]  /*0030*/  BSSY.RECONVERGENT B0, `(.L_x_0) ;  /* 0x0000015000007945 */ /* 0x000fe20003800200 */
[----:B------:R-:W-:Y:S01]  /*0040*/  CS2R R4, SRZ ;  /* 0x0000000000047805 */ /* 0x000fe2000001ff00 */
[----:B------:R-:W0:Y:S01]  /*0050*/  S2R R0, SR_CTAID.X ;  /* 0x0000000000007919 */ /* 0x000e220000002500 */
[----:B------:R-:W2:Y:S01]  /*0060*/  LDCU.64 UR6, c[0x0][0x358] ;  /* 0x00006b00ff0677ac */ /* 0x000ea20008000a00 */
[----:B0-----:R-:W-:-:S05]  /*0070*/  IMAD R2, R0, 0x2, R3 ;  /* 0x0000000200027824 */ /* 0x001fca00078e0203 */
[----:B-1----:R-:W-:Y:S01]  /*0080*/  ISETP.GE.U32.AND P0, PT, R2, UR4, PT ;  /* 0x0000000402007c0c */ /* 0x002fe2000bf06070 */
[----:B------:R-:W0:-:S12]  /*0090*/  LDCU UR4, c[0x0][0x390] ;  /* 0x00007200ff0477ac */ /* 0x000e180008000800 */
[----:B--2---:R-:W-:Y:S05]  /*00a0*/  @P0 BRA `(.L_x_1) ;  /* 0x0000000000340947 */ /* 0x004fea0003800000 */
[----:B------:R-:W1:Y:S01]  /*00b0*/  LDC R15, c[0x0][0x370] ;  /* 0x0000dc00ff0f7b82 */ /* 0x000e620000000800 */
[----:B------:R-:W-:-:S07]  /*00c0*/  CS2R R4, SRZ ;  /* 0x0000000000047805 */ /* 0x000fce000001ff00 */
[----:B------:R-:W2:Y:S02]  /*00d0*/  LDC.64 R10, c[0x0][0x380] ;  /* 0x0000e000ff0a7b82 */ /* 0x000ea40000000a00 */
.L_x_2:
[C---:B------:R-:W-:Y:S02]  /*00e0*/  VIADD R6, R2.reuse, 0x1 ;  /* 0x0000000102067836 */ /* 0x040fe40000000000 */
[----:B--2---:R-:W-:-:S03]  /*00f0*/  IMAD.WIDE.U32 R12, R2, 0x8, R10 ;  /* 0x00000008020c7825 */ /* 0x004fc600078e000a */
[----:B0-----:R-:W-:Y:S02]  /*0100*/  ISETP.GE.U32.AND P0, PT, R6, UR4, PT ;  /* 0x0000000406007c0c */ /* 0x001fe4000bf06070 */
[----:B------:R-:W2:Y:S11]  /*0110*/  LDG.E.64 R6, desc[UR6][R12.64] ;  /* 0x000000060c067981 */ /* 0x000eb6000c1e1b00 */
[----:B------:R-:W3:Y:S01]  /*0120*/  @!P0 LDG.E.64 R8, desc[UR6][R12.64+0x8] ;  /* 0x000008060c088981 */ /* 0x000ee2000c1e1b00 */
[----:B-1----:R-:W-:-:S04]  /*0130*/  LEA R2, R15, R2, 0x1 ;  /* 0x000000020f027211 */ /* 0x002fc800078e08ff */
[----:B------:R-:W-:Y:S01]  /*0140*/  ISETP.GE.U32.AND P1, PT, R2, UR4, PT ;  /* 0x0000000402007c0c */ /* 0x000fe2000bf26070 */
[----:B--2---:R-:W-:-:S08]  /*0150*/  DADD R4, R6, R4 ;  /* 0x0000000006047229 */ /* 0x004fd00000000004 */
[----:B---3--:R-:W-:-:S04]  /*0160*/  @!P0 DADD R4, R4, R8 ;  /* 0x0000000004048229 */ /* 0x008fc80000000008 */
[----:B------:R-:W-:Y:S07]  /*0170*/  @!P1 BRA `(.L_x_2) ;  /* 0xfffffffc00d89947 */ /* 0x000fee000383ffff */
.L_x_1:
[----:B0-----:R-:W-:Y:S05]  /*0180*/  BSYNC.RECONVERGENT B0 ;  /* 0x0000000000007941 */ /* 0x001fea0003800200 */
.L_x_0:
[----:B------:R-:W0:Y:S01]  /*0190*/  S2R R2, SR_TID.Y ;  /* 0x0000000000027919 */ /* 0x000e220000002200 */
[----:B------:R-:W1:Y:S01]  /*01a0*/  LDCU UR8, c[0x0][0x360] ;  /* 0x00006c00ff0877ac */ /* 0x000e620008000800 */
[----:B------:R-:W2:Y:S01]  /*01b0*/  S2UR UR5, SR_CgaCtaId ;  /* 0x00000000000579c3 */ /* 0x000ea20000008800 */
[----:B------:R-:W-:Y:S01]  /*01c0*/  BSSY B0, `(.L_x_3) ;  /* 0x0000029000007945 */ /* 0x000fe20003800000 */
[----:B------:R-:W0:Y:S01]  /*01d0*/  S2R R7, SR_TID.Z ;  /* 0x0000000000077919 */ /* 0x000e220000002300 */
[----:B------:R-:W0:Y:S01]  /*01e0*/  LDCU UR9, c[0x0][0x364] ;  /* 0x00006c80ff0977ac */ /* 0x000e220008000800 */
[----:B------:R-:W-:Y:S02]  /*01f0*/  UMOV UR4, 0x400 ;  /* 0x0000040000047882 */ /* 0x000fe40000000000 */
[----:B--2---:R-:W-:-:S06]  /*0200*/  ULEA UR4, UR5, UR4, 0x18 ;  /* 0x0000000405047291 */ /* 0x004fcc000f8ec0ff */
[----:B------:R-:W-:Y:S01]  /*0210*/  LEA R9, R3, UR4, 0x3 ;  /* 0x0000000403097c11 */ /* 0x000fe2000f8e18ff */
[----:B0-----:R-:W-:-:S04]  /*0220*/  IMAD R2, R7, UR9, R2 ;  /* 0x0000000907027c24 */ /* 0x001fc8000f8e0202 */
[----:B------:R0:W-:Y:S01]  /*0230*/  STS.64 [R9], R4 ;  /* 0x0000000409007388 */ /* 0x0001e20000000a00 */
[----:B------:R-:W-:Y:S02]  /*0240*/  IMAD.MOV.U32 R7, RZ, RZ, R5 ;  /* 0x000000ffff077224 */ /* 0x000fe400078e0005 */
[----:B-1----:R-:W-:-:S04]  /*0250*/  IMAD R2, R2, UR8, RZ ;  /* 0x0000000802027c24 */ /* 0x002fc8000f8e02ff */
[----:B------:R-:W-:Y:S01]  /*0260*/  IMAD.IADD R6, R2, 0x1, R3 ;  /* 0x0000000102067824 */ /* 0x000fe200078e0203 */
[----:B------:R-:W-:Y:S08]  /*0270*/  BAR.SYNC.DEFER_BLOCKING 0x0 ;  /* 0x0000000000007b1d */ /* 0x000ff00000010000 */
[----:B------:R-:W-:Y:S08]  /*0280*/  BAR.SYNC.DEFER_BLOCKING 0x0 ;  /* 0x0000000000007b1d */ /* 0x000ff00000010000 */
[----:B------:R-:W-:Y:S08]  /*0290*/  BAR.SYNC.DEFER_BLOCKING 0x0 ;  /* 0x0000000000007b1d */ /* 0x000ff00000010000 */
[----:B------:R-:W-:Y:S01]  /*02a0*/  BAR.SYNC.DEFER_BLOCKING 0x0 ;  /* 0x0000000000007b1d */ /* 0x000fe20000010000 */
[----:B------:R-:W-:-:S02]  /*02b0*/  ISETP.GT.U32.AND P0, PT, R6, 0x1f, PT ;  /* 0x0000001f0600780c */ /* 0x000fc40003f04070 */
[----:B------:R-:W-:-:S11]  /*02c0*/  MOV R6, R4 ;  /* 0x0000000400067202 */ /* 0x000fd60000000f00 */
[----:B0-----:R-:W-:Y:S05]  /*02d0*/  @P0 BRA `(.L_x_4) ;  /* 0x00000000005c0947 */ /* 0x001fea0003800000 */
[----:B------:R-:W-:-:S03]  /*02e0*/  UMOV UR4, 0xffffffff ;  /* 0xffffffff00047882 */ /* 0x000fc60000000000 */
[----:B------:R-:W-:Y:S05]  /*02f0*/  BRA.DIV UR4, `(.L_x_5) ;  /* 0x0000000204707947 */ /* 0x000fea000b800000 */
[----:B------:R-:W-:Y:S04]  /*0300*/  SHFL.DOWN PT, R5, R7, 0x10, 0x1f ;  /* 0x0a001f0007057f89 */ /* 0x000fe800000e0000 */
[----:B------:R-:W0:Y:S02]  /*0310*/  SHFL.DOWN PT, R4, R6, 0x10, 0x1f ;  /* 0x0a001f0006047f89 */ /* 0x000e2400000e0000 */
[----:B0-----:R-:W-:-:S07]  /*0320*/  DADD R4, R4, R6 ;  /* 0x0000000004047229 */ /* 0x001fce0000000006 */
[----:B------:R-:W0:Y:S04]  /*0330*/  SHFL.DOWN PT, R9, R5, 0x8, 0x1f ;  /* 0x09001f0005097f89 */ /* 0x000e2800000e0000 */
[----:B------:R-:W1:Y:S01]  /*0340*/  SHFL.DOWN PT, R8, R4, 0x8, 0x1f ;  /* 0x09001f0004087f89 */ /* 0x000e6200000e0000 */
[----:B0-----:R-:W-:Y:S01]  /*0350*/  IMAD.MOV.U32 R7, RZ, RZ, R9 ;  /* 0x000000ffff077224 */ /* 0x001fe200078e0009 */
[----:B-1----:R-:W-:-:S06]  /*0360*/  MOV R6, R8 ;  /* 0x0000000800067202 */ /* 0x002fcc0000000f00 */
[----:B------:R-:W-:-:S07]  /*0370*/  DADD R8, R4, R6 ;  /* 0x0000000004087229 */ /* 0x000fce0000000006 */
        /* <DEDUP_REMOVED lines=10> */
[----:B------:R0:W1:Y:S04]  /*0420*/  SHFL.DOWN PT, R5, R7, 0x1, 0x1f ;  /* 0x08201f0007057f89 */ /* 0x00006800000e0000 */
[----:B------:R0:W2:Y:S02]  /*0430*/  SHFL.DOWN PT, R4, R6, 0x1, 0x1f ;  /* 0x08201f0006047f89 */ /* 0x0000a400000e0000 */
.L_x_16:
[----:B012---:R-:W-:-:S11]  /*0440*/  DADD R6, R6, R4 ;  /* 0x0000000006067229 */ /* 0x007fd60000000004 */
.L_x_4:
[----:B------:R-:W-:Y:S05]  /*0450*/  BSYNC B0 ;  /* 0x0000000000007941 */ /* 0x000fea0003800000 */
.L_x_3:
[----:B------:R-:W-:-:S13]  /*0460*/  LOP3.LUT P0, RZ, R2, R3, RZ, 0xfc, !PT ;  /* 0x0000000302ff7212 */ /* 0x000fda000780fcff */
[----:B------:R-:W-:Y:S05]  /*0470*/  @P0 EXIT ;  /* 0x000000000000094d */ /* 0x000fea0003800000 */
[----:B------:R-:W0:Y:S02]  /*0480*/  LDC.64 R2, c[0x0][0x388] ;  /* 0x0000e200ff027b82 */ /* 0x000e240000000a00 */
[----:B0-----:R-:W-:-:S05]  /*0490*/  IMAD.WIDE.U32 R2, R0, 0x8, R2 ;  /* 0x0000000800027825 */ /* 0x001fca00078e0002 */
[----:B------:R-:W-:Y:S01]  /*04a0*/  STG.E.64 desc[UR6][R2.64], R6 ;  /* 0x0000000602007986 */ /* 0x000fe2000c101b06 */
[----:B------:R-:W-:Y:S05]  /*04b0*/  EXIT ;  /* 0x000000000000794d */ /* 0x000fea0003800000 */
.L_x_5:
[----:B------:R-:W-:Y:S01]  /*04c0*/  HFMA2 R17, -RZ, RZ, 0, 1.847743988037109375e-06 ;  /* 0x0000001fff117431 */ /* 0x000fe200000001ff */
[----:B------:R-:W-:Y:S01]  /*04d0*/  MOV R15, R7 ;  /* 0x00000007000f7202 */ /* 0x000fe20000000f00 */
[----:B------:R-:W-:Y:S02]  /*04e0*/  IMAD.MOV.U32 R14, RZ, RZ, 0x10 ;  /* 0x00000010ff0e7424 */ /* 0x000fe400078e00ff */
[----:B------:R-:W-:-:S07]  /*04f0*/  IMAD.MOV.U32 R12, RZ, RZ, -0x1 ;  /* 0xffffffffff0c7424 */ /* 0x000fce00078e00ff */
[----:B------:R-:W-:Y:S05]  /*0500*/  WARPSYNC.COLLECTIVE R12, `(.L_x_6) ;  /* 0x000000000c087348 */ /* 0x000fea0003c00000 */
[----:B------:R0:W1:Y:S02]  /*0510*/  SHFL.DOWN P0, R13, R15, R14, R17 ;  /* 0x0800000e0f0d7389 */ /* 0x0000640000000011 */
[----:B01----:R-:W-:Y:S05]  /*0520*/  ENDCOLLECTIVE ;  /* 0x000000000000791b */ /* 0x003fea0003800000 */
.L_x_6:
[----:B------:R-:W-:Y:S01]  /*0530*/  IMAD.MOV.U32 R15, RZ, RZ, R6 ;  /* 0x000000ffff0f7224 */ /* 0x000fe200078e0006 */
[----:B------:R-:W-:-:S07]  /*0540*/  MOV R5, R13 ;  /* 0x0000000d00057202 */ /* 0x000fce0000000f00 */
[----:B------:R-:W-:Y:S05]  /*0550*/  WARPSYNC.COLLECTIVE R12, `(.L_x_7) ;  /* 0x000000000c087348 */ /* 0x000fea0003c00000 */
[----:B------:R0:W1:Y:S02]  /*0560*/  SHFL.DOWN P0, R13, R15, R14, R17 ;  /* 0x0800000e0f0d7389 */ /* 0x0000640000000011 */
[----:B01----:R-:W-:Y:S05]  /*0570*/  ENDCOLLECTIVE ;  /* 0x000000000000791b */ /* 0x003fea0003800000 */
.L_x_7:
[----:B------:R-:W-:Y:S02]  /*0580*/  MOV R14, 0x8 ;  /* 0x00000008000e7802 */ /* 0x000fe40000000f00 */
[----:B------:R-:W-:-:S06]  /*0590*/  MOV R4, R13 ;  /* 0x0000000d00047202 */ /* 0x000fcc0000000f00 */
[----:B------:R-:W-:-:S10]  /*05a0*/  DADD R4, R4, R6 ;  /* 0x0000000004047229 */ /* 0x000fd40000000006 */
[----:B------:R-:W-:-:S07]  /*05b0*/  IMAD.MOV.U32 R15, RZ, RZ, R5 ;  /* 0x000000ffff0f7224 */ /* 0x000fce00078e0005 */
[----:B------:R-:W-:Y:S05]  /*05c0*/  WARPSYNC.COLLECTIVE R12, `(.L_x_8) ;  /* 0x000000000c087348 */ /* 0x000fea0003c00000 */
[----:B------:R0:W1:Y:S02]  /*05d0*/  SHFL.DOWN P0, R13, R15, R14, R17 ;  /* 0x0800000e0f0d7389 */ /* 0x0000640000000011 */
[----:B01----:R-:W-:Y:S05]  /*05e0*/  ENDCOLLECTIVE ;  /* 0x000000000000791b */ /* 0x003fea0003800000 */
.L_x_8:
[----:B------:R-:W-:Y:S01]  /*05f0*/  MOV R15, R4 ;  /* 0x00000004000f7202 */ /* 0x000fe20000000f00 */
[----:B------:R-:W-:-:S07]  /*0600*/  IMAD.MOV.U32 R9, RZ, RZ, R13 ;  /* 0x000000ffff097224 */ /* 0x000fce00078e000d */
[----:B------:R-:W-:Y:S05]  /*0610*/  WARPSYNC.COLLECTIVE R12, `(.L_x_9) ;  /* 0x000000000c087348 */ /* 0x000fea0003c00000 */
[----:B------:R0:W1:Y:S02]  /*0620*/  SHFL.DOWN P0, R13, R15, R14, R17 ;  /* 0x0800000e0f0d7389 */ /* 0x0000640000000011 */
[----:B01----:R-:W-:Y:S05]  /*0630*/  ENDCOLLECTIVE ;  /* 0x000000000000791b */ /* 0x003fea0003800000 */
.L_x_9:
[----:B------:R-:W-:Y:S02]  /*0640*/  IMAD.MOV.U32 R14, RZ, RZ, 0x4 ;  /* 0x00000004ff0e7424 */ /* 0x000fe400078e00ff */
[----:B------:R-:W-:-:S06]  /*0650*/  IMAD.MOV.U32 R8, RZ, RZ, R13 ;  /* 0x000000ffff087224 */ /* 0x000fcc00078e000d */
[----:B------:R-:W-:-:S10]  /*0660*/  DADD R8, R4, R8 ;  /* 0x0000000004087229 */ /* 0x000fd40000000008 */
[----:B------:R-:W-:-:S07]  /*0670*/  MOV R15, R9 ;  /* 0x00000009000f7202 */ /* 0x000fce0000000f00 */
[----:B------:R-:W-:Y:S05]  /*0680*/  WARPSYNC.COLLECTIVE R12, `(.L_x_10) ;  /* 0x000000000c087348 */ /* 0x000fea0003c00000 */
[----:B------:R0:W1:Y:S02]  /*0690*/  SHFL.DOWN P0, R13, R15, R14, R17 ;  /* 0x0800000e0f0d7389 */ /* 0x0000640000000011 */
[----:B01----:R-:W-:Y:S05]  /*06a0*/  ENDCOLLECTIVE ;  /* 0x000000000000791b */ /* 0x003fea0003800000 */
.L_x_10:
[----:B------:R-:W-:Y:S01]  /*06b0*/  IMAD.MOV.U32 R15, RZ, RZ, R8 ;  /* 0x000000ffff0f7224 */ /* 0x000fe200078e0008 */
[----:B------:R-:W-:-:S07]  /*06c0*/  MOV R11, R13 ;  /* 0x0000000d000b7202 */ /* 0x000fce0000000f00 */
[----:B------:R-:W-:Y:S05]  /*06d0*/  WARPSYNC.COLLECTIVE R12, `(.L_x_11) ;  /* 0x000000000c087348 */ /* 0x000fea0003c00000 */
[----:B------:R0:W1:Y:S02]  /*06e0*/  SHFL.DOWN P0, R13, R15, R14, R17 ;  /* 0x0800000e0f0d7389 */ /* 0x0000640000000011 */
[----:B01----:R-:W-:Y:S05]  /*06f0*/  ENDCOLLECTIVE ;  /* 0x000000000000791b */ /* 0x003fea0003800000 */
.L_x_11:
[----:B------:R-:W-:Y:S02]  /*0700*/  MOV R14, 0x2 ;  /* 0x00000002000e7802 */ /* 0x000fe40000000f00 */
[----:B------:R-:W-:-:S06]  /*0710*/  MOV R10, R13 ;  /* 0x0000000d000a7202 */ /* 0x000fcc0000000f00 */
[----:B------:R-:W-:-:S10]  /*0720*/  DADD R10, R8, R10 ;  /* 0x00000000080a7229 */ /* 0x000fd4000000000a */
[----:B------:R-:W-:-:S07]  /*0730*/  IMAD.MOV.U32 R15, RZ, RZ, R11 ;  /* 0x000000ffff0f7224 */ /* 0x000fce00078e000b */
[----:B------:R-:W-:Y:S05]  /*0740*/  WARPSYNC.COLLECTIVE R12, `(.L_x_12) ;  /* 0x000000000c087348 */ /* 0x000fea0003c00000 */
[----:B------:R0:W1:Y:S02]  /*0750*/  SHFL.DOWN P0, R13, R15, R14, R17 ;  /* 0x0800000e0f0d7389 */ /* 0x0000640000000011 */
[----:B01----:R-:W-:Y:S05]  /*0760*/  ENDCOLLECTIVE ;  /* 0x000000000000791b */ /* 0x003fea0003800000 */
.L_x_12:
[----:B------:R-:W-:Y:S01]  /*0770*/  MOV R15, R10 ;  /* 0x0000000a000f7202 */ /* 0x000fe20000000f00 */
[----:B------:R-:W-:-:S07]  /*0780*/  IMAD.MOV.U32 R7, RZ, RZ, R13 ;  /* 0x000000ffff077224 */ /* 0x000fce00078e000d */
[----:B------:R-:W-:Y:S05]  /*0790*/  WARPSYNC.COLLECTIVE R12, `(.L_x_13) ;  /* 0x000000000c087348 */ /* 0x000fea0003c00000 */
[----:B------:R0:W1:Y:S02]  /*07a0*/  SHFL.DOWN P0, R13, R15, R14, R17 ;  /* 0x0800000e0f0d7389 */ /* 0x0000640000000011 */
[----:B01----:R-:W-:Y:S05]  /*07b0*/  ENDCOLLECTIVE ;  /* 0x000000000000791b */ /* 0x003fea0003800000 */
.L_x_13:
[----:B------:R-:W-:Y:S02]  /*07c0*/  IMAD.MOV.U32 R14, RZ, RZ, 0x1 ;  /* 0x00000001ff0e7424 */ /* 0x000fe400078e00ff */
[----:B------:R-:W-:-:S06]  /*07d0*/  IMAD.MOV.U32 R6, RZ, RZ, R13 ;  /* 0x000000ffff067224 */ /* 0x000fcc00078e000d */
[----:B------:R-:W-:-:S10]  /*07e0*/  DADD R6, R10, R6 ;  /* 0x000000000a067229 */ /* 0x000fd40000000006 */
[----:B------:R-:W-:-:S07]  /*07f0*/  MOV R15, R7 ;  /* 0x00000007000f7202 */ /* 0x000fce0000000f00 */
[----:B------:R-:W-:Y:S05]  /*0800*/  WARPSYNC.COLLECTIVE R12, `(.L_x_14) ;  /* 0x000000000c087348 */ /* 0x000fea0003c00000 */
[----:B------:R0:W1:Y:S02]  /*0810*/  SHFL.DOWN P0, R13, R15, R14, R17 ;  /* 0x0800000e0f0d7389 */ /* 0x0000640000000011 */
[----:B01----:R-:W-:Y:S05]  /*0820*/  ENDCOLLECTIVE ;  /* 0x000000000000791b */ /* 0x003fea0003800000 */
.L_x_14:
[----:B------:R-:W-:Y:S01]  /*0830*/  IMAD.MOV.U32 R15, RZ, RZ, R6 ;  /* 0x000000ffff0f7224 */ /* 0x000fe200078e0006 */
[----:B------:R-:W-:-:S07]  /*0840*/  MOV R5, R13 ;  /* 0x0000000d00057202 */ /* 0x000fce0000000f00 */
[----:B------:R-:W-:Y:S05]  /*0850*/  WARPSYNC.COLLECTIVE R12, `(.L_x_15) ;  /* 0x000000000c087348 */ /* 0x000fea0003c00000 */
[----:B------:R0:W1:Y:S02]  /*0860*/  SHFL.DOWN P0, R13, R15, R14, R17 ;  /* 0x0800000e0f0d7389 */ /* 0x0000640000000011 */
[----:B01----:R-:W-:Y:S05]  /*0870*/  ENDCOLLECTIVE ;  /* 0x000000000000791b */ /* 0x003fea0003800000 */
.L_x_15:
[----:B------:R-:W-:Y:S01]  /*0880*/  MOV R4, R13 ;  /* 0x0000000d00047202 */ /* 0x000fe20000000f00 */
[----:B------:R-:W-:Y:S06]  /*0890*/  BRA `(.L_x_16) ;  /* 0xfffffff800e87947 */ /* 0x000fec000383ffff */
.L_x_17:
[----:B------:R-:W-:-:S00]  /*08a0*/  BRA `(.L_x_17) ;  /* 0xfffffffc00fc7947 */ /* 0x000fc0000383ffff */
[----:B------:R-:W-:-:S00]  /*08b0*/  NOP ;  /* 0x0000000000007918 */ /* 0x000fc00000000000 */
        /* <DEDUP_REMOVED lines=12> */
.L_x_880:


//--------------------- .text._Z7reduce6IdLj2ELb0EEvPT_S1_j --------------------------
	.section	.text._Z7reduce6IdLj2ELb0EEvPT_S1_j,"ax",@progbits
	.align	128
        .global         _Z7reduce6IdLj2ELb0EEvPT_S1_j
        .type           _Z7reduce6IdLj2ELb0EEvPT_S1_j,@function
        .size           _Z7reduce6IdLj2ELb0EEvPT_S1_j,(.L_x_881 - _Z7reduce6IdLj2ELb0EEvPT_S1_j)
        .other          _Z7reduce6IdLj2ELb0EEvPT_S1_j,@"STO_CUDA_ENTRY STV_DEFAULT"
_Z7reduce6IdLj2ELb0EEvPT_S1_j:
.text._Z7reduce6IdLj2ELb0EEvPT_S1_j:
        /* <DEDUP_REMOVED lines=14> */
.L_x_20:
[C---:B------:R-:W-:Y:S02]  /*00e0*/  VIADD R9, R2.reuse, 0x2 ;  /* 0x0000000202097836 */ /* 0x040fe40000000000 */
[----:B--2---:R-:W-:-:S03]  /*00f0*/  IMAD.WIDE.U32 R6, R2, 0x8, R10 ;  /* 0x0000000802067825 */ /* 0x004fc600078e000a */
[----:B0-----:R-:W-:-:S03]  /*0100*/  ISETP.GE.U32.AND P0, PT, R9, UR4, PT ;  /* 0x0000000409007c0c */ /* 0x001fc6000bf06070 */
[----:B------:R-:W2:Y:S10]  /*0110*/  LDG.E.64 R6, desc[UR6][R6.64] ;  /* 0x0000000606067981 */ /* 0x000eb4000c1e1b00 */
[----:B------:R-:W-:-:S06]  /*0120*/  @!P0 IMAD.WIDE.U32 R8, R9, 0x8, R10 ;  /* 0x0000000809088825 */ /* 0x000fcc00078e000a */
[----:B------:R-:W3:Y:S01]  /*0130*/  @!P0 LDG.E.64 R8, desc[UR6][R8.64] ;  /* 0x0000000608088981 */ /* 0x000ee2000c1e1b00 */
[----:B-1----:R-:W-:-:S04]  /*0140*/  LEA R2, R13, R2, 0x2 ;  /* 0x000000020d027211 */ /* 0x002fc800078e10ff */
[----:B------:R-:W-:Y:S01]  /*0150*/  ISETP.GE.U32.AND P1, PT, R2, UR4, PT ;  /* 0x0000000402007c0c */ /* 0x000fe2000bf26070 */
[----:B--2---:R-:W-:-:S08]  /*0160*/  DADD R4, R6, R4 ;  /* 0x0000000006047229 */ /* 0x004fd00000000004 */
[----:B---3--:R-:W-:-:S04]  /*0170*/  @!P0 DADD R4, R4, R8 ;  /* 0x0000000004048229 */ /* 0x008fc80000000008 */
[----:B------:R-:W-:Y:S07]  /*0180*/  @!P1 BRA `(.L_x_20) ;  /* 0xfffffffc00d49947 */ /* 0x000fee000383ffff */
.L_x_19:
[----:B0-----:R-:W-:Y:S05]  /*0190*/  BSYNC.RECONVERGENT B0 ;  /* 0x0000000000007941 */ /* 0x001fea0003800200 */
.L_x_18:
        /* <DEDUP_REMOVED lines=43> */
.L_x_34:
[----:B012---:R-:W-:-:S11]  /*0450*/  DADD R6, R6, R4 ;  /* 0x0000000006067229 */ /* 0x007fd60000000004 */
.L_x_22:
[----:B------:R-:W-:Y:S05]  /*0460*/  BSYNC B0 ;  /* 0x0000000000007941 */ /* 0x000fea0003800000 */
.L_x_21:
[----:B------:R-:W-:-:S13]  /*0470*/  LOP3.LUT P0, RZ, R2, R3, RZ, 0xfc, !PT ;  /* 0x0000000302ff7212 */ /* 0x000fda000780fcff */
[----:B------:R-:W-:Y:S05]  /*0480*/  @P0 EXIT ;  /* 0x000000000000094d */ /* 0x000fea0003800000 */
[----:B------:R-:W0:Y:S02]  /*0490*/  LDC.64 R2, c[0x0][0x388] ;  /* 0x0000e200ff027b82 */ /* 0x000e240000000a00 */
[----:B0-----:R-:W-:-:S05]  /*04a0*/  IMAD.WIDE.U32 R2, R0, 0x8, R2 ;  /* 0x0000000800027825 */ /* 0x001fca00078e0002 */
[----:B------:R-:W-:Y:S01]  /*04b0*/  STG.E.64 desc[UR6][R2.64], R6 ;  /* 0x0000000602007986 */ /* 0x000fe2000c101b06 */
[----:B------:R-:W-:Y:S05]  /*04c0*/  EXIT ;  /* 0x000000000000794d */ /* 0x000fea0003800000 */
.L_x_23:
[----:B------:R-:W-:Y:S01]  /*04d0*/  HFMA2 R17, -RZ, RZ, 0, 1.847743988037109375e-06 ;  /* 0x0000001fff117431 */ /* 0x000fe200000001ff */
[----:B------:R-:W-:Y:S01]  /*04e0*/  MOV R15, R7 ;  /* 0x00000007000f7202 */ /* 0x000fe20000000f00 */
[----:B------:R-:W-:Y:S02]  /*04f0*/  IMAD.MOV.U32 R14, RZ, RZ, 0x10 ;  /* 0x00000010ff0e7424 */ /* 0x000fe400078e00ff */
[----:B------:R-:W-:-:S07]  /*0500*/  IMAD.MOV.U32 R12, RZ, RZ, -0x1 ;  /* 0xffffffffff0c7424 */ /* 0x000fce00078e00ff */
[----:B------:R-:W-:Y:S05]  /*0510*/  WARPSYNC.COLLECTIVE R12, `(.L_x_24) ;  /* 0x000000000c087348 */ /* 0x000fea0003c00000 */
[----:B------:R0:W1:Y:S02]  /*0520*/  SHFL.DOWN P0, R13, R15, R14, R17 ;  /* 0x0800000e0f0d7389 */ /* 0x0000640000000011 */
[----:B01----:R-:W-:Y:S05]  /*0530*/  ENDCOLLECTIVE ;  /* 0x000000000000791b */ /* 0x003fea0003800000 */
.L_x_24:
[----:B------:R-:W-:Y:S01]  /*0540*/  IMAD.MOV.U32 R15, RZ, RZ, R6 ;  /* 0x000000ffff0f7224 */ /* 0x000fe200078e0006 */
[----:B------:R-:W-:-:S07]  /*0550*/  MOV R5, R13 ;  /* 0x0000000d00057202 */ /* 0x000fce0000000f00 */
[----:B------:R-:W-:Y:S05]  /*0560*/  WARPSYNC.COLLECTIVE R12, `(.L_x_25) ;  /* 0x000000000c087348 */ /* 0x000fea0003c00000 */
[----:B------:R0:W1:Y:S02]  /*0570*/  SHFL.DOWN P0, R13, R15, R14, R17 ;  /* 0x0800000e0f0d7389 */ /* 0x0000640000000011 */
[----:B01----:R-:W-:Y:S05]  /*0580*/  ENDCOLLECTIVE ;  /* 0x000000000000791b */ /* 0x003fea0003800000 */
.L_x_25:
[----:B------:R-:W-:Y:S02]  /*0590*/  MOV R14, 0x8 ;  /* 0x00000008000e7802 */ /* 0x000fe40000000f00 */
[----:B------:R-:W-:-:S06]  /*05a0*/  MOV R4, R13 ;  /* 0x0000000d00047202 */ /* 0x000fcc0000000f00 */
[----:B------:R-:W-:-:S10]  /*05b0*/  DADD R4, R4, R6 ;  /* 0x0000000004047229 */ /* 0x000fd40000000006 */
[----:B------:R-:W-:-:S07]  /*05c0*/  IMAD.MOV.U32 R15, RZ, RZ, R5 ;  /* 0x000000ffff0f7224 */ /* 0x000fce00078e0005 */
[----:B------:R-:W-:Y:S05]  /*05d0*/  WARPSYNC.COLLECTIVE R12, `(.L_x_26) ;  /* 0x000000000c087348 */ /* 0x000fea0003c00000 */
[----:B------:R0:W1:Y:S02]  /*05e0*/  SHFL.DOWN P0, R13, R15, R14, R17 ;  /* 0x0800000e0f0d7389 */ /* 0x0000640000000011 */
[----:B01----:R-:W-:Y:S05]  /*05f0*/  ENDCOLLECTIVE ;  /* 0x000000000000791b */ /* 0x003fea0003800000 */
.L_x_26:
[----:B------:R-:W-:Y:S01]  /*0600*/  MOV R15, R4 ;  /* 0x00000004000f7202 */ /* 0x000fe20000000f00 */
[----:B------:R-:W-:-:S07]  /*0610*/  IMAD.MOV.U32 R9, RZ, RZ, R13 ;  /* 0x000000ffff097224 */ /* 0x000fce00078e000d */
[----:B------:R-:W-:Y:S05]  /*0620*/  WARPSYNC.COLLECTIVE R12, `(.L_x_27) ;  /* 0x000000000c087348 */ /* 0x000fea0003c00000 */
[----:B------:R0:W1:Y:S02]  /*0630*/  SHFL.DOWN P0, R13, R15, R14, R17 ;  /* 0x0800000e0f0d7389 */ /* 0x0000640000000011 */
[----:B01----:R-:W-:Y:S05]  /*0640*/  ENDCOLLECTIVE ;  /* 0x000000000000791b */ /* 0x003fea0003800000 */
.L_x_27:
[----:B------:R-:W-:Y:S02]  /*0650*/  IMAD.MOV.U32 R14, RZ, RZ, 0x4 ;  /* 0x00000004ff0e7424 */ /* 0x000fe400078e00ff */
[----:B------:R-:W-:-:S06]  /*0660*/  IMAD.MOV.U32 R8, RZ, RZ, R13 ;  /* 0x000000ffff087224 */ /* 0x000fcc00078e000d */
[----:B------:R-:W-:-:S10]  /*0670*/  DADD R8, R4, R8 ;  /* 0x0000000004087229 */ /* 0x000fd40000000008 */
[----:B------:R-:W-:-:S07]  /*0680*/  MOV R15, R9 ;  /* 0x00000009000f7202 */ /* 0x000fce0000000f00 */
[----:B------:R-:W-:Y:S05]  /*0690*/  WARPSYNC.COLLECTIVE R12, `(.L_x_28) ;  /* 0x000000000c087348 */ /* 0x000fea0003c00000 */
[----:B------:R0:W1:Y:S02]  /*06a0*/  SHFL.DOWN P0, R13, R15, R14, R17 ;  /* 0x0800000e0f0d7389 */ /* 0x0000640000000011 */
[----:B01----:R-:W-:Y:S05]  /*06b0*/  ENDCOLLECTIVE ;  /* 0x000000000000791b */ /* 0x003fea0003800000 */
.L_x_28:
[----:B------:R-:W-:Y:S01]  /*06c0*/  IMAD.MOV.U32 R15, RZ, RZ, R8 ;  /* 0x000000ffff0f7224 */ /* 0x000fe200078e0008 */
[----:B------:R-:W-:-:S07]  /*06d0*/  MOV R11, R13 ;  /* 0x0000000d000b7202 */ /* 0x000fce0000000f00 */
[----:B------:R-:W-:Y:S05]  /*06e0*/  WARPSYNC.COLLECTIVE R12, `(.L_x_29) ;  /* 0x000000000c087348 */ /* 0x000fea0003c00000 */
[----:B------:R0:W1:Y:S02]  /*06f0*/  SHFL.DOWN P0, R13, R15, R14, R17 ;  /* 0x0800000e0f0d7389 */ /* 0x0000640000000011 */
[----:B01----:R-:W-:Y:S05]  /*0700*/  ENDCOLLECTIVE ;  /* 0x000000000000791b */ /* 0x003fea0003800000 */
.L_x_29:
[----:B------:R-:W-:Y:S02]  /*0710*/  MOV R14, 0x2 ;  /* 0x00000002000e7802 */ /* 0x000fe40000000f00 */
[----:B------:R-:W-:-:S06]  /*0720*/  MOV R10, R13 ;  /* 0x0000000d000a7202 */ /* 0x000fcc0000000f00 */
[----:B------:R-:W-:-:S10]  /*0730*/  DADD R10, R8, R10 ;  /* 0x00000000080a7229 */ /* 0x000fd4000000000a */
[----:B------:R-:W-:-:S07]  /*0740*/  IMAD.MOV.U32 R15, RZ, RZ, R11 ;  /* 0x000000ffff0f7224 */ /* 0x000fce00078e000b */
[----:B------:R-:W-:Y:S05]  /*0750*/  WARPSYNC.COLLECTIVE R12, `(.L_x_30) ;  /* 0x000000000c087348 */ /* 0x000fea0003c00000 */
[----:B------:R0:W1:Y:S02]  /*0760*/  SHFL.DOWN P0, R13, R15, R14, R17 ;  /* 0x0800000e0f0d7389 */ /* 0x0000640000000011 */
[----:B01----:R-:W-:Y:S05]  /*0770*/  ENDCOLLECTIVE ;  /* 0x000000000000791b */ /* 0x003fea0003800000 */
.L_x_30:
[----:B------:R-:W-:Y:S01]  /*0780*/  MOV R15, R10 ;  /* 0x0000000a000f7202 */ /* 0x000fe20000000f00 */
[----:B------:R-:W-:-:S07]  /*0790*/  IMAD.MOV.U32 R7, RZ, RZ, R13 ;  /* 0x000000ffff077224 */ /* 0x000fce00078e000d */
[----:B------:R-:W-:Y:S05]  /*07a0*/  WARPSYNC.COLLECTIVE R12, `(.L_x_31) ;  /* 0x000000000c087348 */ /* 0x000fea0003c00000 */
[----:B------:R0:W1:Y:S02]  /*07b0*/  SHFL.DOWN P0, R13, R15, R14, R17 ;  /* 0x0800000e0f0d7389 */ /* 0x0000640000000011 */
[----:B01----:R-:W-:Y:S05]  /*07c0*/  ENDCOLLECTIVE ;  /* 0x000000000000791b */ /* 0x003fea0003800000 */
.L_x_31:
[----:B------:R-:W-:Y:S02]  /*07d0*/  IMAD.MOV.U32 R14, RZ, RZ, 0x1 ;  /* 0x00000001ff0e7424 */ /* 0x000fe400078e00ff */
[----:B------:R-:W-:-:S06]  /*07e0*/  IMAD.MOV.U32 R6, RZ, RZ, R13 ;  /* 0x000000ffff067224 */ /* 0x000fcc00078e000d */
[----:B------:R-:W-:-:S10]  /*07f0*/  DADD R6, R10, R6 ;  /* 0x000000000a067229 */ /* 0x000fd40000000006 */
[----:B------:R-:W-:-:S07]  /*0800*/  MOV R15, R7 ;  /* 0x00000007000f7202 */ /* 0x000fce0000000f00 */
[----:B------:R-:W-:Y:S05]  /*0810*/  WARPSYNC.COLLECTIVE R12, `(.L_x_32) ;  /* 0x000000000c087348 */ /* 0x000fea0003c00000 */
[----:B------:R0:W1:Y:S02]  /*0820*/  SHFL.DOWN P0, R13, R15, R14, R17 ;  /* 0x0800000e0f0d7389 */ /* 0x0000640000000011 */
[----:B01----:R-:W-:Y:S05]  /*0830*/  ENDCOLLECTIVE ;  /* 0x000000000000791b */ /* 0x003fea0003800000 */
.L_x_32:
[----:B------:R-:W-:Y:S01]  /*0840*/  IMAD.MOV.U32 R15, RZ, RZ, R6 ;  /* 0x000000ffff0f7224 */ /* 0x000fe200078e0006 */
[----:B------:R-:W-:-:S07]  /*0850*/  MOV R5, R13 ;  /* 0x0000000d00057202 */ /* 0x000fce0000000f00 */
[----:B------:R-:W-:Y:S05]  /*0860*/  WARPSYNC.COLLECTIVE R12, `(.L_x_33) ;  /* 0x000000000c087348 */ /* 0x000fea0003c00000 */
[----:B------:R0:W1:Y:S02]  /*0870*/  SHFL.DOWN P0, R13, R15, R14, R17 ;  /* 0x0800000e0f0d7389 */ /* 0x0000640000000011 */
[----:B01----:R-:W-:Y:S05]  /*0880*/  ENDCOLLECTIVE ;  /* 0x000000000000791b */ /* 0x003fea0003800000 */
.L_x_33:
[----:B------:R-:W-:Y:S01]  /*0890*/  MOV R4, R13 ;  /* 0x0000000d00047202 */ /* 0x000fe20000000f00 */
[----:B------:R-:W-:Y:S06]  /*08a0*/  BRA `(.L_x_34) ;  /* 0xfffffff800e87947 */ /* 0x000fec000383ffff */
.L_x_35:
        /* <DEDUP_REMOVED lines=13> */
.L_x_881:


//--------------------- .text._Z7reduce6IdLj4ELb0EEvPT_S1_j --------------------------
	.section	.text._Z7reduce6IdLj4ELb0EEvPT_S1_j,"ax",@progbits
	.align	128
        .global         _Z7reduce6IdLj4ELb0EEvPT_S1_j
        .type           _Z7reduce6IdLj4ELb0EEvPT_S1_j,@function
        .size           _Z7reduce6IdLj4ELb0EEvPT_S1_j,(.L_x_882 - _Z7reduce6IdLj4ELb0EEvPT_S1_j)
        .other          _Z7reduce6IdLj4ELb0EEvPT_S1_j,@"STO_CUDA_ENTRY STV_DEFAULT"
_Z7reduce6IdLj4ELb0EEvPT_S1_j:
.text._Z7reduce6IdLj4ELb0EEvPT_S1_j:
        /* <DEDUP_REMOVED lines=14> */
.L_x_38:
        /* <DEDUP_REMOVED lines=11> */
.L_x_37:
[----:B0-----:R-:W-:Y:S05]  /*0190*/  BSYNC.RECONVERGENT B0 ;  /* 0x0000000000007941 */ /* 0x001fea0003800200 */
.L_x_36:
        /* <DEDUP_REMOVED lines=43> */
.L_x_52:
[----:B012---:R-:W-:-:S11]  /*0450*/  DADD R6, R6, R4 ;  /* 0x0000000006067229 */ /* 0x007fd60000000004 */
.L_x_40:
[----:B------:R-:W-:Y:S05]  /*0460*/  BSYNC B0 ;  /* 0x0000000000007941 */ /* 0x000fea0003800000 */
.L_x_39:
[----:B------:R-:W-:-:S13]  /*0470*/  LOP3.LUT P0, RZ, R2, R3, RZ, 0xfc, !PT ;  /* 0x0000000302ff7212 */ /* 0x000fda000780fcff */
[----:B------:R-:W-:Y:S05]  /*0480*/  @P0 EXIT ;  /* 0x000000000000094d */ /* 0x000fea0003800000 */
[----:B------:R-:W0:Y:S02]  /*0490*/  LDC.64 R2, c[0x0][0x388] ;  /* 0x0000e200ff027b82 */ /* 0x000e240000000a00 */
[----:B0-----:R-:W-:-:S05]  /*04a0*/  IMAD.WIDE.U32 R2, R0, 0x8, R2 ;  /* 0x0000000800027825 */ /* 0x001fca00078e0002 */
[----:B------:R-:W-:Y:S01]  /*04b0*/  STG.E.64 desc[UR6][R2.64], R6 ;  /* 0x0000000602007986 */ /* 0x000fe2000c101b06 */
[----:B------:R-:W-:Y:S05]  /*04c0*/  EXIT ;  /* 0x000000000000794d */ /* 0x000fea0003800000 */
.L_x_41:
[----:B------:R-:W-:Y:S01]  /*04d0*/  HFMA2 R17, -RZ, RZ, 0, 1.847743988037109375e-06 ;  /* 0x0000001fff117431 */ /* 0x000fe200000001ff */
[----:B------:R-:W-:Y:S01]  /*04e0*/  MOV R15, R7 ;  /* 0x00000007000f7202 */ /* 0x000fe20000000f00 */
[----:B------:R-:W-:Y:S02]  /*04f0*/  IMAD.MOV.U32 R14, RZ, RZ, 0x10 ;  /* 0x00000010ff0e7424 */ /* 0x000fe400078e00ff */
[----:B------:R-:W-:-:S07]  /*0500*/  IMAD.MOV.U32 R12, RZ, RZ, -0x1 ;  /* 0xffffffffff0c7424 */ /* 0x000fce00078e00ff */
[----:B------:R-:W-:Y:S05]  /*0510*/  WARPSYNC.COLLECTIVE R12, `(.L_x_42) ;  /* 0x000000000c087348 */ /* 0x000fea0003c00000 */
[----:B------:R0:W1:Y:S02]  /*0520*/  SHFL.DOWN P0, R13, R15, R14, R17 ;  /* 0x0800000e0f0d7389 */ /* 0x0000640000000011 */
[----:B01----:R-:W-:Y:S05]  /*0530*/  ENDCOLLECTIVE ;  /* 0x000000000000791b */ /* 0x003fea0003800000 */
.L_x_42:
[----:B------:R-:W-:Y:S01]  /*0540*/  IMAD.MOV.U32 R15, RZ, RZ, R6 ;  /* 0x000000ffff0f7224 */ /* 0x000fe200078e0006 */
[----:B------:R-:W-:-:S07]  /*0550*/  MOV R5, R13 ;  /* 0x0000000d00057202 */ /* 0x000fce0000000f00 */
[----:B------:R-:W-:Y:S05]  /*0560*/  WARPSYNC.COLLECTIVE R12, `(.L_x_43) ;  /* 0x000000000c087348 */ /* 0x000fea0003c00000 */
[----:B------:R0:W1:Y:S02]  /*0570*/  SHFL.DOWN P0, R13, R15, R14, R17 ;  /* 0x0800000e0f0d7389 */ /* 0x0000640000000011 */
[----:B01----:R-:W-:Y:S05]  /*0580*/  ENDCOLLECTIVE ;  /* 0x000000000000791b */ /* 0x003fea0003800000 */
.L_x_43:
[----:B------:R-:W-:Y:S02]  /*0590*/  MOV R14, 0x8 ;  /* 0x00000008000e7802 */ /* 0x000fe40000000f00 */
[----:B------:R-:W-:-:S06]  /*05a0*/  MOV R4, R13 ;  /* 0x0000000d00047202 */ /* 0x000fcc0000000f00 */
[----:B------:R-:W-:-:S10]  /*05b0*/  DADD R4, R4, R6 ;  /* 0x0000000004047229 */ /* 0x000fd40000000006 */
[----:B------:R-:W-:-:S07]  /*05c0*/  IMAD.MOV.U32 R15, RZ, RZ, R5 ;  /* 0x000000ffff0f7224 */ /* 0x000fce00078e0005 */
[----:B------:R-:W-:Y:S05]  /*05d0*/  WARPSYNC.COLLECTIVE R12, `(.L_x_44) ;  /* 0x000000000c087348 */ /* 0x000fea0003c00000 */
[----:B------:R0:W1:Y:S02]  /*05e0*/  SHFL.DOWN P0, R13, R15, R14, R17 ;  /* 0x0800000e0f0d7389 */ /* 0x0000640000000011 */
[----:B01----:R-:W-:Y:S05]  /*05f0*/  ENDCOLLECTIVE ;  /* 0x000000000000791b */ /* 0x003fea0003800000 */
.L_x_44:
[----:B------:R-:W-:Y:S01]  /*0600*/  MOV R15, R4 ;  /* 0x00000004000f7202 */ /* 0x000fe20000000f00 */
[----:B------:R-:W-:-:S07]  /*0610*/  IMAD.MOV.U32 R9, RZ, RZ, R13 ;  /* 0x000000ffff097224 */ /* 0x000fce00078e000d */
[----:B------:R-:W-:Y:S05]  /*0620*/  WARPSYNC.COLLECTIVE R12, `(.L_x_45) ;  /* 0x000000000c087348 */ /* 0x000fea0003c00000 */
[----:B------:R0:W1:Y:S02]  /*0630*/  SHFL.DOWN P0, R13, R15, R14, R17 ;  /* 0x0800000e0f0d7389 */ /* 0x0000640000000011 */
[----:B01----:R-:W-:Y:S05]  /*0640*/  ENDCOLLECTIVE ;  /* 0x000000000000791b */ /* 0x003fea0003800000 */
.L_x_45:
[----:B------:R-:W-:Y:S02]  /*0650*/  IMAD.MOV.U32 R14, RZ, RZ, 0x4 ;  /* 0x00000004ff0e7424 */ /* 0x000fe400078e00ff */
[----:B------:R-:W-:-:S06]  /*0660*/  IMAD.MOV.U32 R8, RZ, RZ, R13 ;  /* 0x000000ffff087224 */ /* 0x000fcc00078e000d */
[----:B------:R-:W-:-:S10]  /*0670*/  DADD R8, R4, R8 ;  /* 0x0000000004087229 */ /* 0x000fd40000000008 */
[----:B------:R-:W-:-:S07]  /*0680*/  MOV R15, R9 ;  /* 0x00000009000f7202 */ /* 0x000fce0000000f00 */
[----:B------:R-:W-:Y:S05]  /*0690*/  WARPSYNC.COLLECTIVE R12, `(.L_x_46) ;  /* 0x000000000c087348 */ /* 0x000fea0003c00000 */
[----:B------:R0:W1:Y:S02]  /*06a0*/  SHFL.DOWN P0, R13, R15, R14, R17 ;  /* 0x0800000e0f0d7389 */ /* 0x0000640000000011 */
[----:B01----:R-:W-:Y:S05]  /*06b0*/  ENDCOLLECTIVE ;  /* 0x000000000000791b */ /* 0x003fea0003800000 */
.L_x_46:
[----:B------:R-:W-:Y:S01]  /*06c0*/  IMAD.MOV.U32 R15, RZ, RZ, R8 ;  /* 0x000000ffff0f7224 */ /* 0x000fe200078e0008 */
[----:B------:R-:W-:-:S07]  /*06d0*/  MOV R11, R13 ;  /* 0x0000000d000b7202 */ /* 0x000fce0000000f00 */
[----:B------:R-:W-:Y:S05]  /*06e0*/  WARPSYNC.COLLECTIVE R12, `(.L_x_47) ;  /* 0x000000000c087348 */ /* 0x000fea0003c00000 */
[----:B------:R0:W1:Y:S02]  /*06f0*/  SHFL.DOWN P0, R13, R15, R14, R17 ;  /* 0x0800000e0f0d7389 */ /* 0x0000640000000011 */
[----:B01----:R-:W-:Y:S05]  /*0700*/  ENDCOLLECTIVE ;  /* 0x000000000000791b */ /* 0x003fea0003800000 */
.L_x_47:
[----:B------:R-:W-:Y:S02]  /*0710*/  MOV R14, 0x2 ;  /* 0x00000002000e7802 */ /* 0x000fe40000000f00 */
[----:B------:R-:W-:-:S06]  /*0720*/  MOV R10, R13 ;  /* 0x0000000d000a7202 */ /* 0x000fcc0000000f00 */
[----:B------:R-:W-:-:S10]  /*0730*/  DADD R10, R8, R10 ;  /* 0x00000000080a7229 */ /* 0x000fd4000000000a */
[----:B------:R-:W-:-:S07]  /*0740*/  IMAD.MOV.U32 R15, RZ, RZ, R11 ;  /* 0x000000ffff0f7224 */ /* 0x000fce00078e000b */
[----:B------:R-:W-:Y:S05]  /*0750*/  WARPSYNC.COLLECTIVE R12, `(.L_x_48) ;  /* 0x000000000c087348 */ /* 0x000fea0003c00000 */
[----:B------:R0:W1:Y:S02]  /*0760*/  SHFL.DOWN P0, R13, R15, R14, R17 ;  /* 0x0800000e0f0d7389 */ /* 0x0000640000000011 */
[----:B01----:R-:W-:Y:S05]  /*0770*/  ENDCOLLECTIVE ;  /* 0x000000000000791b */ /* 0x003fea0003800000 */
.L_x_48:
[----:B------:R-:W-:Y:S01]  /*0780*/  MOV R15, R10 ;  /* 0x0000000a000f7202 */ /* 0x000fe20000000f00 */
[----:B------:R-:W-:-:S07]  /*0790*/  IMAD.MOV.U32 R7, RZ, RZ, R13 ;  /* 0x000000ffff077224 */ /* 0x000fce00078e000d */
[----:B------:R-:W-:Y:S05]  /*07a0*/  WARPSYNC.COLLECTIVE R12, `(.L_x_49) ;  /* 0x000000000c087348 */ /* 0x000fea0003c00000 */
[----:B------:R0:W1:Y:S02]  /*07b0*/  SHFL.DOWN P0, R13, R15, R14, R17 ;  /* 0x0800000e0f0d7389 */ /* 0x0000640000000011 */
[----:B01----:R-:W-:Y:S05]  /*07c0*/  ENDCOLLECTIVE ;  /* 0x000000000000791b */ /* 0x003fea0003800000 */
.L_x_49:
[----:B------:R-:W-:Y:S02]  /*07d0*/  IMAD.MOV.U32 R14, RZ, RZ, 0x1 ;  /* 0x00000001ff0e7424 */ /* 0x000fe400078e00ff */
[----:B------:R-:W-:-:S06]  /*07e0*/  IMAD.MOV.U32 R6, RZ, RZ, R13 ;  /* 0x000000ffff067224 */ /* 0x000fcc00078e000d */
[----:B------:R-:W-:-:S10]  /*07f0*/  DADD R6, R10, R6 ;  /* 0x000000000a067229 */ /* 0x000fd40000000006 */
[----:B------:R-:W-:-:S07]  /*0800*/  MOV R15, R7 ;  /* 0x00000007000f7202 */ /* 0x000fce0000000f00 */
[----:B------:R-:W-:Y:S05]  /*0810*/  WARPSYNC.COLLECTIVE R12, `(.L_x_50) ;  /* 0x000000000c087348 */ /* 0x000fea0003c00000 */
[----:B------:R0:W1:Y:S02]  /*0820*/  SHFL.DOWN P0, R13, R15, R14, R17 ;  /* 0x0800000e0f0d7389 */ /* 0x0000640000000011 */
[----:B01----:R-:W-:Y:S05]  /*0830*/  ENDCOLLECTIVE ;  /* 0x000000000000791b */ /* 0x003fea0003800000 */
.L_x_50:
[----:B------:R-:W-:Y:S01]  /*0840*/  IMAD.MOV.U32 R15, RZ, RZ, R6 ;  /* 0x000000ffff0f7224 */ /* 0x000fe200078e0006 */
[----:B------:R-:W-:-:S07]  /*0850*/  MOV R5, R13 ;  /* 0x0000000d00057202 */ /* 0x000fce0000000f00 */
[----:B------:R-:W-:Y:S05]  /*0860*/  WARPSYNC.COLLECTIVE R12, `(.L_x_51) ;  /* 0x000000000c087348 */ /* 0x000fea0003c00000 */
[----:B------:R0:W1:Y:S02]  /*0870*/  SHFL.DOWN P0, R13, R15, R14, R17 ;  /* 0x0800000e0f0d7389 */ /* 0x0000640000000011 */
[----:B01----:R-:W-:Y:S05]  /*0880*/  ENDCOLLECTIVE ;  /* 0x000000000000791b */ /* 0x003fea0003800000 */
.L_x_51:
[----:B------:R-:W-:Y:S01]  /*0890*/  MOV R4, R13 ;  /* 0x0000000d00047202 */ /* 0x000fe20000000f00 */
[----:B------:R-:W-:Y:S06]  /*08a0*/  BRA `(.L_x_52) ;  /* 0xfffffff800e87947 */ /* 0x000fec000383ffff */
.L_x_53:
        /* <DEDUP_REMOVED lines=13> */
.L_x_882:


//--------------------- .text._Z7reduce6IdLj8ELb0EEvPT_S1_j --------------------------
	.section	.text._Z7reduce6IdLj8ELb0EEvPT_S1_j,"ax",@progbits
	.align	128
        .global         _Z7reduce6IdLj8ELb0EEvPT_S1_j
        .type           _Z7reduce6IdLj8ELb0EEvPT_S1_j,@function
        .size           _Z7reduce6IdLj8ELb0EEvPT_S1_j,(.L_x_883 - _Z7reduce6IdLj8ELb0EEvPT_S1_j)
        .other          _Z7reduce6IdLj8ELb0EEvPT_S1_j,@"STO_CUDA_ENTRY STV_DEFAULT"
_Z7reduce6IdLj8ELb0EEvPT_S1_j:
.text._Z7reduce6IdLj8ELb0EEvPT_S1_j:
        /* <DEDUP_REMOVED lines=14> */
.L_x_56:
        /* <DEDUP_REMOVED lines=11> */
.L_x_55:
[----:B0-----:R-:W-:Y:S05]  /*0190*/  BSYNC.RECONVERGENT B0 ;  /* 0x0000000000007941 */ /* 0x001fea0003800200 */
.L_x_54:
        /* <DEDUP_REMOVED lines=43> */
.L_x_70:
[----:B012---:R-:W-:-:S11]  /*0450*/  DADD R6, R6, R4 ;  /* 0x0000000006067229 */ /* 0x007fd60000000004 */
.L_x_58:
[----:B------:R-:W-:Y:S05]  /*0460*/  BSYNC B0 ;  /* 0x0000000000007941 */ /* 0x000fea0003800000 */
.L_x_57:
[----:B------:R-:W-:-:S13]  /*0470*/  LOP3.LUT P0, RZ, R2, R3, RZ, 0xfc, !PT ;  /* 0x0000000302ff7212 */ /* 0x000fda000780fcff */
[----:B------:R-:W-:Y:S05]  /*0480*/  @P0 EXIT ;  /* 0x000000000000094d */ /* 0x000fea0003800000 */
[----:B------:R-:W0:Y:S02]  /*0490*/  LDC.64 R2, c[0x0][0x388] ;  /* 0x0000e200ff027b82 */ /* 0x000e240000000a00 */
[----:B0-----:R-:W-:-:S05]  /*04a0*/  IMAD.WIDE.U32 R2, R0, 0x8, R2 ;  /* 0x0000000800027825 */ /* 0x001fca00078e0002 */
[----:B------:R-:W-:Y:S01]  /*04b0*/  STG.E.64 desc[UR6][R2.64], R6 ;  /* 0x0000000602007986 */ /* 0x000fe2000c101b06 */
[----:B------:R-:W-:Y:S05]  /*04c0*/  EXIT ;  /* 0x000000000000794d */ /* 0x000fea0003800000 */
.L_x_59:
[----:B------:R-:W-:Y:S01]  /*04d0*/  HFMA2 R17, -RZ, RZ, 0, 1.847743988037109375e-06 ;  /* 0x0000001fff117431 */ /* 0x000fe200000001ff */
[----:B------:R-:W-:Y:S01]  /*04e0*/  MOV R15, R7 ;  /* 0x00000007000f7202 */ /* 0x000fe20000000f00 */
[----:B------:R-:W-:Y:S02]  /*04f0*/  IMAD.MOV.U32 R14, RZ, RZ, 0x10 ;  /* 0x00000010ff0e7424 */ /* 0x000fe400078e00ff */
[----:B------:R-:W-:-:S07]  /*0500*/  IMAD.MOV.U32 R12, RZ, RZ, -0x1 ;  /* 0xffffffffff0c7424 */ /* 0x000fce00078e00ff */
[----:B------:R-:W-:Y:S05]  /*0510*/  WARPSYNC.COLLECTIVE R12, `(.L_x_60) ;  /* 0x000000000c087348 */ /* 0x000fea0003c00000 */
[----:B------:R0:W1:Y:S02]  /*0520*/  SHFL.DOWN P0, R13, R15, R14, R17 ;  /* 0x0800000e0f0d7389 */ /* 0x0000640000000011 */
[----:B01----:R-:W-:Y:S05]  /*0530*/  ENDCOLLECTIVE ;  /* 0x000000000000791b */ /* 0x003fea0003800000 */
.L_x_60:
[----:B------:R-:W-:Y:S01]  /*0540*/  IMAD.MOV.U32 R15, RZ, RZ, R6 ;  /* 0x000000ffff0f7224 */ /* 0x000fe200078e0006 */
[----:B------:R-:W-:-:S07]  /*0550*/  MOV R5, R13 ;  /* 0x0000000d00057202 */ /* 0x000fce0000000f00 */
[----:B------:R-:W-:Y:S05]  /*0560*/  WARPSYNC.COLLECTIVE R12, `(.L_x_61) ;  /* 0x000000000c087348 */ /* 0x000fea0003c00000 */
[----:B------:R0:W1:Y:S02]  /*0570*/  SHFL.DOWN P0, R13, R15, R14, R17 ;  /* 0x0800000e0f0d7389 */ /* 0x0000640000000011 */
[----:B01----:R-:W-:Y:S05]  /*0580*/  ENDCOLLECTIVE ;  /* 0x000000000000791b */ /* 0x003fea0003800000 */
.L_x_61:
[----:B------:R-:W-:Y:S02]  /*0590*/  MOV R14, 0x8 ;  /* 0x00000008000e7802 */ /* 0x000fe40000000f00 */
[----:B------:R-:W-:-:S06]  /*05a0*/  MOV R4, R13 ;  /* 0x0000000d00047202 */ /* 0x000fcc0000000f00 */
[----:B------:R-:W-:-:S10]  /*05b0*/  DADD R4, R4, R6 ;  /* 0x0000000004047229 */ /* 0x000fd40000000006 */
[----:B------:R-:W-:-:S07]  /*05c0*/  IMAD.MOV.U32 R15, RZ, RZ, R5 ;  /* 0x000000ffff0f7224 */ /* 0x000fce00078e0005 */
[----:B------:R-:W-:Y:S05]  /*05d0*/  WARPSYNC.COLLECTIVE R12, `(.L_x_62) ;  /* 0x000000000c087348 */ /* 0x000fea0003c00000 */
[----:B------:R0:W1:Y:S02]  /*05e0*/  SHFL.DOWN P0, R13, R15, R14, R17 ;  /* 0x0800000e0f0d7389 */ /* 0x0000640000000011 */
[----:B01----:R-:W-:Y:S05]  /*05f0*/  ENDCOLLECTIVE ;  /* 0x000000000000791b */ /* 0x003fea0003800000 */
.L_x_62:
[----:B------:R-:W-:Y:S01]  /*0600*/  MOV R15, R4 ;  /* 0x00000004000f7202 */ /* 0x000fe20000000f00 */
[----:B------:R-:W-:-:S07]  /*0610*/  IMAD.MOV.U32 R9, RZ, RZ, R13 ;  /* 0x000000ffff097224 */ /* 0x000fce00078e000d */
[----:B------:R-:W-:Y:S05]  /*0620*/  WARPSYNC.COLLECTIVE R12, `(.L_x_63) ;  /* 0x000000000c087348 */ /* 0x000fea0003c00000 */
[----:B------:R0:W1:Y:S02]  /*0630*/  SHFL.DOWN P0, R13, R15, R14, R17 ;  /* 0x0800000e0f0d7389 */ /* 0x0000640000000011 */
[----:B01----:R-:W-:Y:S05]  /*0640*/  ENDCOLLECTIVE ;  /* 0x000000000000791b */ /* 0x003fea0003800000 */
.L_x_63:
[----:B------:R-:W-:Y:S02]  /*0650*/  IMAD.MOV.U32 R14, RZ, RZ, 0x4 ;  /* 0x00000004ff0e7424 */ /* 0x000fe400078e00ff */
[----:B------:R-:W-:-:S06]  /*0660*/  IMAD.MOV.U32 R8, RZ, RZ, R13 ;  /* 0x000000ffff087224 */ /* 0x000fcc00078e000d */
[----:B------:R-:W-:-:S10]  /*0670*/  DADD R8, R4, R8 ;  /* 0x0000000004087229 */ /* 0x000fd40000000008 */
[----:B------:R-:W-:-:S07]  /*0680*/  MOV R15, R9 ;  /* 0x00000009000f7202 */ /* 0x000fce0000000f00 */
[----:B------:R-:W-:Y:S05]  /*0690*/  WARPSYNC.COLLECTIVE R12, `(.L_x_64) ;  /* 0x000000000c087348 */ /* 0x000fea0003c00000 */
[----:B------:R0:W1:Y:S02]  /*06a0*/  SHFL.DOWN P0, R13, R15, R14, R17 ;  /* 0x0800000e0f0d7389 */ /* 0x0000640000000011 */
[----:B01----:R-:W-:Y:S05]  /*06b0*/  ENDCOLLECTIVE ;  /* 0x000000000000791b */ /* 0x003fea0003800000 */
.L_x_64:
[----:B------:R-:W-:Y:S01]  /*06c0*/  IMAD.MOV.U32 R15, RZ, RZ, R8 ;  /* 0x000000ffff0f7224 */ /* 0x000fe200078e0008 */
[----:B------:R-:W-:-:S07]  /*06d0*/  MOV R11, R13 ;  /* 0x0000000d000b7202 */ /* 0x000fce0000000f00 */
[----:B------:R-:W-:Y:S05]  /*06e0*/  WARPSYNC.COLLECTIVE R12, `(.L_x_65) ;  /* 0x000000000c087348 */ /* 0x000fea0003c00000 */
[----:B------:R0:W1:Y:S02]  /*06f0*/  SHFL.DOWN P0, R13, R15, R14, R17 ;  /* 0x0800000e0f0d7389 */ /* 0x0000640000000011 */
[----:B01----:R-:W-:Y:S05]  /*0700*/  ENDCOLLECTIVE ;  /* 0x000000000000791b */ /* 0x003fea0003800000 */
.L_x_65:
[----:B------:R-:W-:Y:S02]  /*0710*/  MOV R14, 0x2 ;  /* 0x00000002000e7802 */ /* 0x000fe40000000f00 */
[----:B------:R-:W-:-:S06]  /*0720*/  MOV R10, R13 ;  /* 0x0000000d000a7202 */ /* 0x000fcc0000000f00 */
[----:B------:R-:W-:-:S10]  /*0730*/  DADD R10, R8, R10 ;  /* 0x00000000080a7229 */ /* 0x000fd4000000000a */
[----:B------:R-:W-:-:S07]  /*0740*/  IMAD.MOV.U32 R15, RZ, RZ, R11 ;  /* 0x000000ffff0f7224 */ /* 0x000fce00078e000b */
[----:B------:R-:W-:Y:S05]  /*0750*/  WARPSYNC.COLLECTIVE R12, `(.L_x_66) ;  /* 0x000000000c087348 */ /* 0x000fea0003c00000 */
[----:B------:R0:W1:Y:S02]  /*0760*/  SHFL.DOWN P0, R13, R15, R14, R17 ;  /* 0x0800000e0f0d7389 */ /* 0x0000640000000011 */
[----:B01----:R-:W-:Y:S05]  /*0770*/  ENDCOLLECTIVE ;  /* 0x000000000000791b */ /* 0x003fea0003800000 */
.L_x_66:
[----:B------:R-:W-:Y:S01]  /*0780*/  MOV R15, R10 ;  /* 0x0000000a000f7202 */ /* 0x000fe20000000f00 */
[----:B------:R-:W-:-:S07]  /*0790*/  IMAD.MOV.U32 R7, RZ, RZ, R13 ;  /* 0x000000ffff077224 */ /* 0x000fce00078e000d */
[----:B------:R-:W-:Y:S05]  /*07a0*/  WARPSYNC.COLLECTIVE R12, `(.L_x_67) ;  /* 0x000000000c087348 */ /* 0x000fea0003c00000 */
[----:B------:R0:W1:Y:S02]  /*07b0*/  SHFL.DOWN P0, R13, R15, R14, R17 ;  /* 0x0800000e0f0d7389 */ /* 0x0000640000000011 */
[----:B01----:R-:W-:Y:S05]  /*07c0*/  ENDCOLLECTIVE ;  /* 0x000000000000791b */ /* 0x003fea0003800000 */
.L_x_67:
[----:B------:R-:W-:Y:S02]  /*07d0*/  IMAD.MOV.U32 R14, RZ, RZ, 0x1 ;  /* 0x00000001ff0e7424 */ /* 0x000fe400078e00ff */
[----:B------:R-:W-:-:S06]  /*07e0*/  IMAD.MOV.U32 R6, RZ, RZ, R13 ;  /* 0x000000ffff067224 */ /* 0x000fcc00078e000d */
[----:B------:R-:W-:-:S10]  /*07f0*/  DADD R6, R10, R6 ;  /* 0x000000000a067229 */ /* 0x000fd40000000006 */
[----:B------:R-:W-:-:S07]  /*0800*/  MOV R15, R7 ;  /* 0x00000007000f7202 */ /* 0x000fce0000000f00 */
[----:B------:R-:W-:Y:S05]  /*0810*/  WARPSYNC.COLLECTIVE R12, `(.L_x_68) ;  /* 0x000000000c087348 */ /* 0x000fea0003c00000 */
[----:B------:R0:W1:Y:S02]  /*0820*/  SHFL.DOWN P0, R13, R15, R14, R17 ;  /* 0x0800000e0f0d7389 */ /* 0x0000640000000011 */
[----:B01----:R-:W-:Y:S05]  /*0830*/  ENDCOLLECTIVE ;  /* 0x000000000000791b */ /* 0x003fea0003800000 */
.L_x_68:
[----:B------:R-:W-:Y:S01]  /*0840*/  IMAD.MOV.U32 R15, RZ, RZ, R6 ;  /* 0x000000ffff0f7224 */ /* 0x000fe200078e0006 */
[----:B------:R-:W-:-:S07]  /*0850*/  MOV R5, R13 ;  /* 0x0000000d00057202 */ /* 0x000fce0000000f00 */
[----:B------:R-:W-:Y:S05]  /*0860*/  WARPSYNC.COLLECTIVE R12, `(.L_x_69) ;  /* 0x000000000c087348 */ /* 0x000fea0003c00000 */
[----:B------:R0:W1:Y:S02]  /*0870*/  SHFL.DOWN P0, R13, R15, R14, R17 ;  /* 0x0800000e0f0d7389 */ /* 0x0000640000000011 */
[----:B01----:R-:W-:Y:S05]  /*0880*/  ENDCOLLECTIVE ;  /* 0x000000000000791b */ /* 0x003fea0003800000 */
.L_x_69:
[----:B------:R-:W-:Y:S01]  /*0890*/  MOV R4, R13 ;  /* 0x0000000d00047202 */ /* 0x000fe20000000f00 */
[----:B------:R-:W-:Y:S06]  /*08a0*/  BRA `(.L_x_70) ;  /* 0xfffffff800e87947 */ /* 0x000fec000383ffff */
.L_x_71:
        /* <DEDUP_REMOVED lines=13> */
.L_x_883:


//--------------------- .text._Z7reduce6IdLj16ELb0EEvPT_S1_j --------------------------
	.section	.text._Z7reduce6IdLj16ELb0EEvPT_S1_j,"ax",@progbits
	.align	128
        .global         _Z7reduce6IdLj16ELb0EEvPT_S1_j
        .type           _Z7reduce6IdLj16ELb0EEvPT_S1_j,@function
        .size           _Z7reduce6IdLj16ELb0EEvPT_S1_j,(.L_x_884 - _Z7reduce6IdLj16ELb0EEvPT_S1_j)
        .other          _Z7reduce6IdLj16ELb0EEvPT_S1_j,@"STO_CUDA_ENTRY STV_DEFAULT"
_Z7reduce6IdLj16ELb0EEvPT_S1_j:
.text._Z7reduce6IdLj16ELb0EEvPT_S1_j:
        /* <DEDUP_REMOVED lines=14> */
.L_x_74:
        /* <DEDUP_REMOVED lines=11> */
.L_x_73:
[----:B0-----:R-:W-:Y:S05]  /*0190*/  BSYNC.RECONVERGENT B0 ;  /* 0x0000000000007941 */ /* 0x001fea0003800200 */
.L_x_72:
        /* <DEDUP_REMOVED lines=43> */
.L_x_88:
[----:B012---:R-:W-:-:S11]  /*0450*/  DADD R6, R6, R4 ;  /* 0x0000000006067229 */ /* 0x007fd60000000004 */
.L_x_76:
[----:B------:R-:W-:Y:S05]  /*0460*/  BSYNC B0 ;  /* 0x0000000000007941 */ /* 0x000fea0003800000 */
.L_x_75:
[----:B------:R-:W-:-:S13]  /*0470*/  LOP3.LUT P0, RZ, R2, R3, RZ, 0xfc, !PT ;  /* 0x0000000302ff7212 */ /* 0x000fda000780fcff */
[----:B------:R-:W-:Y:S05]  /*0480*/  @P0 EXIT ;  /* 0x000000000000094d */ /* 0x000fea0003800000 */
[----:B------:R-:W0:Y:S02]  /*0490*/  LDC.64 R2, c[0x0][0x388] ;  /* 0x0000e200ff027b82 */ /* 0x000e240000000a00 */
[----:B0-----:R-:W-:-:S05]  /*04a0*/  IMAD.WIDE.U32 R2, R0, 0x8, R2 ;  /* 0x0000000800027825 */ /* 0x001fca00078e0002 */
[----:B------:R-:W-:Y:S01]  /*04b0*/  STG.E.64 desc[UR6][R2.64], R6 ;  /* 0x0000000602007986 */ /* 0x000fe2000c101b06 */
[----:B------:R-:W-:Y:S05]  /*04c0*/  EXIT ;  /* 0x000000000000794d */ /* 0x000fea0003800000 */
.L_x_77:
[----:B------:R-:W-:Y:S01]  /*04d0*/  HFMA2 R17, -RZ, RZ, 0, 1.847743988037109375e-06 ;  /* 0x0000001fff117431 */ /* 0x000fe200000001ff */
[----:B------:R-:W-:Y:S01]  /*04e0*/  MOV R15, R7 ;  /* 0x00000007000f7202 */ /* 0x000fe20000000f00 */
[----:B------:R-:W-:Y:S02]  /*04f0*/  IMAD.MOV.U32 R14, RZ, RZ, 0x10 ;  /* 0x00000010ff0e7424 */ /* 0x000fe400078e00ff */
[----:B------:R-:W-:-:S07]  /*0500*/  IMAD.MOV.U32 R12, RZ, RZ, -0x1 ;  /* 0xffffffffff0c7424 */ /* 0x000fce00078e00ff */
[----:B------:R-:W-:Y:S05]  /*0510*/  WARPSYNC.COLLECTIVE R12, `(.L_x_78) ;  /* 0x000000000c087348 */ /* 0x000fea0003c00000 */
[----:B------:R0:W1:Y:S02]  /*0520*/  SHFL.DOWN P0, R13, R15, R14, R17 ;  /* 0x0800000e0f0d7389 */ /* 0x0000640000000011 */
[----:B01----:R-:W-:Y:S05]  /*0530*/  ENDCOLLECTIVE ;  /* 0x000000000000791b */ /* 0x003fea0003800000 */
.L_x_78:
[----:B------:R-:W-:Y:S01]  /*0540*/  IMAD.MOV.U32 R15, RZ, RZ, R6 ;  /* 0x000000ffff0f7224 */ /* 0x000fe200078e0006 */
[----:B------:R-:W-:-:S07]  /*0550*/  MOV R5, R13 ;  /* 0x0000000d00057202 */ /* 0x000fce0000000f00 */
[----:B------:R-:W-:Y:S05]  /*0560*/  WARPSYNC.COLLECTIVE R12, `(.L_x_79) ;  /* 0x000000000c087348 */ /* 0x000fea0003c00000 */
[----:B------:R0:W1:Y:S02]  /*0570*/  SHFL.DOWN P0, R13, R15, R14, R17 ;  /* 0x0800000e0f0d7389 */ /* 0x0000640000000011 */
[----:B01----:R-:W-:Y:S05]  /*0580*/  ENDCOLLECTIVE ;  /* 0x000000000000791b */ /* 0x003fea0003800000 */
.L_x_79:
[----:B------:R-:W-:Y:S02]  /*0590*/  MOV R14, 0x8 ;  /* 0x00000008000e7802 */ /* 0x000fe40000000f00 */
[----:B------:R-:W-:-:S06]  /*05a0*/  MOV R4, R13 ;  /* 0x0000000d00047202 */ /* 0x000fcc0000000f00 */
[----:B------:R-:W-:-:S10]  /*05b0*/  DADD R4, R4, R6 ;  /* 0x0000000004047229 */ /* 0x000fd40000000006 */
[----:B------:R-:W-:-:S07]  /*05c0*/  IMAD.MOV.U32 R15, RZ, RZ, R5 ;  /* 0x000000ffff0f7224 */ /* 0x000fce00078e0005 */
[----:B------:R-:W-:Y:S05]  /*05d0*/  WARPSYNC.COLLECTIVE R12, `(.L_x_80) ;  /* 0x000000000c087348 */ /* 0x000fea0003c00000 */
[----:B------:R0:W1:Y:S02]  /*05e0*/  SHFL.DOWN P0, R13, R15, R14, R17 ;  /* 0x0800000e0f0d7389 */ /* 0x0000640000000011 */
[----:B01----:R-:W-:Y:S05]  /*05f0*/  ENDCOLLECTIVE ;  /* 0x000000000000791b */ /* 0x003fea0003800000 */
.L_x_80:
[----:B------:R-:W-:Y:S01]  /*0600*/  MOV R15, R4 ;  /* 0x00000004000f7202 */ /* 0x000fe20000000f00 */
[----:B------:R-:W-:-:S07]  /*0610*/  IMAD.MOV.U32 R9, RZ, RZ, R13 ;  /* 0x000000ffff097224 */ /* 0x000fce00078e000d */
[----:B------:R-:W-:Y:S05]  /*0620*/  WARPSYNC.COLLECTIVE R12, `(.L_x_81) ;  /* 0x000000000c087348 */ /* 0x000fea0003c00000 */
[----:B------:R0:W1:Y:S02]  /*0630*/  SHFL.DOWN P0, R13, R15, R14, R17 ;  /* 0x0800000e0f0d7389 */ /* 0x0000640000000011 */
[----:B01----:R-:W-:Y:S05]  /*0640*/  ENDCOLLECTIVE ;  /* 0x000000000000791b */ /* 0x003fea0003800000 */
.L_x_81:
[----:B------:R-:W-:Y:S02]  /*0650*/  IMAD.MOV.U32 R14, RZ, RZ, 0x4 ;  /* 0x00000004ff0e7424 */ /* 0x000fe400078e00ff */
[----:B------:R-:W-:-:S06]  /*0660*/  IMAD.MOV.U32 R8, RZ, RZ, R13 ;  /* 0x000000ffff087224 */ /* 0x000fcc00078e000d */
[----:B------:R-:W-:-:S10]  /*0670*/  DADD R8, R4, R8 ;  /* 0x0000000004087229 */ /* 0x000fd40000000008 */
[----:B------:R-:W-:-:S07]  /*0680*/  MOV R15, R9 ;  /* 0x00000009000f7202 */ /* 0x000fce0000000f00 */
[----:B------:R-:W-:Y:S05]  /*0690*/  WARPSYNC.COLLECTIVE R12, `(.L_x_82) ;  /* 0x000000000c087348 */ /* 0x000fea0003c00000 */
[----:B------:R0:W1:Y:S02]  /*06a0*/  SHFL.DOWN P0, R13, R15, R14, R17 ;  /* 0x0800000e0f0d7389 */ /* 0x0000640000000011 */
[----:B01----:R-:W-:Y:S05]  /*06b0*/  ENDCOLLECTIVE ;  /* 0x000000000000791b */ /* 0x003fea0003800000 */
.L_x_82:
[----:B------:R-:W-:Y:S01]  /*06c0*/  IMAD.MOV.U32 R15, RZ, RZ, R8 ;  /* 0x000000ffff0f7224 */ /* 0x000fe200078e0008 */
[----:B------:R-:W-:-:S07]  /*06d0*/  MOV R11, R13 ;  /* 0x0000000d000b7202 */ /* 0x000fce0000000f00 */
[----:B------:R-:W-:Y:S05]  /*06e0*/  WARPSYNC.COLLECTIVE R12, `(.L_x_83) ;  /* 0x000000000c087348 */ /* 0x000fea0003c00000 */
[----:B------:R0:W1:Y:S02]  /*06f0*/  SHFL.DOWN P0, R13, R15, R14, R17 ;  /* 0x0800000e0f0d7389 */ /* 0x0000640000000011 */
[----:B01----:R-:W-:Y:S05]  /*0700*/  ENDCOLLECTIVE ;  /* 0x000000000000791b */ /* 0x003fea0003800000 */
.L_x_83:
[----:B------:R-:W-:Y:S02]  /*0710*/  MOV R14, 0x2 ;  /* 0x00000002000e7802 */ /* 0x000fe40000000f00 */
[----:B------:R-:W-:-:S06]  /*0720*/  MOV R10, R13 ;  /* 0x0000000d000a7202 */ /* 0x000fcc0000000f00 */
[----:B------:R-:W-:-:S10]  /*0730*/  DADD R10, R8, R10 ;  /* 0x00000000080a7229 */ /* 0x000fd4000000000a */
[----:B------:R-:W-:-:S07]  /*0740*/  IMAD.MOV.U32 R15, RZ, RZ, R11 ;  /* 0x000000ffff0f7224 */ /* 0x000fce00078e000b */
[----:B------:R-:W-:Y:S05]  /*0750*/  WARPSYNC.COLLECTIVE R12, `(.L_x_84) ;  /* 0x000000000c087348 */ /* 0x000fea0003c00000 */
[----:B------:R0:W1:Y:S02]  /*0760*/  SHFL.DOWN P0, R13, R15, R14, R17 ;  /* 0x0800000e0f0d7389 */ /* 0x0000640000000011 */
[----:B01----:R-:W-:Y:S05]  /*0770*/  ENDCOLLECTIVE ;  /* 0x000000000000791b */ /* 0x003fea0003800000 */
.L_x_84:
[----:B------:R-:W-:Y:S01]  /*0780*/  MOV R15, R10 ;  /* 0x0000000a000f7202 */ /* 0x000fe20000000f00 */
[----:B------:R-:W-:-:S07]  /*0790*/  IMAD.MOV.U32 R7, RZ, RZ, R13 ;  /* 0x000000ffff077224 */ /* 0x000fce00078e000d */
[----:B------:R-:W-:Y:S05]  /*07a0*/  WARPSYNC.COLLECTIVE R12, `(.L_x_85) ;  /* 0x000000000c087348 */ /* 0x000fea0003c00000 */
[----:B------:R0:W1:Y:S02]  /*07b0*/  SHFL.DOWN P0, R13, R15, R14, R17 ;  /* 0x0800000e0f0d7389 */ /* 0x0000640000000011 */
[----:B01----:R-:W-:Y:S05]  /*07c0*/  ENDCOLLECTIVE ;  /* 0x000000000000791b */ /* 0x003fea0003800000 */
.L_x_85:
[----:B------:R-:W-:Y:S02]  /*07d0*/  IMAD.MOV.U32 R14, RZ, RZ, 0x1 ;  /* 0x00000001ff0e7424 */ /* 0x000fe400078e00ff */
[----:B------:R-:W-:-:S06]  /*07e0*/  IMAD.MOV.U32 R6, RZ, RZ, R13 ;  /* 0x000000ffff067224 */ /* 0x000fcc00078e000d */
[----:B------:R-:W-:-:S10]  /*07f0*/  DADD R6, R10, R6 ;  /* 0x000000000a067229 */ /* 0x000fd40000000006 */
[----:B------:R-:W-:-:S07]  /*0800*/  MOV R15, R7 ;  /* 0x00000007000f7202 */ /* 0x000fce0000000f00 */
[----:B------:R-:W-:Y:S05]  /*0810*/  WARPSYNC.COLLECTIVE R12, `(.L_x_86) ;  /* 0x000000000c087348 */ /* 0x000fea0003c00000 */
[----:B------:R0:W1:Y:S02]  /*0820*/  SHFL.DOWN P0, R13, R15, R14, R17 ;  /* 0x0800000e0f0d7389 */ /* 0x0000640000000011 */
[----:B01----:R-:W-:Y:S05]  /*0830*/  ENDCOLLECTIVE ;  /* 0x000000000000791b */ /* 0x003fea0003800000 */
.L_x_86:
[----:B------:R-:W-:Y:S01]  /*0840*/  IMAD.MOV.U32 R15, RZ, RZ, R6 ;  /* 0x000000ffff0f7224 */ /* 0x000fe200078e0006 */
[----:B------:R-:W-:-:S07]  /*0850*/  MOV R5, R13 ;  /* 0x0000000d00057202 */ /* 0x000fce0000000f00 */
[----:B------:R-:W-:Y:S05]  /*0860*/  WARPSYNC.COLLECTIVE R12, `(.L_x_87) ;  /* 0x000000000c087348 */ /* 0x000fea0003c00000 */
[----:B------:R0:W1:Y:S02]  /*0870*/  SHFL.DOWN P0, R13, R15, R14, R17 ;  /* 0x0800000e0f0d7389 */ /* 0x0000640000000011 */
[----:B01----:R-:W-:Y:S05]  /*0880*/  ENDCOLLECTIVE ;  /* 0x000000000000791b */ /* 0x003fea0003800000 */
.L_x_87:
[----:B------:R-:W-:Y:S01]  /*0890*/  MOV R4, R13 ;  /* 0x0000000d00047202 */ /* 0x000fe20000000f00 */
[----:B------:R-:W-:Y:S06]  /*08a0*/  BRA `(.L_x_88) ;  /* 0xfffffff800e87947 */ /* 0x000fec000383ffff */
.L_x_89:
        /* <DEDUP_REMOVED lines=13> */
.L_x_884:


//--------------------- .text._Z7reduce6IdLj32ELb0EEvPT_S1_j --------------------------
	.section	.text._Z7reduce6IdLj32ELb0EEvPT_S1_j,"ax",@progbits
	.align	128
        .global         _Z7reduce6IdLj32ELb0EEvPT_S1_j
        .type           _Z7reduce6IdLj32ELb0EEvPT_S1_j,@function
        .size           _Z7reduce6IdLj32ELb0EEvPT_S1_j,(.L_x_885 - _Z7reduce6IdLj32ELb0EEvPT_S1_j)
        .other          _Z7reduce6IdLj32ELb0EEvPT_S1_j,@"STO_CUDA_ENTRY STV_DEFAULT"
_Z7reduce6IdLj32ELb0EEvPT_S1_j:
.text._Z7reduce6IdLj32ELb0EEvPT_S1_j:
        /* <DEDUP_REMOVED lines=14> */
.L_x_92:
        /* <DEDUP_REMOVED lines=11> */
.L_x_91:
[----:B0-----:R-:W-:Y:S05]  /*0190*/  BSYNC.RECONVERGENT B0 ;  /* 0x0000000000007941 */ /* 0x001fea0003800200 */
.L_x_90:
        /* <DEDUP_REMOVED lines=43> */
.L_x_106:
[----:B012---:R-:W-:-:S11]  /*0450*/  DADD R6, R6, R4 ;  /* 0x0000000006067229 */ /* 0x007fd60000000004 */
.L_x_94:
[----:B------:R-:W-:Y:S05]  /*0460*/  BSYNC B0 ;  /* 0x0000000000007941 */ /* 0x000fea0003800000 */
.L_x_93:
[----:B------:R-:W-:-:S13]  /*0470*/  LOP3.LUT P0, RZ, R2, R3, RZ, 0xfc, !PT ;  /* 0x0000000302ff7212 */ /* 0x000fda000780fcff */
[----:B------:R-:W-:Y:S05]  /*0480*/  @P0 EXIT ;  /* 0x000000000000094d */ /* 0x000fea0003800000 */
[----:B------:R-:W0:Y:S02]  /*0490*/  LDC.64 R2, c[0x0][0x388] ;  /* 0x0000e200ff027b82 */ /* 0x000e240000000a00 */
[----:B0-----:R-:W-:-:S05]  /*04a0*/  IMAD.WIDE.U32 R2, R0, 0x8, R2 ;  /* 0x0000000800027825 */ /* 0x001fca00078e0002 */
[----:B------:R-:W-:Y:S01]  /*04b0*/  STG.E.64 desc[UR6][R2.64], R6 ;  /* 0x0000000602007986 */ /* 0x000fe2000c101b06 */
[----:B------:R-:W-:Y:S05]  /*04c0*/  EXIT ;  /* 0x000000000000794d */ /* 0x000fea0003800000 */
.L_x_95:
[----:B------:R-:W-:Y:S01]  /*04d0*/  HFMA2 R17, -RZ, RZ, 0, 1.847743988037109375e-06 ;  /* 0x0000001fff117431 */ /* 0x000fe200000001ff */
[----:B------:R-:W-:Y:S01]  /*04e0*/  MOV R15, R7 ;  /* 0x00000007000f7202 */ /* 0x000fe20000000f00 */
[----:B------:R-:W-:Y:S02]  /*04f0*/  IMAD.MOV.U32 R14, RZ, RZ, 0x10 ;  /* 0x00000010ff0e7424 */ /* 0x000fe400078e00ff */
[----:B------:R-:W-:-:S07]  /*0500*/  IMAD.MOV.U32 R12, RZ, RZ, -0x1 ;  /* 0xffffffffff0c7424 */ /* 0x000fce00078e00ff */
[----:B------:R-:W-:Y:S05]  /*0510*/  WARPSYNC.COLLECTIVE R12, `(.L_x_96) ;  /* 0x000000000c087348 */ /* 0x000fea0003c00000 */
[----:B------:R0:W1:Y:S02]  /*0520*/  SHFL.DOWN P0, R13, R15, R14, R17 ;  /* 0x0800000e0f0d7389 */ /* 0x0000640000000011 */
[----:B01----:R-:W-:Y:S05]  /*0530*/  ENDCOLLECTIVE ;  /* 0x000000000000791b */ /* 0x003fea0003800000 */
.L_x_96:
[----:B------:R-:W-:Y:S01]  /*0540*/  IMAD.MOV.U32 R15, RZ, RZ, R6 ;  /* 0x000000ffff0f7224 */ /* 0x000fe200078e0006 */
[----:B------:R-:W-:-:S07]  /*0550*/  MOV R5, R13 ;  /* 0x0000000d00057202 */ /* 0x000fce0000000f00 */
[----:B------:R-:W-:Y:S05]  /*0560*/  WARPSYNC.COLLECTIVE R12, `(.L_x_97) ;  /* 0x000000000c087348 */ /* 0x000fea0003c00000 */
[----:B------:R0:W1:Y:S02]  /*0570*/  SHFL.DOWN P0, R13, R15, R14, R17 ;  /* 0x0800000e0f0d7389 */ /* 0x0000640000000011 */
[----:B01----:R-:W-:Y:S05]  /*0580*/  ENDCOLLECTIVE ;  /* 0x000000000000791b */ /* 0x003fea0003800000 */
.L_x_97:
[----:B------:R-:W-:Y:S02]  /*0590*/  MOV R14, 0x8 ;  /* 0x00000008000e7802 */ /* 0x000fe40000000f00 */
[----:B------:R-:W-:-:S06]  /*05a0*/  MOV R4, R13 ;  /* 0x0000000d00047202 */ /* 0x000fcc0000000f00 */
[----:B------:R-:W-:-:S10]  /*05b0*/  DADD R4, R4, R6 ;  /* 0x0000000004047229 */ /* 0x000fd40000000006 */
[----:B------:R-:W-:-:S07]  /*05c0*/  IMAD.MOV.U32 R15, RZ, RZ, R5 ;  /* 0x000000ffff0f7224 */ /* 0x000fce00078e0005 */
[----:B------:R-:W-:Y:S05]  /*05d0*/  WARPSYNC.COLLECTIVE R12, `(.L_x_98) ;  /* 0x000000000c087348 */ /* 0x000fea0003c00000 */
[----:B------:R0:W1:Y:S02]  /*05e0*/  SHFL.DOWN P0, R13, R15, R14, R17 ;  /* 0x0800000e0f0d7389 */ /* 0x0000640000000011 */
[----:B01----:R-:W-:Y:S05]  /*05f0*/  ENDCOLLECTIVE ;  /* 0x000000000000791b */ /* 0x003fea0003800000 */
.L_x_98:
[----:B------:R-:W-:Y:S01]  /*0600*/  MOV R15, R4 ;  /* 0x00000004000f7202 */ /* 0x000fe20000000f00 */
[----:B------:R-:W-:-:S07]  /*0610*/  IMAD.MOV.U32 R9, RZ, RZ, R13 ;  /* 0x000000ffff097224 */ /* 0x000fce00078e000d */
[----:B------:R-:W-:Y:S05]  /*0620*/  WARPSYNC.COLLECTIVE R12, `(.L_x_99) ;  /* 0x000000000c087348 */ /* 0x000fea0003c00000 */
[----:B------:R0:W1:Y:S02]  /*0630*/  SHFL.DOWN P0, R13, R15, R14, R17 ;  /* 0x0800000e0f0d7389 */ /* 0x0000640000000011 */
[----:B01----:R-:W-:Y:S05]  /*0640*/  ENDCOLLECTIVE ;  /* 0x000000000000791b */ /* 0x003fea0003800000 */
.L_x_99:
[----:B------:R-:W-:Y:S02]  /*0650*/  IMAD.MOV.U32 R14, RZ, RZ, 0x4 ;  /* 0x00000004ff0e7424 */ /* 0x000fe400078e00ff */
[----:B------:R-:W-:-:S06]  /*0660*/  IMAD.MOV.U32 R8, RZ, RZ, R13 ;  /* 0x000000ffff087224 */ /* 0x000fcc00078e000d */
[----:B------:R-:W-:-:S10]  /*0670*/  DADD R8, R4, R8 ;  /* 0x0000000004087229 */ /* 0x000fd40000000008 */
[----:B------:R-:W-:-:S07]  /*0680*/  MOV R15, R9 ;  /* 0x00000009000f7202 */ /* 0x000fce0000000f00 */
[----:B------:R-:W-:Y:S05]  /*0690*/  WARPSYNC.COLLECTIVE R12, `(.L_x_100) ;  /* 0x000000000c087348 */ /* 0x000fea0003c00000 */
[----:B------:R0:W1:Y:S02]  /*06a0*/  SHFL.DOWN P0, R13, R15, R14, R17 ;  /* 0x0800000e0f0d7389 */ /* 0x0000640000000011 */
[----:B01----:R-:W-:Y:S05]  /*06b0*/  ENDCOLLECTIVE ;  /* 0x000000000000791b */ /* 0x003fea0003800000 */
.L_x_100:
[----:B------:R-:W-:Y:S01]  /*06c0*/  IMAD.MOV.U32 R15, RZ, RZ, R8 ;  /* 0x000000ffff0f7224 */ /* 0x000fe200078e0008 */
[----:B------:R-:W-:-:S07]  /*06d0*/  MOV R11, R13 ;  /* 0x0000000d000b7202 */ /* 0x000fce0000000f00 */
[----:B------:R-:W-:Y:S05]  /*06e0*/  WARPSYNC.COLLECTIVE R12, `(.L_x_101) ;  /* 0x000000000c087348 */ /* 0x000fea0003c00000 */
[----:B------:R0:W1:Y:S02]  /*06f0*/  SHFL.DOWN P0, R13, R15, R14, R17 ;  /* 0x0800000e0f0d7389 */ /* 0x0000640000000011 */
[----:B01----:R-:W-:Y:S05]  /*0700*/  ENDCOLLECTIVE ;  /* 0x000000000000791b */ /* 0x003fea0003800000 */
.L_x_101:
[----:B------:R-:W-:Y:S02]  /*0710*/  MOV R14, 0x2 ;  /* 0x00000002000e7802 */ /* 0x000fe40000000f00 */
[----:B------:R-:W-:-:S06]  /*0720*/  MOV R10, R13 ;  /* 0x0000000d000a7202 */ /* 0x000fcc0000000f00 */
[----:B------:R-:W-:-:S10]  /*0730*/  DADD R10, R8, R10 ;  /* 0x00000000080a7229 */ /* 0x000fd4000000000a */
[----:B------:R-:W-:-:S07]  /*0740*/  IMAD.MOV.U32 R15, RZ, RZ, R11 ;  /* 0x000000ffff0f7224 */ /* 0x000fce00078e000b */
[----:B------:R-:W-:Y:S05]  /*0750*/  WARPSYNC.COLLECTIVE R12, `(.L_x_102) ;  /* 0x000000000c087348 */ /* 0x000fea0003c00000 */
[----:B------:R0:W1:Y:S02]  /*0760*/  SHFL.DOWN P0, R13, R15, R14, R17 ;  /* 0x0800000e0f0d7389 */ /* 0x0000640000000011 */
[----:B01----:R-:W-:Y:S05]  /*0770*/  ENDCOLLECTIVE ;  /* 0x000000000000791b */ /* 0x003fea0003800000 */
.L_x_102:
[----:B------:R-:W-:Y:S01]  /*0780*/  MOV R15, R10 ;  /* 0x0000000a000f7202 */ /* 0x000fe20000000f00 */
[----:B------:R-:W-:-:S07]  /*0790*/  IMAD.MOV.U32 R7, RZ, RZ, R13 ;  /* 0x000000ffff077224 */ /* 0x000fce00078e000d */
[----:B------:R-:W-:Y:S05]  /*07a0*/  WARPSYNC.COLLECTIVE R12, `(.L_x_103) ;  /* 0x000000000c087348 */ /* 0x000fea0003c00000 */
[----:B------:R0:W1:Y:S02]  /*07b0*/  SHFL.DOWN P0, R13, R15, R14, R17 ;  /* 0x0800000e0f0d7389 */ /* 0x0000640000000011 */
[----:B01----:R-:W-:Y:S05]  /*07c0*/  ENDCOLLECTIVE ;  /* 0x000000000000791b */ /* 0x003fea0003800000 */
.L_x_103:
[----:B------:R-:W-:Y:S02]  /*07d0*/  IMAD.MOV.U32 R14, RZ, RZ, 0x1 ;  /* 0x00000001ff0e7424 */ /* 0x000fe400078e00ff */
[----:B------:R-:W-:-:S06]  /*07e0*/  IMAD.MOV.U32 R6, RZ, RZ, R13 ;  /* 0x000000ffff067224 */ /* 0x000fcc00078e000d */
[----:B------:R-:W-:-:S10]  /*07f0*/  DADD R6, R10, R6 ;  /* 0x000000000a067229 */ /* 0x000fd40000000006 */
[----:B------:R-:W-:-:S07]  /*0800*/  MOV R15, R7 ;  /* 0x00000007000f7202 */ /* 0x000fce0000000f00 */
[----:B------:R-:W-:Y:S05]  /*0810*/  WARPSYNC.COLLECTIVE R12, `(.L_x_104) ;  /* 0x000000000c087348 */ /* 0x000fea0003c00000 */
[----:B------:R0:W1:Y:S02]  /*0820*/  SHFL.DOWN P0, R13, R15, R14, R17 ;  /* 0x0800000e0f0d7389 */ /* 0x0000640000000011 */
[----:B01----:R-:W-:Y:S05]  /*0830*/  ENDCOLLECTIVE ;  /* 0x000000000000791b */ /* 0x003fea0003800000 */
.L_x_104:
[----:B------:R-:W-:Y:S01]  /*0840*/  IMAD.MOV.U32 R15, RZ, RZ, R6 ;  /* 0x000000ffff0f7224 */ /* 0x000fe200078e0006 */
[----:B------:R-:W-:-:S07]  /*0850*/  MOV R5, R13 ;  /* 0x0000000d00057202 */ /* 0x000fce0000000f00 */
[----:B------:R-:W-:Y:S05]  /*0860*/  WARPSYNC.COLLECTIVE R12, `(.L_x_105) ;  /* 0x000000000c087348 */ /* 0x000fea0003c00000 */
[----:B------:R0:W1:Y:S02]  /*0870*/  SHFL.DOWN P0, R13, R15, R14, R17 ;  /* 0x0800000e0f0d7389 */ /* 0x0000640000000011 */
[----:B01----:R-:W-:Y:S05]  /*0880*/  ENDCOLLECTIVE ;  /* 0x000000000000791b */ /* 0x003fea0003800000 */
.L_x_105:
[----:B------:R-:W-:Y:S01]  /*0890*/  MOV R4, R13 ;  /* 0x0000000d00047202 */ /* 0x000fe20000000f00 */
[----:B------:R-:W-:Y:S06]  /*08a0*/  BRA `(.L_x_106) ;  /* 0xfffffff800e87947 */ /* 0x000fec000383ffff */
.L_x_107:
        /* <DEDUP_REMOVED lines=13> */
.L_x_885:


//--------------------- .text._Z7reduce6IdLj64ELb0EEvPT_S1_j --------------------------
	.section	.text._Z7reduce6IdLj64ELb0EEvPT_S1_j,"ax",@progbits
	.align	128
        .global         _Z7reduce6IdLj64ELb0EEvPT_S1_j
        .type           _Z7reduce6IdLj64ELb0EEvPT_S1_j,@function
        .size           _Z7reduce6IdLj64ELb0EEvPT_S1_j,(.L_x_886 - _Z7reduce6IdLj64ELb0EEvPT_S1_j)
        .other          _Z7reduce6IdLj64ELb0EEvPT_S1_j,@"STO_CUDA_ENTRY STV_DEFAULT"
_Z7reduce6IdLj64ELb0EEvPT_S1_j:
.text._Z7reduce6IdLj64ELb0EEvPT_S1_j:
        /* <DEDUP_REMOVED lines=14> */
.L_x_110:
        /* <DEDUP_REMOVED lines=11> */
.L_x_109:
[----:B0-----:R-:W-:Y:S05]  /*0190*/  BSYNC.RECONVERGENT B0 ;  /* 0x0000000000007941 */ /* 0x001fea0003800200 */
.L_x_108:
[----:B------:R-:W0:Y:S01]  /*01a0*/  S2R R5, SR_TID.Y ;  /* 0x0000000000057919 */ /* 0x000e220000002200 */
[----:B------:R-:W1:Y:S01]  /*01b0*/  LDCU UR8, c[0x0][0x360] ;  /* 0x00006c00ff0877ac */ /* 0x000e620008000800 */
[----:B------:R-:W2:Y:S01]  /*01c0*/  S2UR UR5, SR_CgaCtaId ;  /* 0x00000000000579c3 */ /* 0x000ea20000008800 */
[----:B------:R-:W-:Y:S01]  /*01d0*/  BSSY B0, `(.L_x_111) ;  /* 0x0000029000007945 */ /* 0x000fe20003800000 */
[----:B------:R-:W0:Y:S01]  /*01e0*/  S2R R2, SR_TID.Z ;  /* 0x0000000000027919 */ /* 0x000e220000002300 */
[----:B------:R-:W0:Y:S01]  /*01f0*/  LDCU UR9, c[0x0][0x364] ;  /* 0x00006c80ff0977ac */ /* 0x000e220008000800 */
[----:B------:R-:W-:Y:S01]  /*0200*/  MOV R8, R6 ;  /* 0x0000000600087202 */ /* 0x000fe20000000f00 */
[----:B------:R-:W-:Y:S01]  /*0210*/  IMAD.MOV.U32 R9, RZ, RZ, R7 ;  /* 0x000000ffff097224 */ /* 0x000fe200078e0007 */
[----:B------:R-:W-:Y:S02]  /*0220*/  UMOV UR4, 0x400 ;  /* 0x0000040000047882 */ /* 0x000fe40000000000 */
[----:B--2---:R-:W-:-:S06]  /*0230*/  ULEA UR4, UR5, UR4, 0x18 ;  /* 0x0000000405047291 */ /* 0x004fcc000f8ec0ff */
[----:B------:R-:W-:Y:S01]  /*0240*/  LEA R11, R0, UR4, 0x3 ;  /* 0x00000004000b7c11 */ /* 0x000fe2000f8e18ff */
[----:B0-----:R-:W-:-:S04]  /*0250*/  IMAD R5, R2, UR9, R5 ;  /* 0x0000000902057c24 */ /* 0x001fc8000f8e0205 */
[----:B------:R0:W-:Y:S01]  /*0260*/  STS.64 [R11], R6 ;  /* 0x000000060b007388 */ /* 0x0001e20000000a00 */
[----:B-1----:R-:W-:-:S04]  /*0270*/  IMAD R5, R5, UR8, RZ ;  /* 0x0000000805057c24 */ /* 0x002fc8000f8e02ff */
[----:B------:R-:W-:Y:S01]  /*0280*/  IMAD.IADD R2, R5, 0x1, R0 ;  /* 0x0000000105027824 */ /* 0x000fe200078e0200 */
[----:B------:R-:W-:Y:S08]  /*0290*/  BAR.SYNC.DEFER_BLOCKING 0x0 ;  /* 0x0000000000007b1d */ /* 0x000ff00000010000 */
[----:B------:R-:W-:Y:S08]  /*02a0*/  BAR.SYNC.DEFER_BLOCKING 0x0 ;  /* 0x0000000000007b1d */ /* 0x000ff00000010000 */
[----:B------:R-:W-:Y:S08]  /*02b0*/  BAR.SYNC.DEFER_BLOCKING 0x0 ;  /* 0x0000000000007b1d */ /* 0x000ff00000010000 */
[----:B------:R-:W-:Y:S01]  /*02c0*/  BAR.SYNC.DEFER_BLOCKING 0x0 ;  /* 0x0000000000007b1d */ /* 0x000fe20000010000 */
[----:B------:R-:W-:-:S13]  /*02d0*/  ISETP.GT.U32.AND P0, PT, R2, 0x1f, PT ;  /* 0x0000001f0200780c */ /* 0x000fda0003f04070 */
[----:B0-----:R-:W-:Y:S05]  /*02e0*/  @P0 BRA `(.L_x_112) ;  /* 0x00000000005c0947 */ /* 0x001fea0003800000 */
[----:B------:R-:W0:Y:S01]  /*02f0*/  LDS.64 R6, [R11+0x100] ;  /* 0x000100000b067984 */ /* 0x000e220000000a00 */
[----:B------:R-:W-:Y:S01]  /*0300*/  UMOV UR4, 0xffffffff ;  /* 0xffffffff00047882 */ /* 0x000fe20000000000 */
[----:B0-----:R-:W-:Y:S02]  /*0310*/  DADD R6, R6, R8 ;  /* 0x0000000006067229 */ /* 0x001fe40000000008 */
[----:B------:R-:W-:Y:S09]  /*0320*/  BRA.DIV UR4, `(.L_x_113) ;  /* 0x0000000204687947 */ /* 0x000ff2000b800000 */
        /* <DEDUP_REMOVED lines=13> */
[----:B------:R-:W-:Y:S04]  /*0400*/  SHFL.DOWN PT, R7, R13, 0x2, 0x1f ;  /* 0x08401f000d077f89 */ /* 0x000fe800000e0000 */
[----:B------:R-:W0:Y:S02]  /*0410*/  SHFL.DOWN PT, R6, R12, 0x2, 0x1f ;  /* 0x08401f000c067f89 */ /* 0x000e2400000e0000 */
[----:B0-----:R-:W-:-:S07]  /*0420*/  DADD R6, R12, R6 ;  /* 0x000000000c067229 */ /* 0x001fce0000000006 */
[----:B------:R0:W1:Y:S04]  /*0430*/  SHFL.DOWN PT, R9, R7, 0x1, 0x1f ;  /* 0x08201f0007097f89 */ /* 0x00006800000e0000 */
[----:B------:R0:W2:Y:S02]  /*0440*/  SHFL.DOWN PT, R8, R6, 0x1, 0x1f ;  /* 0x08201f0006087f89 */ /* 0x0000a400000e0000 */
.L_x_124:
[----:B-12---:R-:W-:-:S11]  /*0450*/  DADD R8, R6, R8 ;  /* 0x0000000006087229 */ /* 0x006fd60000000008 */
.L_x_112:
[----:B------:R-:W-:Y:S05]  /*0460*/  BSYNC B0 ;  /* 0x0000000000007941 */ /* 0x000fea0003800000 */
.L_x_111:
[----:B------:R-:W-:-:S13]  /*0470*/  LOP3.LUT P0, RZ, R5, R0, RZ, 0xfc, !PT ;  /* 0x0000000005ff7212 */ /* 0x000fda000780fcff */
[----:B------:R-:W-:Y:S05]  /*0480*/  @P0 EXIT ;  /* 0x000000000000094d */ /* 0x000fea0003800000 */
[----:B------:R-:W1:Y:S02]  /*0490*/  LDC.64 R4, c[0x0][0x388] ;  /* 0x0000e200ff047b82 */ /* 0x000e640000000a00 */
[----:B-1----:R-:W-:-:S05]  /*04a0*/  IMAD.WIDE.U32 R2, R3, 0x8, R4 ;  /* 0x0000000803027825 */ /* 0x002fca00078e0004 */
[----:B------:R-:W-:Y:S01]  /*04b0*/  STG.E.64 desc[UR6][R2.64], R8 ;  /* 0x0000000802007986 */ /* 0x000fe2000c101b06 */
[----:B------:R-:W-:Y:S05]  /*04c0*/  EXIT ;  /* 0x000000000000794d */ /* 0x000fea0003800000 */
.L_x_113:
[----:B------:R-:W-:Y:S01]  /*04d0*/  MOV R15, R7 ;  /* 0x00000007000f7202 */ /* 0x000fe20000000f00 */
[----:B------:R-:W-:Y:S01]  /*04e0*/  IMAD.MOV.U32 R14, RZ, RZ, 0x10 ;  /* 0x00000010ff0e7424 */ /* 0x000fe200078e00ff */
[----:B------:R-:W-:Y:S01]  /*04f0*/  MOV R17, 0x1f ;  /* 0x0000001f00117802 */ /* 0x000fe20000000f00 */
[----:B------:R-:W-:-:S07]  /*0500*/  IMAD.MOV.U32 R2, RZ, RZ, -0x1 ;  /* 0xffffffffff027424 */ /* 0x000fce00078e00ff */
[----:B------:R-:W-:Y:S05]  /*0510*/  WARPSYNC.COLLECTIVE R2, `(.L_x_114) ;  /* 0x0000000002087348 */ /* 0x000fea0003c00000 */
[----:B------:R0:W1:Y:S02]  /*0520*/  SHFL.DOWN P0, R4, R15, R14, R17 ;  /* 0x0800000e0f047389 */ /* 0x0000640000000011 */
[----:B01----:R-:W-:Y:S05]  /*0530*/  ENDCOLLECTIVE ;  /* 0x000000000000791b */ /* 0x003fea0003800000 */
.L_x_114:
[----:B------:R-:W-:Y:S01]  /*0540*/  IMAD.MOV.U32 R15, RZ, RZ, R6 ;  /* 0x000000ffff0f7224 */ /* 0x000fe200078e0006 */
[----:B------:R-:W-:-:S07]  /*0550*/  MOV R9, R4 ;  /* 0x0000000400097202 */ /* 0x000fce0000000f00 */
[----:B------:R-:W-:Y:S05]  /*0560*/  WARPSYNC.COLLECTIVE R2, `(.L_x_115) ;  /* 0x0000000002087348 */ /* 0x000fea0003c00000 */
[----:B------:R0:W1:Y:S02]  /*0570*/  SHFL.DOWN P0, R4, R15, R14, R17 ;  /* 0x0800000e0f047389 */ /* 0x0000640000000011 */
[----:B01----:R-:W-:Y:S05]  /*0580*/  ENDCOLLECTIVE ;  /* 0x000000000000791b */ /* 0x003fea0003800000 */
.L_x_115:
[----:B------:R-:W-:Y:S02]  /*0590*/  MOV R14, 0x8 ;  /* 0x00000008000e7802 */ /* 0x000fe40000000f00 */
[----:B------:R-:W-:-:S06]  /*05a0*/  MOV R8, R4 ;  /* 0x0000000400087202 */ /* 0x000fcc0000000f00 */
[----:B------:R-:W-:-:S10]  /*05b0*/  DADD R8, R6, R8 ;  /* 0x0000000006087229 */ /* 0x000fd40000000008 */
[----:B------:R-:W-:-:S07]  /*05c0*/  IMAD.MOV.U32 R15, RZ, RZ, R9 ;  /* 0x000000ffff0f7224 */ /* 0x000fce00078e0009 */
[----:B------:R-:W-:Y:S05]  /*05d0*/  WARPSYNC.COLLECTIVE R2, `(.L_x_116) ;  /* 0x0000000002087348 */ /* 0x000fea0003c00000 */
[----:B------:R0:W1:Y:S02]  /*05e0*/  SHFL.DOWN P0, R4, R15, R14, R17 ;  /* 0x0800000e0f047389 */ /* 0x0000640000000011 */
[----:B01----:R-:W-:Y:S05]  /*05f0*/  ENDCOLLECTIVE ;  /* 0x000000000000791b */ /* 0x003fea0003800000 */
.L_x_116:
[----:B------:R-:W-:Y:S01]  /*0600*/  MOV R15, R8 ;  /* 0x00000008000f7202 */ /* 0x000fe20000000f00 */
[----:B------:R-:W-:-:S07]  /*0610*/  IMAD.MOV.U32 R11, RZ, RZ, R4 ;  /* 0x000000ffff0b7224 */ /* 0x000fce00078e0004 */
[----:B------:R-:W-:Y:S05]  /*0620*/  WARPSYNC.COLLECTIVE R2, `(.L_x_117) ;  /* 0x0000000002087348 */ /* 0x000fea0003c00000 */
[----:B------:R0:W1:Y:S02]  /*0630*/  SHFL.DOWN P0, R4, R15, R14, R17 ;  /* 0x0800000e0f047389 */ /* 0x0000640000000011 */
[----:B01----:R-:W-:Y:S05]  /*0640*/  ENDCOLLECTIVE ;  /* 0x000000000000791b */ /* 0x003fea0003800000 */
.L_x_117:
[----:B------:R-:W-:Y:S02]  /*0650*/  IMAD.MOV.U32 R14, RZ, RZ, 0x4 ;  /* 0x00000004ff0e7424 */ /* 0x000fe400078e00ff */
[----:B------:R-:W-:-:S06]  /*0660*/  IMAD.MOV.U32 R10, RZ, RZ, R4 ;  /* 0x000000ffff0a7224 */ /* 0x000fcc00078e0004 */
[----:B------:R-:W-:-:S10]  /*0670*/  DADD R10, R8, R10 ;  /* 0x00000000080a7229 */ /* 0x000fd4000000000a */
[----:B------:R-:W-:-:S07]  /*0680*/  MOV R15, R11 ;  /* 0x0000000b000f7202 */ /* 0x000fce0000000f00 */
[----:B------:R-:W-:Y:S05]  /*0690*/  WARPSYNC.COLLECTIVE R2, `(.L_x_118) ;  /* 0x0000000002087348 */ /* 0x000fea0003c00000 */
[----:B------:R0:W1:Y:S02]  /*06a0*/  SHFL.DOWN P0, R4, R15, R14, R17 ;  /* 0x0800000e0f047389 */ /* 0x0000640000000011 */
[----:B01----:R-:W-:Y:S05]  /*06b0*/  ENDCOLLECTIVE ;  /* 0x000000000000791b */ /* 0x003fea0003800000 */
.L_x_118:
[----:B------:R-:W-:Y:S01]  /*06c0*/  IMAD.MOV.U32 R15, RZ, RZ, R10 ;  /* 0x000000ffff0f7224 */ /* 0x000fe200078e000a */
[----:B------:R-:W-:-:S07]  /*06d0*/  MOV R13, R4 ;  /* 0x00000004000d7202 */ /* 0x000fce0000000f00 */
[----:B------:R-:W-:Y:S05]  /*06e0*/  WARPSYNC.COLLECTIVE R2, `(.L_x_119) ;  /* 0x0000000002087348 */ /* 0x000fea0003c00000 */
[----:B------:R0:W1:Y:S02]  /*06f0*/  SHFL.DOWN P0, R4, R15, R14, R17 ;  /* 0x0800000e0f047389 */ /* 0x0000640000000011 */
[----:B01----:R-:W-:Y:S05]  /*0700*/  ENDCOLLECTIVE ;  /* 0x000000000000791b */ /* 0x003fea0003800000 */
.L_x_119:
[----:B------:R-:W-:Y:S02]  /*0710*/  MOV R14, 0x2 ;  /* 0x00000002000e7802 */ /* 0x000fe40000000f00 */
[----:B------:R-:W-:-:S06]  /*0720*/  MOV R12, R4 ;  /* 0x00000004000c7202 */ /* 0x000fcc0000000f00 */
[----:B------:R-:W-:-:S10]  /*0730*/  DADD R12, R10, R12 ;  /* 0x000000000a0c7229 */ /* 0x000fd4000000000c */
[----:B------:R-:W-:-:S07]  /*0740*/  IMAD.MOV.U32 R15, RZ, RZ, R13 ;  /* 0x000000ffff0f7224 */ /* 0x000fce00078e000d */
[----:B------:R-:W-:Y:S05]  /*0750*/  WARPSYNC.COLLECTIVE R2, `(.L_x_120) ;  /* 0x0000000002087348 */ /* 0x000fea0003c00000 */
[----:B------:R0:W1:Y:S02]  /*0760*/  SHFL.DOWN P0, R4, R15, R14, R17 ;  /* 0x0800000e0f047389 */ /* 0x0000640000000011 */
[----:B01----:R-:W-:Y:S05]  /*0770*/  ENDCOLLECTIVE ;  /* 0x000000000000791b */ /* 0x003fea0003800000 */
.L_x_120:
[----:B------:R-:W-:Y:S01]  /*0780*/  MOV R15, R12 ;  /* 0x0000000c000f7202 */ /* 0x000fe20000000f00 */
[----:B------:R-:W-:-:S07]  /*0790*/  IMAD.MOV.U32 R7, RZ, RZ, R4 ;  /* 0x000000ffff077224 */ /* 0x000fce00078e0004 */
[----:B------:R-:W-:Y:S05]  /*07a0*/  WARPSYNC.COLLECTIVE R2, `(.L_x_121) ;  /* 0x0000000002087348 */ /* 0x000fea0003c00000 */
[----:B------:R0:W1:Y:S02]  /*07b0*/  SHFL.DOWN P0, R4, R15, R14, R17 ;  /* 0x0800000e0f047389 */ /* 0x0000640000000011 */
[----:B01----:R-:W-:Y:S05]  /*07c0*/  ENDCOLLECTIVE ;  /* 0x000000000000791b */ /* 0x003fea0003800000 */
.L_x_121:
[----:B------:R-:W-:Y:S02]  /*07d0*/  IMAD.MOV.U32 R14, RZ, RZ, 0x1 ;  /* 0x00000001ff0e7424 */ /* 0x000fe400078e00ff */
[----:B------:R-:W-:-:S06]  /*07e0*/  IMAD.MOV.U32 R6, RZ, RZ, R4 ;  /* 0x000000ffff067224 */ /* 0x000fcc00078e0004 */
[----:B------:R-:W-:-:S10]  /*07f0*/  DADD R6, R12, R6 ;  /* 0x000000000c067229 */ /* 0x000fd40000000006 */
[----:B------:R-:W-:-:S07]  /*0800*/  MOV R15, R7 ;  /* 0x00000007000f7202 */ /* 0x000fce0000000f00 */
[----:B------:R-:W-:Y:S05]  /*0810*/  WARPSYNC.COLLECTIVE R2, `(.L_x_122) ;  /* 0x0000000002087348 */ /* 0x000fea0003c00000 */
[----:B------:R0:W1:Y:S02]  /*0820*/  SHFL.DOWN P0, R4, R15, R14, R17 ;  /* 0x0800000e0f047389 */ /* 0x0000640000000011 */
[----:B01----:R-:W-:Y:S05]  /*0830*/  ENDCOLLECTIVE ;  /* 0x000000000000791b */ /* 0x003fea0003800000 */
.L_x_122:
[----:B------:R-:W-:Y:S01]  /*0840*/  IMAD.MOV.U32 R15, RZ, RZ, R6 ;  /* 0x000000ffff0f7224 */ /* 0x000fe200078e0006 */
[----:B------:R-:W-:-:S07]  /*0850*/  MOV R9, R4 ;  /* 0x0000000400097202 */ /* 0x000fce0000000f00 */
[----:B------:R-:W-:Y:S05]  /*0860*/  WARPSYNC.COLLECTIVE R2, `(.L_x_123) ;  /* 0x0000000002087348 */ /* 0x000fea0003c00000 */
[----:B------:R0:W1:Y:S02]  /*0870*/  SHFL.DOWN P0, R4, R15, R14, R17 ;  /* 0x0800000e0f047389 */ /* 0x0000640000000011 */
[----:B01----:R-:W-:Y:S05]  /*0880*/  ENDCOLLECTIVE ;  /* 0x000000000000791b */ /* 0x003fea0003800000 */
.L_x_123:
[----:B------:R-:W-:Y:S01]  /*0890*/  MOV R8, R4 ;  /* 0x0000000400087202 */ /* 0x000fe20000000f00 */
[----:B------:R-:W-:Y:S06]  /*08a0*/  BRA `(.L_x_124) ;  /* 0xfffffff800e87947 */ /* 0x000fec000383ffff */
.L_x_125:
        /* <DEDUP_REMOVED lines=13> */
.L_x_886:


//--------------------- .text._Z7reduce6IdLj128ELb0EEvPT_S1_j --------------------------
	.section	.text._Z7reduce6IdLj128ELb0EEvPT_S1_j,"ax",@progbits
	.align	128
        .global         _Z7reduce6IdLj128ELb0EEvPT_S1_j
        .type           _Z7reduce6IdLj128ELb0EEvPT_S1_j,@function
        .size           _Z7reduce6IdLj128ELb0EEvPT_S1_j,(.L_x_887 - _Z7reduce6IdLj128ELb0EEvPT_S1_j)
        .other          _Z7reduce6IdLj128ELb0EEvPT_S1_j,@"STO_CUDA_ENTRY STV_DEFAULT"
_Z7reduce6IdLj128ELb0EEvPT_S1_j:
.text._Z7reduce6IdLj128ELb0EEvPT_S1_j:
        /* <DEDUP_REMOVED lines=14> */
.L_x_128:
        /* <DEDUP_REMOVED lines=11> */
.L_x_127:
[----:B0-----:R-:W-:Y:S05]  /*0190*/  BSYNC.RECONVERGENT B0 ;  /* 0x0000000000007941 */ /* 0x001fea0003800200 */
.L_x_126:
[----:B------:R-:W0:Y:S01]  /*01a0*/  S2UR UR5, SR_CgaCtaId ;  /* 0x00000000000579c3 */ /* 0x000e220000008800 */
[----:B------:R-:W-:Y:S01]  /*01b0*/  UMOV UR4, 0x400 ;  /* 0x0000040000047882 */ /* 0x000fe20000000000 */
[----:B------:R-:W-:Y:S01]  /*01c0*/  ISETP.GT.U32.AND P0, PT, R3, 0x3f, PT ;  /* 0x0000003f0300780c */ /* 0x000fe20003f04070 */
[----:B------:R-:W1:Y:S01]  /*01d0*/  S2R R2, SR_TID.Y ;  /* 0x0000000000027919 */ /* 0x000e620000002200 */
[----:B------:R-:W-:Y:S01]  /*01e0*/  IMAD.MOV.U32 R8, RZ, RZ, R4 ;  /* 0x000000ffff087224 */ /* 0x000fe200078e0004 */
[----:B------:R-:W-:Y:S01]  /*01f0*/  MOV R9, R5 ;  /* 0x0000000500097202 */ /* 0x000fe20000000f00 */
[----:B------:R-:W-:Y:S01]  /*0200*/  BSSY B0, `(.L_x_129) ;  /* 0x000002a000007945 */ /* 0x000fe20003800000 */
[----:B------:R-:W1:Y:S01]  /*0210*/  S2R R13, SR_TID.Z ;  /* 0x00000000000d7919 */ /* 0x000e620000002300 */
[----:B0-----:R-:W-:-:S06]  /*0220*/  ULEA UR4, UR5, UR4, 0x18 ;  /* 0x0000000405047291 */ /* 0x001fcc000f8ec0ff */
[----:B------:R-:W-:-:S05]  /*0230*/  LEA R11, R3, UR4, 0x3 ;  /* 0x00000004030b7c11 */ /* 0x000fca000f8e18ff */
[----:B------:R0:W-:Y:S01]  /*0240*/  STS.64 [R11], R4 ;  /* 0x000000040b007388 */ /* 0x0001e20000000a00 */
[----:B------:R-:W2:Y:S01]  /*0250*/  LDCU UR4, c[0x0][0x360] ;  /* 0x00006c00ff0477ac */ /* 0x000ea20008000800 */
[----:B------:R-:W1:Y:S02]  /*0260*/  LDCU UR5, c[0x0][0x364] ;  /* 0x00006c80ff0577ac */ /* 0x000e640008000800 */
[----:B-1----:R-:W-:-:S04]  /*0270*/  IMAD R2, R13, UR5, R2 ;  /* 0x000000050d027c24 */ /* 0x002fc8000f8e0202 */
[----:B--2---:R-:W-:-:S04]  /*0280*/  IMAD R2, R2, UR4, RZ ;  /* 0x0000000402027c24 */ /* 0x004fc8000f8e02ff */
[----:B0-----:R-:W-:Y:S01]  /*0290*/  IMAD.IADD R4, R2, 0x1, R3 ;  /* 0x0000000102047824 */ /* 0x001fe200078e0203 */
[----:B------:R-:W-:Y:S08]  /*02a0*/  BAR.SYNC.DEFER_BLOCKING 0x0 ;  /* 0x0000000000007b1d */ /* 0x000ff00000010000 */
[----:B------:R-:W-:Y:S08]  /*02b0*/  BAR.SYNC.DEFER_BLOCKING 0x0 ;  /* 0x0000000000007b1d */ /* 0x000ff00000010000 */
[----:B------:R-:W-:Y:S06]  /*02c0*/  BAR.SYNC.DEFER_BLOCKING 0x0 ;  /* 0x0000000000007b1d */ /* 0x000fec0000010000 */
[----:B------:R-:W0:Y:S02]  /*02d0*/  @!P0 LDS.64 R6, [R11+0x200] ;  /* 0x000200000b068984 */ /* 0x000e240000000a00 */
[----:B0-----:R-:W-:-:S07]  /*02e0*/  @!P0 DADD R8, R6, R8 ;  /* 0x0000000006088229 */ /* 0x001fce0000000008 */
[----:B------:R0:W-:Y:S01]  /*02f0*/  @!P0 STS.64 [R11], R8 ;  /* 0x000000080b008388 */ /* 0x0001e20000000a00 */
        /* <DEDUP_REMOVED lines=25> */
.L_x_142:
[----:B-12---:R-:W-:-:S11]  /*0490*/  DADD R8, R4, R6 ;  /* 0x0000000004087229 */ /* 0x006fd60000000006 */
.L_x_130:
[----:B------:R-:W-:Y:S05]  /*04a0*/  BSYNC B0 ;  /* 0x0000000000007941 */ /* 0x000fea0003800000 */
.L_x_129:
[----:B------:R-:W-:-:S13]  /*04b0*/  LOP3.LUT P0, RZ, R2, R3, RZ, 0xfc, !PT ;  /* 0x0000000302ff7212 */ /* 0x000fda000780fcff */
[----:B------:R-:W-:Y:S05]  /*04c0*/  @P0 EXIT ;  /* 0x000000000000094d */ /* 0x000fea0003800000 */
[----:B------:R-:W1:Y:S02]  /*04d0*/  LDC.64 R2, c[0x0][0x388] ;  /* 0x0000e200ff027b82 */ /* 0x000e640000000a00 */
[----:B-1----:R-:W-:-:S05]  /*04e0*/  IMAD.WIDE.U32 R2, R0, 0x8, R2 ;  /* 0x0000000800027825 */ /* 0x002fca00078e0002 */
[----:B------:R-:W-:Y:S01]  /*04f0*/  STG.E.64 desc[UR6][R2.64], R8 ;  /* 0x0000000802007986 */ /* 0x000fe2000c101b06 */
[----:B------:R-:W-:Y:S05]  /*0500*/  EXIT ;  /* 0x000000000000794d */ /* 0x000fea0003800000 */
.L_x_131:
[----:B------:R-:W-:Y:S01]  /*0510*/  MOV R15, R5 ;  /* 0x00000005000f7202 */ /* 0x000fe20000000f00 */
[----:B------:R-:W-:Y:S01]  /*0520*/  IMAD.MOV.U32 R14, RZ, RZ, 0x10 ;  /* 0x00000010ff0e7424 */ /* 0x000fe200078e00ff */
[----:B------:R-:W-:Y:S01]  /*0530*/  MOV R17, 0x1f ;  /* 0x0000001f00117802 */ /* 0x000fe20000000f00 */
[----:B------:R-:W-:-:S07]  /*0540*/  IMAD.MOV.U32 R12, RZ, RZ, -0x1 ;  /* 0xffffffffff0c7424 */ /* 0x000fce00078e00ff */
[----:B------:R-:W-:Y:S05]  /*0550*/  WARPSYNC.COLLECTIVE R12, `(.L_x_132) ;  /* 0x000000000c087348 */ /* 0x000fea0003c00000 */
[----:B------:R0:W1:Y:S02]  /*0560*/  SHFL.DOWN P0, R13, R15, R14, R17 ;  /* 0x0800000e0f0d7389 */ /* 0x0000640000000011 */
[----:B01----:R-:W-:Y:S05]  /*0570*/  ENDCOLLECTIVE ;  /* 0x000000000000791b */ /* 0x003fea0003800000 */
.L_x_132:
[----:B------:R-:W-:Y:S01]  /*0580*/  IMAD.MOV.U32 R15, RZ, RZ, R4 ;  /* 0x000000ffff0f7224 */ /* 0x000fe200078e0004 */
[----:B------:R-:W-:-:S07]  /*0590*/  MOV R7, R13 ;  /* 0x0000000d00077202 */ /* 0x000fce0000000f00 */
[----:B------:R-:W-:Y:S05]  /*05a0*/  WARPSYNC.COLLECTIVE R12, `(.L_x_133) ;  /* 0x000000000c087348 */ /* 0x000fea0003c00000 */
[----:B------:R0:W1:Y:S02]  /*05b0*/  SHFL.DOWN P0, R13, R15, R14, R17 ;  /* 0x0800000e0f0d7389 */ /* 0x0000640000000011 */
[----:B01----:R-:W-:Y:S05]  /*05c0*/  ENDCOLLECTIVE ;  /* 0x000000000000791b */ /* 0x003fea0003800000 */
.L_x_133:
[----:B------:R-:W-:Y:S02]  /*05d0*/  MOV R14, 0x8 ;  /* 0x00000008000e7802 */ /* 0x000fe40000000f00 */
[----:B------:R-:W-:-:S06]  /*05e0*/  MOV R6, R13 ;  /* 0x0000000d00067202 */ /* 0x000fcc0000000f00 */
[----:B------:R-:W-:-:S10]  /*05f0*/  DADD R6, R4, R6 ;  /* 0x0000000004067229 */ /* 0x000fd40000000006 */
[----:B------:R-:W-:-:S07]  /*0600*/  IMAD.MOV.U32 R15, RZ, RZ, R7 ;  /* 0x000000ffff0f7224 */ /* 0x000fce00078e0007 */
[----:B------:R-:W-:Y:S05]  /*0610*/  WARPSYNC.COLLECTIVE R12, `(.L_x_134) ;  /* 0x000000000c087348 */ /* 0x000fea0003c00000 */
[----:B------:R0:W1:Y:S02]  /*0620*/  SHFL.DOWN P0, R13, R15, R14, R17 ;  /* 0x0800000e0f0d7389 */ /* 0x0000640000000011 */
[----:B01----:R-:W-:Y:S05]  /*0630*/  ENDCOLLECTIVE ;  /* 0x000000000000791b */ /* 0x003fea0003800000 */
.L_x_134:
[----:B------:R-:W-:Y:S01]  /*0640*/  MOV R15, R6 ;  /* 0x00000006000f7202 */ /* 0x000fe20000000f00 */
[----:B------:R-:W-:-:S07]  /*0650*/  IMAD.MOV.U32 R9, RZ, RZ, R13 ;  /* 0x000000ffff097224 */ /* 0x000fce00078e000d */
[----:B------:R-:W-:Y:S05]  /*0660*/  WARPSYNC.COLLECTIVE R12, `(.L_x_135) ;  /* 0x000000000c087348 */ /* 0x000fea0003c00000 */
[----:B------:R0:W1:Y:S02]  /*0670*/  SHFL.DOWN P0, R13, R15, R14, R17 ;  /* 0x0800000e0f0d7389 */ /* 0x0000640000000011 */
[----:B01----:R-:W-:Y:S05]  /*0680*/  ENDCOLLECTIVE ;  /* 0x000000000000791b */ /* 0x003fea0003800000 */
.L_x_135:
[----:B------:R-:W-:Y:S02]  /*0690*/  IMAD.MOV.U32 R14, RZ, RZ, 0x4 ;  /* 0x00000004ff0e7424 */ /* 0x000fe400078e00ff */
[----:B------:R-:W-:-:S06]  /*06a0*/  IMAD.MOV.U32 R8, RZ, RZ, R13 ;  /* 0x000000ffff087224 */ /* 0x000fcc00078e000d */
[----:B------:R-:W-:-:S10]  /*06b0*/  DADD R8, R6, R8 ;  /* 0x0000000006087229 */ /* 0x000fd40000000008 */
[----:B------:R-:W-:-:S07]  /*06c0*/  MOV R15, R9 ;  /* 0x00000009000f7202 */ /* 0x000fce0000000f00 */
[----:B------:R-:W-:Y:S05]  /*06d0*/  WARPSYNC.COLLECTIVE R12, `(.L_x_136) ;  /* 0x000000000c087348 */ /* 0x000fea0003c00000 */
[----:B------:R0:W1:Y:S02]  /*06e0*/  SHFL.DOWN P0, R13, R15, R14, R17 ;  /* 0x0800000e0f0d7389 */ /* 0x0000640000000011 */
[----:B01----:R-:W-:Y:S05]  /*06f0*/  ENDCOLLECTIVE ;  /* 0x000000000000791b */ /* 0x003fea0003800000 */
.L_x_136:
[----:B------:R-:W-:Y:S01]  /*0700*/  IMAD.MOV.U32 R15, RZ, RZ, R8 ;  /* 0x000000ffff0f7224 */ /* 0x000fe200078e0008 */
[----:B------:R-:W-:-:S07]  /*0710*/  MOV R11, R13 ;  /* 0x0000000d000b7202 */ /* 0x000fce0000000f00 */
[----:B------:R-:W-:Y:S05]  /*0720*/  WARPSYNC.COLLECTIVE R12, `(.L_x_137) ;  /* 0x000000000c087348 */ /* 0x000fea0003c00000 */
[----:B------:R0:W1:Y:S02]  /*0730*/  SHFL.DOWN P0, R13, R15, R14, R17 ;  /* 0x0800000e0f0d7389 */ /* 0x0000640000000011 */
[----:B01----:R-:W-:Y:S05]  /*0740*/  ENDCOLLECTIVE ;  /* 0x000000000000791b */ /* 0x003fea0003800000 */
.L_x_137:
[----:B------:R-:W-:Y:S02]  /*0750*/  MOV R14, 0x2 ;  /* 0x00000002000e7802 */ /* 0x000fe40000000f00 */
[----:B------:R-:W-:-:S06]  /*0760*/  MOV R10, R13 ;  /* 0x0000000d000a7202 */ /* 0x000fcc0000000f00 */
[----:B------:R-:W-:-:S10]  /*0770*/  DADD R10, R8, R10 ;  /* 0x00000000080a7229 */ /* 0x000fd4000000000a */
[----:B------:R-:W-:-:S07]  /*0780*/  IMAD.MOV.U32 R15, RZ, RZ, R11 ;  /* 0x000000ffff0f7224 */ /* 0x000fce00078e000b */
[----:B------:R-:W-:Y:S05]  /*0790*/  WARPSYNC.COLLECTIVE R12, `(.L_x_138) ;  /* 0x000000000c087348 */ /* 0x000fea0003c00000 */
[----:B------:R0:W1:Y:S02]  /*07a0*/  SHFL.DOWN P0, R13, R15, R14, R17 ;  /* 0x0800000e0f0d7389 */ /* 0x0000640000000011 */
[----:B01----:R-:W-:Y:S05]  /*07b0*/  ENDCOLLECTIVE ;  /* 0x000000000000791b */ /* 0x003fea0003800000 */
.L_x_138:
[----:B------:R-:W-:Y:S01]  /*07c0*/  MOV R15, R10 ;  /* 0x0000000a000f7202 */ /* 0x000fe20000000f00 */
[----:B------:R-:W-:-:S07]  /*07d0*/  IMAD.MOV.U32 R5, RZ, RZ, R13 ;  /* 0x000000ffff057224 */ /* 0x000fce00078e000d */
[----:B------:R-:W-:Y:S05]  /*07e0*/  WARPSYNC.COLLECTIVE R12, `(.L_x_139) ;  /* 0x000000000c087348 */ /* 0x000fea0003c00000 */
[----:B------:R0:W1:Y:S02]  /*07f0*/  SHFL.DOWN P0, R13, R15, R14, R17 ;  /* 0x0800000e0f0d7389 */ /* 0x0000640000000011 */
[----:B01----:R-:W-:Y:S05]  /*0800*/  ENDCOLLECTIVE ;  /* 0x000000000000791b */ /* 0x003fea0003800000 */
.L_x_139:
[----:B------:R-:W-:Y:S02]  /*0810*/  IMAD.MOV.U32 R14, RZ, RZ, 0x1 ;  /* 0x00000001ff0e7424 */ /* 0x000fe400078e00ff */
[----:B------:R-:W-:-:S06]  /*0820*/  IMAD.MOV.U32 R4, RZ, RZ, R13 ;  /* 0x000000ffff047224 */ /* 0x000fcc00078e000d */
[----:B------:R-:W-:-:S10]  /*0830*/  DADD R4, R10, R4 ;  /* 0x000000000a047229 */ /* 0x000fd40000000004 */
[----:B------:R-:W-:-:S07]  /*0840*/  MOV R15, R5 ;  /* 0x00000005000f7202 */ /* 0x000fce0000000f00 */
[----:B------:R-:W-:Y:S05]  /*0850*/  WARPSYNC.COLLECTIVE R12, `(.L_x_140) ;  /* 0x000000000c087348 */ /* 0x000fea0003c00000 */
[----:B------:R0:W1:Y:S02]  /*0860*/  SHFL.DOWN P0, R13, R15, R14, R17 ;  /* 0x0800000e0f0d7389 */ /* 0x0000640000000011 */
[----:B01----:R-:W-:Y:S05]  /*0870*/  ENDCOLLECTIVE ;  /* 0x000000000000791b */ /* 0x003fea0003800000 */
.L_x_140:
[----:B------:R-:W-:Y:S01]  /*0880*/  IMAD.MOV.U32 R15, RZ, RZ, R4 ;  /* 0x000000ffff0f7224 */ /* 0x000fe200078e0004 */
[----:B------:R-:W-:-:S07]  /*0890*/  MOV R7, R13 ;  /* 0x0000000d00077202 */ /* 0x000fce0000000f00 */
[----:B------:R-:W-:Y:S05]  /*08a0*/  WARPSYNC.COLLECTIVE R12, `(.L_x_141) ;  /* 0x000000000c087348 */ /* 0x000fea0003c00000 */
[----:B------:R0:W1:Y:S02]  /*08b0*/  SHFL.DOWN P0, R13, R15, R14, R17 ;  /* 0x0800000e0f0d7389 */ /* 0x0000640000000011 */
[----:B01----:R-:W-:Y:S05]  /*08c0*/  ENDCOLLECTIVE ;  /* 0x000000000000791b */ /* 0x003fea0003800000 */
.L_x_141:
[----:B------:R-:W-:Y:S01]  /*08d0*/  MOV R6, R13 ;  /* 0x0000000d00067202 */ /* 0x000fe20000000f00 */
[----:B------:R-:W-:Y:S06]  /*08e0*/  BRA `(.L_x_142) ;  /* 0xfffffff800e87947 */ /* 0x000fec000383ffff */
.L_x_143:
        /* <DEDUP_REMOVED lines=9> */
.L_x_887:


//--------------------- .text._Z7reduce6IdLj256ELb0EEvPT_S1_j --------------------------
	.section	.text._Z7reduce6IdLj256ELb0EEvPT_S1_j,"ax",@progbits
	.align	128
        .global         _Z7reduce6IdLj256ELb0EEvPT_S1_j
        .type           _Z7reduce6IdLj256ELb0EEvPT_S1_j,@function
        .size           _Z7reduce6IdLj256ELb0EEvPT_S1_j,(.L_x_888 - _Z7reduce6IdLj256ELb0EEvPT_S1_j)
        .other          _Z7reduce6IdLj256ELb0EEvPT_S1_j,@"STO_CUDA_ENTRY STV_DEFAULT"
_Z7reduce6IdLj256ELb0EEvPT_S1_j:
.text._Z7reduce6IdLj256ELb0EEvPT_S1_j:
        /* <DEDUP_REMOVED lines=14> */
.L_x_146:
        /* <DEDUP_REMOVED lines=11> */
.L_x_145:
[----:B0-----:R-:W-:Y:S05]  /*0190*/  BSYNC.RECONVERGENT B0 ;  /* 0x0000000000007941 */ /* 0x001fea0003800200 */
.L_x_144:
[----:B------:R-:W0:Y:S01]  /*01a0*/  S2UR UR5, SR_CgaCtaId ;  /* 0x00000000000579c3 */ /* 0x000e220000008800 */
[----:B------:R-:W-:Y:S01]  /*01b0*/  UMOV UR4, 0x400 ;  /* 0x0000040000047882 */ /* 0x000fe20000000000 */
[C---:B------:R-:W-:Y:S01]  /*01c0*/  ISETP.GT.U32.AND P0, PT, R0.reuse, 0x7f, PT ;  /* 0x0000007f0000780c */ /* 0x040fe20003f04070 */
[----:B------:R-:W-:Y:S01]  /*01d0*/  IMAD.MOV.U32 R8, RZ, RZ, R4 ;  /* 0x000000ffff087224 */ /* 0x000fe200078e0004 */
[----:B------:R-:W-:Y:S01]  /*01e0*/  ISETP.GT.U32.AND P1, PT, R0, 0x3f, PT ;  /* 0x0000003f0000780c */ /* 0x000fe20003f24070 */
[----:B------:R-:W-:Y:S01]  /*01f0*/  IMAD.MOV.U32 R9, RZ, RZ, R5 ;  /* 0x000000ffff097224 */ /* 0x000fe200078e0005 */
[----:B------:R-:W1:Y:S01]  /*0200*/  S2R R2, SR_TID.Y ;  /* 0x0000000000027919 */ /* 0x000e620000002200 */
[----:B------:R-:W-:Y:S01]  /*0210*/  BSSY B0, `(.L_x_147) ;  /* 0x000002d000007945 */ /* 0x000fe20003800000 */
[----:B0-----:R-:W-:-:S06]  /*0220*/  ULEA UR4, UR5, UR4, 0x18 ;  /* 0x0000000405047291 */ /* 0x001fcc000f8ec0ff */
[----:B------:R-:W-:-:S05]  /*0230*/  LEA R11, R0, UR4, 0x3 ;  /* 0x00000004000b7c11 */ /* 0x000fca000f8e18ff */
[----:B------:R0:W-:Y:S01]  /*0240*/  STS.64 [R11], R4 ;  /* 0x000000040b007388 */ /* 0x0001e20000000a00 */
[----:B------:R-:W2:Y:S01]  /*0250*/  LDCU UR4, c[0x0][0x360] ;  /* 0x00006c00ff0477ac */ /* 0x000ea20008000800 */
[----:B------:R-:W1:Y:S01]  /*0260*/  LDCU UR5, c[0x0][0x364] ;  /* 0x00006c80ff0577ac */ /* 0x000e620008000800 */
[----:B0-----:R-:W1:Y:S02]  /*0270*/  S2R R5, SR_TID.Z ;  /* 0x0000000000057919 */ /* 0x001e640000002300 */
[----:B-1----:R-:W-:-:S04]  /*0280*/  IMAD R5, R5, UR5, R2 ;  /* 0x0000000505057c24 */ /* 0x002fc8000f8e0202 */
[----:B--2---:R-:W-:-:S05]  /*0290*/  IMAD R5, R5, UR4, RZ ;  /* 0x0000000405057c24 */ /* 0x004fca000f8e02ff */
[----:B------:R-:W-:Y:S01]  /*02a0*/  IADD3 R2, PT, PT, R5, R0, RZ ;  /* 0x0000000005027210 */ /* 0x000fe20007ffe0ff */
[----:B------:R-:W-:Y:S08]  /*02b0*/  BAR.SYNC.DEFER_BLOCKING 0x0 ;  /* 0x0000000000007b1d */ /* 0x000ff00000010000 */
[----:B------:R-:W-:Y:S06]  /*02c0*/  BAR.SYNC.DEFER_BLOCKING 0x0 ;  /* 0x0000000000007b1d */ /* 0x000fec0000010000 */
[----:B------:R-:W0:Y:S02]  /*02d0*/  @!P0 LDS.64 R6, [R11+0x400] ;  /* 0x000400000b068984 */ /* 0x000e240000000a00 */
[----:B0-----:R-:W-:-:S07]  /*02e0*/  @!P0 DADD R8, R6, R8 ;  /* 0x0000000006088229 */ /* 0x001fce0000000008 */
[----:B------:R-:W-:Y:S01]  /*02f0*/  @!P0 STS.64 [R11], R8 ;  /* 0x000000080b008388 */ /* 0x000fe20000000a00 */
[----:B------:R-:W-:Y:S01]  /*0300*/  BAR.SYNC.DEFER_BLOCKING 0x0 ;  /* 0x0000000000007b1d */ /* 0x000fe20000010000 */
[----:B------:R-:W-:-:S05]  /*0310*/  ISETP.GT.U32.AND P0, PT, R2, 0x1f, PT ;  /* 0x0000001f0200780c */ /* 0x000fca0003f04070 */
[----:B------:R-:W0:Y:S02]  /*0320*/  @!P1 LDS.64 R6, [R11+0x200] ;  /* 0x000200000b069984 */ /* 0x000e240000000a00 */
[----:B0-----:R-:W-:-:S07]  /*0330*/  @!P1 DADD R8, R6, R8 ;  /* 0x0000000006089229 */ /* 0x001fce0000000008 */
[----:B------:R0:W-:Y:S01]  /*0340*/  @!P1 STS.64 [R11], R8 ;  /* 0x000000080b009388 */ /* 0x0001e20000000a00 */
[----:B------:R-:W-:Y:S06]  /*0350*/  BAR.SYNC.DEFER_BLOCKING 0x0 ;  /* 0x0000000000007b1d */ /* 0x000fec0000010000 */
[----:B------:R-:W-:Y:S05]  /*0360*/  @P0 BRA `(.L_x_148) ;  /* 0x00000000005c0947 */ /* 0x000fea0003800000 */
[----:B------:R-:W1:Y:S01]  /*0370*/  LDS.64 R6, [R11+0x100] ;  /* 0x000100000b067984 */ /* 0x000e620000000a00 */
[----:B------:R-:W-:Y:S01]  /*0380*/  UMOV UR4, 0xffffffff ;  /* 0xffffffff00047882 */ /* 0x000fe20000000000 */
[----:B-1----:R-:W-:Y:S02]  /*0390*/  DADD R6, R6, R8 ;  /* 0x0000000006067229 */ /* 0x002fe40000000008 */
[----:B------:R-:W-:Y:S09]  /*03a0*/  BRA.DIV UR4, `(.L_x_149) ;  /* 0x0000000204687947 */ /* 0x000ff2000b800000 */
[----:B0-----:R-:W-:Y:S04]  /*03b0*/  SHFL.DOWN PT, R9, R7, 0x10, 0x1f ;  /* 0x0a001f0007097f89 */ /* 0x001fe800000e0000 */
[----:B------:R-:W0:Y:S02]  /*03c0*/  SHFL.DOWN PT, R8, R6, 0x10, 0x1f ;  /* 0x0a001f0006087f89 */ /* 0x000e2400000e0000 */
[----:B0-----:R-:W-:-:S07]  /*03d0*/  DADD R8, R6, R8 ;  /* 0x0000000006087229 */ /* 0x001fce0000000008 */
[----:B------:R-:W0:Y:S04]  /*03e0*/  SHFL.DOWN PT, R11, R9, 0x8, 0x1f ;  /* 0x09001f00090b7f89 */ /* 0x000e2800000e0000 */
[----:B------:R-:W1:Y:S01]  /*03f0*/  SHFL.DOWN PT, R10, R8, 0x8, 0x1f ;  /* 0x09001f00080a7f89 */ /* 0x000e6200000e0000 */
[----:B0-----:R-:W-:Y:S02]  /*0400*/  IMAD.MOV.U32 R7, RZ, RZ, R11 ;  /* 0x000000ffff077224 */ /* 0x001fe400078e000b */
[----:B-1----:R-:W-:-:S06]  /*0410*/  IMAD.MOV.U32 R6, RZ, RZ, R10 ;  /* 0x000000ffff067224 */ /* 0x002fcc00078e000a */
        /* <DEDUP_REMOVED lines=11> */
.L_x_160:
[----:B-12---:R-:W-:-:S11]  /*04d0*/  DADD R8, R6, R8 ;  /* 0x0000000006087229 */ /* 0x006fd60000000008 */
.L_x_148:
[----:B------:R-:W-:Y:S05]  /*04e0*/  BSYNC B0 ;  /* 0x0000000000007941 */ /* 0x000fea0003800000 */
.L_x_147:
[----:B------:R-:W-:-:S13]  /*04f0*/  LOP3.LUT P0, RZ, R5, R0, RZ, 0xfc, !PT ;  /* 0x0000000005ff7212 */ /* 0x000fda000780fcff */
[----:B------:R-:W-:Y:S05]  /*0500*/  @P0 EXIT ;  /* 0x000000000000094d */ /* 0x000fea0003800000 */
[----:B------:R-:W1:Y:S02]  /*0510*/  LDC.64 R4, c[0x0][0x388] ;  /* 0x0000e200ff047b82 */ /* 0x000e640000000a00 */
[----:B-1----:R-:W-:-:S05]  /*0520*/  IMAD.WIDE.U32 R2, R3, 0x8, R4 ;  /* 0x0000000803027825 */ /* 0x002fca00078e0004 */
[----:B------:R-:W-:Y:S01]  /*0530*/  STG.E.64 desc[UR6][R2.64], R8 ;  /* 0x0000000802007986 */ /* 0x000fe2000c101b06 */
[----:B------:R-:W-:Y:S05]  /*0540*/  EXIT ;  /* 0x000000000000794d */ /* 0x000fea0003800000 */
.L_x_149:
[----:B------:R-:W-:Y:S01]  /*0550*/  MOV R15, R7 ;  /* 0x00000007000f7202 */ /* 0x000fe20000000f00 */
[----:B------:R-:W-:Y:S01]  /*0560*/  IMAD.MOV.U32 R14, RZ, RZ, 0x10 ;  /* 0x00000010ff0e7424 */ /* 0x000fe200078e00ff */
[----:B------:R-:W-:Y:S01]  /*0570*/  MOV R17, 0x1f ;  /* 0x0000001f00117802 */ /* 0x000fe20000000f00 */
[----:B------:R-:W-:-:S07]  /*0580*/  IMAD.MOV.U32 R2, RZ, RZ, -0x1 ;  /* 0xffffffffff027424 */ /* 0x000fce00078e00ff */
[----:B0-----:R-:W-:Y:S05]  /*0590*/  WARPSYNC.COLLECTIVE R2, `(.L_x_150) ;  /* 0x0000000002087348 */ /* 0x001fea0003c00000 */
[----:B------:R1:W2:Y:S02]  /*05a0*/  SHFL.DOWN P0, R4, R15, R14, R17 ;  /* 0x0800000e0f047389 */ /* 0x0002a40000000011 */
[----:B012---:R-:W-:Y:S05]  /*05b0*/  ENDCOLLECTIVE ;  /* 0x000000000000791b */ /* 0x007fea0003800000 */
.L_x_150:
[----:B------:R-:W-:Y:S01]  /*05c0*/  IMAD.MOV.U32 R15, RZ, RZ, R6 ;  /* 0x000000ffff0f7224 */ /* 0x000fe200078e0006 */
[----:B------:R-:W-:-:S07]  /*05d0*/  MOV R9, R4 ;  /* 0x0000000400097202 */ /* 0x000fce0000000f00 */
[----:B------:R-:W-:Y:S05]  /*05e0*/  WARPSYNC.COLLECTIVE R2, `(.L_x_151) ;  /* 0x0000000002087348 */ /* 0x000fea0003c00000 */
[----:B------:R0:W1:Y:S02]  /*05f0*/  SHFL.DOWN P0, R4, R15, R14, R17 ;  /* 0x0800000e0f047389 */ /* 0x0000640000000011 */
[----:B01----:R-:W-:Y:S05]  /*0600*/  ENDCOLLECTIVE ;  /* 0x000000000000791b */ /* 0x003fea0003800000 */
.L_x_151:
[----:B------:R-:W-:Y:S02]  /*0610*/  MOV R14, 0x8 ;  /* 0x00000008000e7802 */ /* 0x000fe40000000f00 */
[----:B------:R-:W-:-:S06]  /*0620*/  MOV R8, R4 ;  /* 0x0000000400087202 */ /* 0x000fcc0000000f00 */
[----:B------:R-:W-:-:S10]  /*0630*/  DADD R8, R6, R8 ;  /* 0x0000000006087229 */ /* 0x000fd40000000008 */
[----:B------:R-:W-:-:S07]  /*0640*/  IMAD.MOV.U32 R15, RZ, RZ, R9 ;  /* 0x000000ffff0f7224 */ /* 0x000fce00078e0009 */
[----:B------:R-:W-:Y:S05]  /*0650*/  WARPSYNC.COLLECTIVE R2, `(.L_x_152) ;  /* 0x0000000002087348 */ /* 0x000fea0003c00000 */
[----:B------:R0:W1:Y:S02]  /*0660*/  SHFL.DOWN P0, R4, R15, R14, R17 ;  /* 0x0800000e0f047389 */ /* 0x0000640000000011 */
[----:B01----:R-:W-:Y:S05]  /*0670*/  ENDCOLLECTIVE ;  /* 0x000000000000791b */ /* 0x003fea0003800000 */
.L_x_152:
[----:B------:R-:W-:Y:S01]  /*0680*/  MOV R15, R8 ;  /* 0x00000008000f7202 */ /* 0x000fe20000000f00 */
[----:B------:R-:W-:-:S07]  /*0690*/  IMAD.MOV.U32 R11, RZ, RZ, R4 ;  /* 0x000000ffff0b7224 */ /* 0x000fce00078e0004 */
[----:B------:R-:W-:Y:S05]  /*06a0*/  WARPSYNC.COLLECTIVE R2, `(.L_x_153) ;  /* 0x0000000002087348 */ /* 0x000fea0003c00000 */
[----:B------:R0:W1:Y:S02]  /*06b0*/  SHFL.DOWN P0, R4, R15, R14, R17 ;  /* 0x0800000e0f047389 */ /* 0x0000640000000011 */
[----:B01----:R-:W-:Y:S05]  /*06c0*/  ENDCOLLECTIVE ;  /* 0x000000000000791b */ /* 0x003fea0003800000 */
.L_x_153:
[----:B------:R-:W-:Y:S02]  /*06d0*/  IMAD.MOV.U32 R14, RZ, RZ, 0x4 ;  /* 0x00000004ff0e7424 */ /* 0x000fe400078e00ff */
[----:B------:R-:W-:-:S06]  /*06e0*/  IMAD.MOV.U32 R10, RZ, RZ, R4 ;  /* 0x000000ffff0a7224 */ /* 0x000fcc00078e0004 */
[----:B------:R-:W-:-:S10]  /*06f0*/  DADD R10, R8, R10 ;  /* 0x00000000080a7229 */ /* 0x000fd4000000000a */
[----:B------:R-:W-:-:S07]  /*0700*/  MOV R15, R11 ;  /* 0x0000000b000f7202 */ /* 0x000fce0000000f00 */
[----:B------:R-:W-:Y:S05]  /*0710*/  WARPSYNC.COLLECTIVE R2, `(.L_x_154) ;  /* 0x0000000002087348 */ /* 0x000fea0003c00000 */
[----:B------:R0:W1:Y:S02]  /*0720*/  SHFL.DOWN P0, R4, R15, R14, R17 ;  /* 0x0800000e0f047389 */ /* 0x0000640000000011 */
[----:B01----:R-:W-:Y:S05]  /*0730*/  ENDCOLLECTIVE ;  /* 0x000000000000791b */ /* 0x003fea0003800000 */
.L_x_154:
[----:B------:R-:W-:Y:S01]  /*0740*/  IMAD.MOV.U32 R15, RZ, RZ, R10 ;  /* 0x000000ffff0f7224 */ /* 0x000fe200078e000a */
[----:B------:R-:W-:-:S07]  /*0750*/  MOV R13, R4 ;  /* 0x00000004000d7202 */ /* 0x000fce0000000f00 */
[----:B------:R-:W-:Y:S05]  /*0760*/  WARPSYNC.COLLECTIVE R2, `(.L_x_155) ;  /* 0x0000000002087348 */ /* 0x000fea0003c00000 */
[----:B------:R0:W1:Y:S02]  /*0770*/  SHFL.DOWN P0, R4, R15, R14, R17 ;  /* 0x0800000e0f047389 */ /* 0x0000640000000011 */
[----:B01----:R-:W-:Y:S05]  /*0780*/  ENDCOLLECTIVE ;  /* 0x000000000000791b */ /* 0x003fea0003800000 */
.L_x_155:
[----:B------:R-:W-:Y:S02]  /*0790*/  MOV R14, 0x2 ;  /* 0x00000002000e7802 */ /* 0x000fe40000000f00 */
[----:B------:R-:W-:-:S06]  /*07a0*/  MOV R12, R4 ;  /* 0x00000004000c7202 */ /* 0x000fcc0000000f00 */
[----:B------:R-:W-:-:S10]  /*07b0*/  DADD R12, R10, R12 ;  /* 0x000000000a0c7229 */ /* 0x000fd4000000000c */
[----:B------:R-:W-:-:S07]  /*07c0*/  IMAD.MOV.U32 R15, RZ, RZ, R13 ;  /* 0x000000ffff0f7224 */ /* 0x000fce00078e000d */
[----:B------:R-:W-:Y:S05]  /*07d0*/  WARPSYNC.COLLECTIVE R2, `(.L_x_156) ;  /* 0x0000000002087348 */ /* 0x000fea0003c00000 */
[----:B------:R0:W1:Y:S02]  /*07e0*/  SHFL.DOWN P0, R4, R15, R14, R17 ;  /* 0x0800000e0f047389 */ /* 0x0000640000000011 */
[----:B01----:R-:W-:Y:S05]  /*07f0*/  ENDCOLLECTIVE ;  /* 0x000000000000791b */ /* 0x003fea0003800000 */
.L_x_156:
[----:B------:R-:W-:Y:S01]  /*0800*/  MOV R15, R12 ;  /* 0x0000000c000f7202 */ /* 0x000fe20000000f00 */
[----:B------:R-:W-:-:S07]  /*0810*/  IMAD.MOV.U32 R7, RZ, RZ, R4 ;  /* 0x000000ffff077224 */ /* 0x000fce00078e0004 */
[----:B------:R-:W-:Y:S05]  /*0820*/  WARPSYNC.COLLECTIVE R2, `(.L_x_157) ;  /* 0x0000000002087348 */ /* 0x000fea0003c00000 */
[----:B------:R0:W1:Y:S02]  /*0830*/  SHFL.DOWN P0, R4, R15, R14, R17 ;  /* 0x0800000e0f047389 */ /* 0x0000640000000011 */
[----:B01----:R-:W-:Y:S05]  /*0840*/  ENDCOLLECTIVE ;  /* 0x000000000000791b */ /* 0x003fea0003800000 */
.L_x_157:
[----:B------:R-:W-:Y:S02]  /*0850*/  IMAD.MOV.U32 R14, RZ, RZ, 0x1 ;  /* 0x00000001ff0e7424 */ /* 0x000fe400078e00ff */
[----:B------:R-:W-:-:S06]  /*0860*/  IMAD.MOV.U32 R6, RZ, RZ, R4 ;  /* 0x000000ffff067224 */ /* 0x000fcc00078e0004 */
[----:B------:R-:W-:-:S10]  /*0870*/  DADD R6, R12, R6 ;  /* 0x000000000c067229 */ /* 0x000fd40000000006 */
[----:B------:R-:W-:-:S07]  /*0880*/  MOV R15, R7 ;  /* 0x00000007000f7202 */ /* 0x000fce0000000f00 */
[----:B------:R-:W-:Y:S05]  /*0890*/  WARPSYNC.COLLECTIVE R2, `(.L_x_158) ;  /* 0x0000000002087348 */ /* 0x000fea0003c00000 */
[----:B------:R0:W1:Y:S02]  /*08a0*/  SHFL.DOWN P0, R4, R15, R14, R17 ;  /* 0x0800000e0f047389 */ /* 0x0000640000000011 */
[----:B01----:R-:W-:Y:S05]  /*08b0*/  ENDCOLLECTIVE ;  /* 0x000000000000791b */ /* 0x003fea0003800000 */
.L_x_158:
[----:B------:R-:W-:Y:S01]  /*08c0*/  IMAD.MOV.U32 R15, RZ, RZ, R6 ;  /* 0x000000ffff0f7224 */ /* 0x000fe200078e0006 */
[----:B------:R-:W-:-:S07]  /*08d0*/  MOV R9, R4 ;  /* 0x0000000400097202 */ /* 0x000fce0000000f00 */
[----:B------:R-:W-:Y:S05]  /*08e0*/  WARPSYNC.COLLECTIVE R2, `(.L_x_159) ;  /* 0x0000000002087348 */ /* 0x000fea0003c00000 */
[----:B------:R0:W1:Y:S02]  /*08f0*/  SHFL.DOWN P0, R4, R15, R14, R17 ;  /* 0x0800000e0f047389 */ /* 0x0000640000000011 */
[----:B01----:R-:W-:Y:S05]  /*0900*/  ENDCOLLECTIVE ;  /* 0x000000000000791b */ /* 0x003fea0003800000 */
.L_x_159:
[----:B------:R-:W-:Y:S01]  /*0910*/  MOV R8, R4 ;  /* 0x0000000400087202 */ /* 0x000fe20000000f00 */
[----:B------:R-:W-:Y:S06]  /*0920*/  BRA `(.L_x_160) ;  /* 0xfffffff800e87947 */ /* 0x000fec000383ffff */
.L_x_161:
        /* <DEDUP_REMOVED lines=13> */
.L_x_888:


//--------------------- .text._Z7reduce6IdLj512ELb0EEvPT_S1_j --------------------------
	.section	.text._Z7reduce6IdLj512ELb0EEvPT_S1_j,"ax",@progbits
	.align	128
        .global         _Z7reduce6IdLj512ELb0EEvPT_S1_j
        .type           _Z7reduce6IdLj512ELb0EEvPT_S1_j,@function
        .size           _Z7reduce6IdLj512ELb0EEvPT_S1_j,(.L_x_889 - _Z7reduce6IdLj512ELb0EEvPT_S1_j)
        .other          _Z7reduce6IdLj512ELb0EEvPT_S1_j,@"STO_CUDA_ENTRY STV_DEFAULT"
_Z7reduce6IdLj512ELb0EEvPT_S1_j:
.text._Z7reduce6IdLj512ELb0EEvPT_S1_j:
[----:B------:R-:W-:Y:S01]  /*0000*/  LDC R1, c[0x0][0x37c] ;  /* 0x0000df00ff017b82 */ /* 0x000fe20000000800 */
[----:B------:R-:W0:Y:S01]  /*0010*/  S2R R0, SR_CTAID.X ;  /* 0x0000000000007919 */ /* 0x000e220000002500 */
[----:B------:R-:W1:Y:S01]  /*0020*/  LDCU UR4, c[0x0][0x390] ;  /* 0x00007200ff0477ac */ /* 0x000e620008000800 */
[----:B------:R-:W-:Y:S01]  /*0030*/  BSSY.RECONVERGENT B0, `(.L_x_162) ;  /* 0x0000017000007945 */ /* 0x000fe20003800200 */
[----:B------:R-:W-:Y:S01]  /*0040*/  CS2R R6, SRZ ;  /* 0x0000000000067805 */ /* 0x000fe2000001ff00 */
[----:B------:R-:W2:Y:S01]  /*0050*/  S2R R2, SR_TID.X ;  /* 0x0000000000027919 */ /* 0x000ea20000002100 */
[----:B------:R-:W3:Y:S01]  /*0060*/  LDCU.64 UR6, c[0x0][0x358] ;  /* 0x00006b00ff0677ac */ /* 0x000ee20008000a00 */
[----:B0-----:R-:W-:-:S05]  /*0070*/  IMAD.SHL.U32 R3, R0, 0x400, RZ ;  /* 0x0000040000037824 */ /* 0x001fca00078e00ff */
[----:B--2---:R-:W-:-:S04]  /*0080*/  LOP3.LUT R3, R3, R2, RZ, 0xfc, !PT ;  /* 0x0000000203037212 */ /* 0x004fc800078efcff */
[----:B-1----:R-:W-:Y:S01]  /*0090*/  ISETP.GE.U32.AND P0, PT, R3, UR4, PT ;  /* 0x0000000403007c0c */ /* 0x002fe2000bf06070 */
[----:B------:R-:W0:-:S12]  /*00a0*/  LDCU UR4, c[0x0][0x390] ;  /* 0x00007200ff0477ac */ /* 0x000e180008000800 */
[----:B---3--:R-:W-:Y:S05]  /*00b0*/  @P0 BRA `(.L_x_163) ;  /* 0x0000000000380947 */ /* 0x008fea0003800000 */
[----:B------:R-:W1:Y:S01]  /*00c0*/  LDC R12, c[0x0][0x370] ;  /* 0x0000dc00ff0c7b82 */ /* 0x000e620000000800 */
[----:B------:R-:W-:-:S07]  /*00d0*/  CS2R R6, SRZ ;  /* 0x0000000000067805 */ /* 0x000fce000001ff00 */
[----:B------:R-:W2:Y:S02]  /*00e0*/  LDC.64 R10, c[0x0][0x380] ;  /* 0x0000e000ff0a7b82 */ /* 0x000ea40000000a00 */
.L_x_164:
        /* <DEDUP_REMOVED lines=11> */
.L_x_163:
[----:B0-----:R-:W-:Y:S05]  /*01a0*/  BSYNC.RECONVERGENT B0 ;  /* 0x0000000000007941 */ /* 0x001fea0003800200 */
.L_x_162:
        /* <DEDUP_REMOVED lines=10> */
[----:B------:R-:W-:Y:S01]  /*0250*/  STS.64 [R11], R6 ;  /* 0x000000060b007388 */ /* 0x000fe20000000a00 */
[----:B------:R-:W0:Y:S01]  /*0260*/  LDCU UR4, c[0x0][0x360] ;  /* 0x00006c00ff0477ac */ /* 0x000e220008000800 */
[----:B------:R-:W-:Y:S06]  /*0270*/  BAR.SYNC.DEFER_BLOCKING 0x0 ;  /* 0x0000000000007b1d */ /* 0x000fec0000010000 */
[----:B------:R-:W1:Y:S01]  /*0280*/  LDCU UR5, c[0x0][0x364] ;  /* 0x00006c80ff0577ac */ /* 0x000e620008000800 */
[----:B------:R-:W2:Y:S02]  /*0290*/  @!P1 LDS.64 R8, [R11+0x800] ;  /* 0x000800000b089984 */ /* 0x000ea40000000a00 */
[----:B--2---:R-:W-:-:S07]  /*02a0*/  @!P1 DADD R4, R8, R4 ;  /* 0x0000000008049229 */ /* 0x004fce0000000004 */
[----:B------:R-:W-:Y:S01]  /*02b0*/  @!P1 STS.64 [R11], R4 ;  /* 0x000000040b009388 */ /* 0x000fe20000000a00 */
[----:B------:R-:W-:Y:S01]  /*02c0*/  BAR.SYNC.DEFER_BLOCKING 0x0 ;  /* 0x0000000000007b1d */ /* 0x000fe20000010000 */
[----:B------:R-:W-:-:S05]  /*02d0*/  ISETP.GT.U32.AND P1, PT, R2, 0x3f, PT ;  /* 0x0000003f0200780c */ /* 0x000fca0003f24070 */
[----:B------:R-:W2:Y:S02]  /*02e0*/  @!P0 LDS.64 R8, [R11+0x400] ;  /* 0x000400000b088984 */ /* 0x000ea40000000a00 */
[----:B--2---:R-:W-:Y:S01]  /*02f0*/  @!P0 DADD R4, R8, R4 ;  /* 0x0000000008048229 */ /* 0x004fe20000000004 */
[----:B------:R-:W1:Y:S06]  /*0300*/  S2R R8, SR_TID.Z ;  /* 0x0000000000087919 */ /* 0x000e6c0000002300 */
[----:B------:R-:W-:Y:S01]  /*0310*/  @!P0 STS.64 [R11], R4 ;  /* 0x000000040b008388 */ /* 0x000fe20000000a00 */
[----:B------:R-:W-:Y:S06]  /*0320*/  BAR.SYNC.DEFER_BLOCKING 0x0 ;  /* 0x0000000000007b1d */ /* 0x000fec0000010000 */
[----:B------:R-:W2:Y:S01]  /*0330*/  @!P1 LDS.64 R6, [R11+0x200] ;  /* 0x000200000b069984 */ /* 0x000ea20000000a00 */
[----:B-1----:R-:W-:-:S04]  /*0340*/  IMAD R3, R8, UR5, R3 ;  /* 0x0000000508037c24 */ /* 0x002fc8000f8e0203 */
[----:B0-----:R-:W-:Y:S01]  /*0350*/  IMAD R3, R3, UR4, RZ ;  /* 0x0000000403037c24 */ /* 0x001fe2000f8e02ff */
[----:B--2---:R-:W-:-:S04]  /*0360*/  @!P1 DADD R4, R6, R4 ;  /* 0x0000000006049229 */ /* 0x004fc80000000004 */
[----:B------:R-:W-:-:S04]  /*0370*/  IADD3 R6, PT, PT, R3, R2, RZ ;  /* 0x0000000203067210 */ /* 0x000fc80007ffe0ff */
[----:B------:R-:W-:Y:S01]  /*0380*/  ISETP.GT.U32.AND P0, PT, R6, 0x1f, PT ;  /* 0x0000001f0600780c */ /* 0x000fe20003f04070 */
[----:B------:R0:W-:Y:S01]  /*0390*/  @!P1 STS.64 [R11], R4 ;  /* 0x000000040b009388 */ /* 0x0001e20000000a00 */
[----:B------:R-:W-:Y:S11]  /*03a0*/  BAR.SYNC.DEFER_BLOCKING 0x0 ;  /* 0x0000000000007b1d */ /* 0x000ff60000010000 */
        /* <DEDUP_REMOVED lines=20> */
[----:B0-----:R-:W-:Y:S01]  /*04f0*/  MOV R5, R7 ;  /* 0x0000000700057202 */ /* 0x001fe20000000f00 */
[----:B-1----:R-:W-:-:S06]  /*0500*/  IMAD.MOV.U32 R4, RZ, RZ, R6 ;  /* 0x000000ffff047224 */ /* 0x002fcc00078e0006 */
[----:B------:R-:W-:-:S07]  /*0510*/  DADD R6, R10, R4 ;  /* 0x000000000a067229 */ /* 0x000fce0000000004 */
[----:B------:R0:W1:Y:S04]  /*0520*/  SHFL.DOWN PT, R5, R7, 0x1, 0x1f ;  /* 0x08201f0007057f89 */ /* 0x00006800000e0000 */
[----:B------:R0:W2:Y:S02]  /*0530*/  SHFL.DOWN PT, R4, R6, 0x1, 0x1f ;  /* 0x08201f0006047f89 */ /* 0x0000a400000e0000 */
.L_x_178:
[----:B-12---:R-:W-:-:S11]  /*0540*/  DADD R4, R6, R4 ;  /* 0x0000000006047229 */ /* 0x006fd60000000004 */
.L_x_166:
[----:B------:R-:W-:Y:S05]  /*0550*/  BSYNC B0 ;  /* 0x0000000000007941 */ /* 0x000fea0003800000 */
.L_x_165:
[----:B------:R-:W-:-:S13]  /*0560*/  LOP3.LUT P0, RZ, R3, R2, RZ, 0xfc, !PT ;  /* 0x0000000203ff7212 */ /* 0x000fda000780fcff */
[----:B------:R-:W-:Y:S05]  /*0570*/  @P0 EXIT ;  /* 0x000000000000094d */ /* 0x000fea0003800000 */
[----:B------:R-:W1:Y:S02]  /*0580*/  LDC.64 R2, c[0x0][0x388] ;  /* 0x0000e200ff027b82 */ /* 0x000e640000000a00 */
[----:B-1----:R-:W-:-:S05]  /*0590*/  IMAD.WIDE.U32 R2, R0, 0x8, R2 ;  /* 0x0000000800027825 */ /* 0x002fca00078e0002 */
[----:B------:R-:W-:Y:S01]  /*05a0*/  STG.E.64 desc[UR6][R2.64], R4 ;  /* 0x0000000402007986 */ /* 0x000fe2000c101b06 */
[----:B------:R-:W-:Y:S05]  /*05b0*/  EXIT ;  /* 0x000000000000794d */ /* 0x000fea0003800000 */
.L_x_167:
[----:B------:R-:W-:Y:S01]  /*05c0*/  IMAD.MOV.U32 R15, RZ, RZ, R7 ;  /* 0x000000ffff0f7224 */ /* 0x000fe200078e0007 */
[----:B------:R-:W-:Y:S01]  /*05d0*/  MOV R17, 0x1f ;  /* 0x0000001f00117802 */ /* 0x000fe20000000f00 */
[----:B------:R-:W-:Y:S02]  /*05e0*/  IMAD.MOV.U32 R14, RZ, RZ, 0x10 ;  /* 0x00000010ff0e7424 */ /* 0x000fe400078e00ff */
[----:B------:R-:W-:-:S07]  /*05f0*/  IMAD.MOV.U32 R12, RZ, RZ, -0x1 ;  /* 0xffffffffff0c7424 */ /* 0x000fce00078e00ff */
[----:B0-----:R-:W-:Y:S05]  /*0600*/  WARPSYNC.COLLECTIVE R12, `(.L_x_168) ;  /* 0x000000000c087348 */ /* 0x001fea0003c00000 */
[----:B------:R1:W2:Y:S02]  /*0610*/  SHFL.DOWN P0, R13, R15, R14, R17 ;  /* 0x0800000e0f0d7389 */ /* 0x0002a40000000011 */
[----:B012---:R-:W-:Y:S05]  /*0620*/  ENDCOLLECTIVE ;  /* 0x000000000000791b */ /* 0x007fea0003800000 */
.L_x_168:
[----:B------:R-:W-:Y:S01]  /*0630*/  IMAD.MOV.U32 R15, RZ, RZ, R6 ;  /* 0x000000ffff0f7224 */ /* 0x000fe200078e0006 */
[----:B------:R-:W-:-:S07]  /*0640*/  MOV R5, R13 ;  /* 0x0000000d00057202 */ /* 0x000fce0000000f00 */
[----:B------:R-:W-:Y:S05]  /*0650*/  WARPSYNC.COLLECTIVE R12, `(.L_x_169) ;  /* 0x000000000c087348 */ /* 0x000fea0003c00000 */
[----:B------:R0:W1:Y:S02]  /*0660*/  SHFL.DOWN P0, R13, R15, R14, R17 ;  /* 0x0800000e0f0d7389 */ /* 0x0000640000000011 */
[----:B01----:R-:W-:Y:S05]  /*0670*/  ENDCOLLECTIVE ;  /* 0x000000000000791b */ /* 0x003fea0003800000 */
.L_x_169:
[----:B------:R-:W-:Y:S02]  /*0680*/  MOV R14, 0x8 ;  /* 0x00000008000e7802 */ /* 0x000fe40000000f00 */
[----:B------:R-:W-:-:S06]  /*0690*/  MOV R4, R13 ;  /* 0x0000000d00047202 */ /* 0x000fcc0000000f00 */
[----:B------:R-:W-:-:S10]  /*06a0*/  DADD R4, R6, R4 ;  /* 0x0000000006047229 */ /* 0x000fd40000000004 */
[----:B------:R-:W-:-:S07]  /*06b0*/  IMAD.MOV.U32 R15, RZ, RZ, R5 ;  /* 0x000000ffff0f7224 */ /* 0x000fce00078e0005 */
[----:B------:R-:W-:Y:S05]  /*06c0*/  WARPSYNC.COLLECTIVE R12, `(.L_x_170) ;  /* 0x000000000c087348 */ /* 0x000fea0003c00000 */
[----:B------:R0:W1:Y:S02]  /*06d0*/  SHFL.DOWN P0, R13, R15, R14, R17 ;  /* 0x0800000e0f0d7389 */ /* 0x0000640000000011 */
[----:B01----:R-:W-:Y:S05]  /*06e0*/  ENDCOLLECTIVE ;  /* 0x000000000000791b */ /* 0x003fea0003800000 */
.L_x_170:
[----:B------:R-:W-:Y:S01]  /*06f0*/  MOV R15, R4 ;  /* 0x00000004000f7202 */ /* 0x000fe20000000f00 */
[----:B------:R-:W-:-:S07]  /*0700*/  IMAD.MOV.U32 R9, RZ, RZ, R13 ;  /* 0x000000ffff097224 */ /* 0x000fce00078e000d */
[----:B------:R-:W-:Y:S05]  /*0710*/  WARPSYNC.COLLECTIVE R12, `(.L_x_171) ;  /* 0x000000000c087348 */ /* 0x000fea0003c00000 */
[----:B------:R0:W1:Y:S02]  /*0720*/  SHFL.DOWN P0, R13, R15, R14, R17 ;  /* 0x0800000e0f0d7389 */ /* 0x0000640000000011 */
[----:B01----:R-:W-:Y:S05]  /*0730*/  ENDCOLLECTIVE ;  /* 0x000000000000791b */ /* 0x003fea0003800000 */
.L_x_171:
[----:B------:R-:W-:Y:S02]  /*0740*/  IMAD.MOV.U32 R14, RZ, RZ, 0x4 ;  /* 0x00000004ff0e7424 */ /* 0x000fe400078e00ff */
[----:B------:R-:W-:-:S06]  /*0750*/  IMAD.MOV.U32 R8, RZ, RZ, R13 ;  /* 0x000000ffff087224 */ /* 0x000fcc00078e000d */
[----:B------:R-:W-:-:S10]  /*0760*/  DADD R8, R4, R8 ;  /* 0x0000000004087229 */ /* 0x000fd40000000008 */
[----:B------:R-:W-:-:S07]  /*0770*/  MOV R15, R9 ;  /* 0x00000009000f7202 */ /* 0x000fce0000000f00 */
[----:B------:R-:W-:Y:S05]  /*0780*/  WARPSYNC.COLLECTIVE R12, `(.L_x_172) ;  /* 0x000000000c087348 */ /* 0x000fea0003c00000 */
[----:B------:R0:W1:Y:S02]  /*0790*/  SHFL.DOWN P0, R13, R15, R14, R17 ;  /* 0x0800000e0f0d7389 */ /* 0x0000640000000011 */
[----:B01----:R-:W-:Y:S05]  /*07a0*/  ENDCOLLECTIVE ;  /* 0x000000000000791b */ /* 0x003fea0003800000 */
.L_x_172:
[----:B------:R-:W-:Y:S01]  /*07b0*/  IMAD.MOV.U32 R15, RZ, RZ, R8 ;  /* 0x000000ffff0f7224 */ /* 0x000fe200078e0008 */
[----:B------:R-:W-:-:S07]  /*07c0*/  MOV R11, R13 ;  /* 0x0000000d000b7202 */ /* 0x000fce0000000f00 */
[----:B------:R-:W-:Y:S05]  /*07d0*/  WARPSYNC.COLLECTIVE R12, `(.L_x_173) ;  /* 0x000000000c087348 */ /* 0x000fea0003c00000 */
[----:B------:R0:W1:Y:S02]  /*07e0*/  SHFL.DOWN P0, R13, R15, R14, R17 ;  /* 0x0800000e0f0d7389 */ /* 0x0000640000000011 */
[----:B01----:R-:W-:Y:S05]  /*07f0*/  ENDCOLLECTIVE ;  /* 0x000000000000791b */ /* 0x003fea0003800000 */
.L_x_173:
[----:B------:R-:W-:Y:S02]  /*0800*/  MOV R14, 0x2 ;  /* 0x00000002000e7802 */ /* 0x000fe40000000f00 */
[----:B------:R-:W-:-:S06]  /*0810*/  MOV R10, R13 ;  /* 0x0000000d000a7202 */ /* 0x000fcc0000000f00 */
[----:B------:R-:W-:-:S10]  /*0820*/  DADD R10, R8, R10 ;  /* 0x00000000080a7229 */ /* 0x000fd4000000000a */
[----:B------:R-:W-:-:S07]  /*0830*/  IMAD.MOV.U32 R15, RZ, RZ, R11 ;  /* 0x000000ffff0f7224 */ /* 0x000fce00078e000b */
[----:B------:R-:W-:Y:S05]  /*0840*/  WARPSYNC.COLLECTIVE R12, `(.L_x_174) ;  /* 0x000000000c087348 */ /* 0x000fea0003c00000 */
[----:B------:R0:W1:Y:S02]  /*0850*/  SHFL.DOWN P0, R13, R15, R14, R17 ;  /* 0x0800000e0f0d7389 */ /* 0x0000640000000011 */
[----:B01----:R-:W-:Y:S05]  /*0860*/  ENDCOLLECTIVE ;  /* 0x000000000000791b */ /* 0x003fea0003800000 */
.L_x_174:
[----:B------:R-:W-:Y:S01]  /*0870*/  MOV R15, R10 ;  /* 0x0000000a000f7202 */ /* 0x000fe20000000f00 */
[----:B------:R-:W-:-:S07]  /*0880*/  IMAD.MOV.U32 R7, RZ, RZ, R13 ;  /* 0x000000ffff077224 */ /* 0x000fce00078e000d */
[----:B------:R-:W-:Y:S05]  /*0890*/  WARPSYNC.COLLECTIVE R12, `(.L_x_175) ;  /* 0x000000000c087348 */ /* 0x000fea0003c00000 */
[----:B------:R0:W1:Y:S02]  /*08a0*/  SHFL.DOWN P0, R13, R15, R14, R17 ;  /* 0x0800000e0f0d7389 */ /* 0x0000640000000011 */
[----:B01----:R-:W-:Y:S05]  /*08b0*/  ENDCOLLECTIVE ;  /* 0x000000000000791b */ /* 0x003fea0003800000 */
.L_x_175:
[----:B------:R-:W-:Y:S02]  /*08c0*/  IMAD.MOV.U32 R14, RZ, RZ, 0x1 ;  /* 0x00000001ff0e7424 */ /* 0x000fe400078e00ff */
[----:B------:R-:W-:-:S06]  /*08d0*/  IMAD.MOV.U32 R6, RZ, RZ, R13 ;  /* 0x000000ffff067224 */ /* 0x000fcc00078e000d */
[----:B------:R-:W-:-:S10]  /*08e0*/  DADD R6, R10, R6 ;  /* 0x000000000a067229 */ /* 0x000fd40000000006 */
[----:B------:R-:W-:-:S07]  /*08f0*/  MOV R15, R7 ;  /* 0x00000007000f7202 */ /* 0x000fce0000000f00 */
[----:B------:R-:W-:Y:S05]  /*0900*/  WARPSYNC.COLLECTIVE R12, `(.L_x_176) ;  /* 0x000000000c087348 */ /* 0x000fea0003c00000 */
[----:B------:R0:W1:Y:S02]  /*0910*/  SHFL.DOWN P0, R13, R15, R14, R17 ;  /* 0x0800000e0f0d7389 */ /* 0x0000640000000011 */
[----:B01----:R-:W-:Y:S05]  /*0920*/  ENDCOLLECTIVE ;  /* 0x000000000000791b */ /* 0x003fea0003800000 */
.L_x_176:
[----:B------:R-:W-:Y:S01]  /*0930*/  IMAD.MOV.U32 R15, RZ, RZ, R6 ;  /* 0x000000ffff0f7224 */ /* 0x000fe200078e0006 */
[----:B------:R-:W-:-:S07]  /*0940*/  MOV R5, R13 ;  /* 0x0000000d00057202 */ /* 0x000fce0000000f00 */
[----:B------:R-:W-:Y:S05]  /*0950*/  WARPSYNC.COLLECTIVE R12, `(.L_x_177) ;  /* 0x000000000c087348 */ /* 0x000fea0003c00000 */
[----:B------:R0:W1:Y:S02]  /*0960*/  SHFL.DOWN P0, R13, R15, R14, R17 ;  /* 0x0800000e0f0d7389 */ /* 0x0000640000000011 */
[----:B01----:R-:W-:Y:S05]  /*0970*/  ENDCOLLECTIVE ;  /* 0x000000000000791b */ /* 0x003fea0003800000 */
.L_x_177:
[----:B------:R-:W-:Y:S01]  /*0980*/  MOV R4, R13 ;  /* 0x0000000d00047202 */ /* 0x000fe20000000f00 */
[----:B------:R-:W-:Y:S06]  /*0990*/  BRA `(.L_x_178) ;  /* 0xfffffff800e87947 */ /* 0x000fec000383ffff */
.L_x_179:
        /* <DEDUP_REMOVED lines=14> */
.L_x_889:


//--------------------- .text._Z7reduce6IdLj1ELb1EEvPT_S1_j --------------------------
	.section	.text._Z7reduce6IdLj1ELb1EEvPT_S1_j,"ax",@progbits
	.align	128
        .global         _Z7reduce6IdLj1ELb1EEvPT_S1_j
        .type           _Z7reduce6IdLj1ELb1EEvPT_S1_j,@function
        .size           _Z7reduce6IdLj1ELb1EEvPT_S1_j,(.L_x_890 - _Z7reduce6IdLj1ELb1EEvPT_S1_j)
        .other          _Z7reduce6IdLj1ELb1EEvPT_S1_j,@"STO_CUDA_ENTRY STV_DEFAULT"
_Z7reduce6IdLj1ELb1EEvPT_S1_j:
.text._Z7reduce6IdLj1ELb1EEvPT_S1_j:
        /* <DEDUP_REMOVED lines=8> */
[----:B-1----:R-:W-:-:S13]  /*0080*/  ISETP.GE.U32.AND P0, PT, R2, UR4, PT ;  /* 0x0000000402007c0c */ /* 0x002fda000bf06070 */
[----:B--2---:R-:W-:Y:S05]  /*0090*/  @P0 BRA `(.L_x_181) ;  /* 0x00000000002c0947 */ /* 0x004fea0003800000 */
[----:B------:R-:W0:Y:S01]  /*00a0*/  LDC R15, c[0x0][0x370] ;  /* 0x0000dc00ff0f7b82 */ /* 0x000e220000000800 */
[----:B------:R-:W-:-:S07]  /*00b0*/  CS2R R6, SRZ ;  /* 0x0000000000067805 */ /* 0x000fce000001ff00 */
[----:B------:R-:W1:Y:S02]  /*00c0*/  LDC.64 R12, c[0x0][0x380] ;  /* 0x0000e000ff0c7b82 */ /* 0x000e640000000a00 */
.L_x_182:
[----:B-1----:R-:W-:-:S05]  /*00d0*/  IMAD.WIDE.U32 R4, R2, 0x8, R12 ;  /* 0x0000000802047825 */ /* 0x002fca00078e000c */
[----:B------:R-:W2:Y:S04]  /*00e0*/  LDG.E.64 R8, desc[UR6][R4.64] ;  /* 0x0000000604087981 */ /* 0x000ea8000c1e1b00 */
[----:B------:R-:W3:Y:S01]  /*00f0*/  LDG.E.64 R10, desc[UR6][R4.64+0x8] ;  /* 0x00000806040a7981 */ /* 0x000ee2000c1e1b00 */
[----:B0-----:R-:W-:-:S05]  /*0100*/  IMAD R2, R15, 0x2, R2 ;  /* 0x000000020f027824 */ /* 0x001fca00078e0202 */
[----:B------:R-:W-:Y:S01]  /*0110*/  ISETP.GE.U32.AND P0, PT, R2, UR4, PT ;  /* 0x0000000402007c0c */ /* 0x000fe2000bf06070 */
[----:B--2---:R-:W-:-:S08]  /*0120*/  DADD R6, R8, R6 ;  /* 0x0000000008067229 */ /* 0x004fd00000000006 */
[----:B---3--:R-:W-:-:S04]  /*0130*/  DADD R6, R6, R10 ;  /* 0x0000000006067229 */ /* 0x008fc8000000000a */
[----:B------:R-:W-:Y:S07]  /*0140*/  @!P0 BRA `(.L_x_182) ;  /* 0xfffffffc00e08947 */ /* 0x000fee000383ffff */
.L_x_181:
[----:B------:R-:W-:Y:S05]  /*0150*/  BSYNC.RECONVERGENT B0 ;  /* 0x0000000000007941 */ /* 0x000fea0003800200 */
.L_x_180:
        /* <DEDUP_REMOVED lines=11> */
[----:B-1----:R-:W-:-:S05]  /*0210*/  IMAD R5, R5, UR8, RZ ;  /* 0x0000000805057c24 */ /* 0x002fca000f8e02ff */
[----:B------:R-:W-:Y:S01]  /*0220*/  IADD3 R2, PT, PT, R5, R0, RZ ;  /* 0x0000000005027210 */ /* 0x000fe20007ffe0ff */
[----:B------:R-:W-:Y:S08]  /*0230*/  BAR.SYNC.DEFER_BLOCKING 0x0 ;  /* 0x0000000000007b1d */ /* 0x000ff00000010000 */
[----:B------:R-:W-:Y:S08]  /*0240*/  BAR.SYNC.DEFER_BLOCKING 0x0 ;  /* 0x0000000000007b1d */ /* 0x000ff00000010000 */
[----:B------:R-:W-:Y:S08]  /*0250*/  BAR.SYNC.DEFER_BLOCKING 0x0 ;  /* 0x0000000000007b1d */ /* 0x000ff00000010000 */
[----:B------:R-:W-:Y:S01]  /*0260*/  BAR.SYNC.DEFER_BLOCKING 0x0 ;  /* 0x0000000000007b1d */ /* 0x000fe20000010000 */
[----:B------:R-:W-:-:S13]  /*0270*/  ISETP.GT.U32.AND P0, PT, R2, 0x1f, PT ;  /* 0x0000001f0200780c */ /* 0x000fda0003f04070 */
        /* <DEDUP_REMOVED lines=8> */
[----:B0-----:R-:W-:Y:S01]  /*0300*/  MOV R7, R11 ;  /* 0x0000000b00077202 */ /* 0x001fe20000000f00 */
[----:B-1----:R-:W-:-:S06]  /*0310*/  IMAD.MOV.U32 R6, RZ, RZ, R10 ;  /* 0x000000ffff067224 */ /* 0x002fcc00078e000a */
[----:B------:R-:W-:-:S07]  /*0320*/  DADD R10, R8, R6 ;  /* 0x00000000080a7229 */ /* 0x000fce0000000006 */
[----:B------:R-:W0:Y:S04]  /*0330*/  SHFL.DOWN PT, R13, R11, 0x4, 0x1f ;  /* 0x08801f000b0d7f89 */ /* 0x000e2800000e0000 */
[----:B------:R-:W1:Y:S01]  /*0340*/  SHFL.DOWN PT, R12, R10, 0x4, 0x1f ;  /* 0x08801f000a0c7f89 */ /* 0x000e6200000e0000 */
[----:B0-----:R-:W-:Y:S01]  /*0350*/  MOV R7, R13 ;  /* 0x0000000d00077202 */ /* 0x001fe20000000f00 */
[----:B-1----:R-:W-:-:S06]  /*0360*/  IMAD.MOV.U32 R6, RZ, RZ, R12 ;  /* 0x000000ffff067224 */ /* 0x002fcc00078e000c */
[----:B------:R-:W-:-:S07]  /*0370*/  DADD R12, R10, R6 ;  /* 0x000000000a0c7229 */ /* 0x000fce0000000006 */
[----:B------:R-:W-:Y:S04]  /*0380*/  SHFL.DOWN PT, R7, R13, 0x2, 0x1f ;  /* 0x08401f000d077f89 */ /* 0x000fe800000e0000 */
[----:B------:R-:W0:Y:S02]  /*0390*/  SHFL.DOWN PT, R6, R12, 0x2, 0x1f ;  /* 0x08401f000c067f89 */ /* 0x000e2400000e0000 */
[----:B0-----:R-:W-:-:S07]  /*03a0*/  DADD R6, R12, R6 ;  /* 0x000000000c067229 */ /* 0x001fce0000000006 */
[----:B------:R0:W1:Y:S04]  /*03b0*/  SHFL.DOWN PT, R9, R7, 0x1, 0x1f ;  /* 0x08201f0007097f89 */ /* 0x00006800000e0000 */
[----:B------:R0:W2:Y:S02]  /*03c0*/  SHFL.DOWN PT, R8, R6, 0x1, 0x1f ;  /* 0x08201f0006087f89 */ /* 0x0000a400000e0000 */
.L_x_196:
[----:B012---:R-:W-:-:S11]  /*03d0*/  DADD R6, R6, R8 ;  /* 0x0000000006067229 */ /* 0x007fd60000000008 */
.L_x_184:
[----:B------:R-:W-:Y:S05]  /*03e0*/  BSYNC B0 ;  /* 0x0000000000007941 */ /* 0x000fea0003800000 */
.L_x_183:
[----:B------:R-:W-:-:S13]  /*03f0*/  LOP3.LUT P0, RZ, R5, R0, RZ, 0xfc, !PT ;  /* 0x0000000005ff7212 */ /* 0x000fda000780fcff */
[----:B------:R-:W-:Y:S05]  /*0400*/  @P0 EXIT ;  /* 0x000000000000094d */ /* 0x000fea0003800000 */
[----:B------:R-:W0:Y:S02]  /*0410*/  LDC.64 R4, c[0x0][0x388] ;  /* 0x0000e200ff047b82 */ /* 0x000e240000000a00 */
[----:B0-----:R-:W-:-:S05]  /*0420*/  IMAD.WIDE.U32 R2, R3, 0x8, R4 ;  /* 0x0000000803027825 */ /* 0x001fca00078e0004 */
[----:B------:R-:W-:Y:S01]  /*0430*/  STG.E.64 desc[UR6][R2.64], R6 ;  /* 0x0000000602007986 */ /* 0x000fe2000c101b06 */
[----:B------:R-:W-:Y:S05]  /*0440*/  EXIT ;  /* 0x000000000000794d */ /* 0x000fea0003800000 */
.L_x_185:
[----:B------:R-:W-:Y:S01]  /*0450*/  IMAD.MOV.U32 R15, RZ, RZ, R7 ;  /* 0x000000ffff0f7224 */ /* 0x000fe200078e0007 */
[----:B------:R-:W-:Y:S01]  /*0460*/  MOV R14, 0x10 ;  /* 0x00000010000e7802 */ /* 0x000fe20000000f00 */
[----:B------:R-:W-:Y:S01]  /*0470*/  IMAD.MOV.U32 R17, RZ, RZ, 0x1f ;  /* 0x0000001fff117424 */ /* 0x000fe200078e00ff */
[----:B------:R-:W-:-:S07]  /*0480*/  MOV R2, 0xffffffff ;  /* 0xffffffff00027802 */ /* 0x000fce0000000f00 */
[----:B------:R-:W-:Y:S05]  /*0490*/  WARPSYNC.COLLECTIVE R2, `(.L_x_186) ;  /* 0x0000000002087348 */ /* 0x000fea0003c00000 */
[----:B------:R0:W1:Y:S02]  /*04a0*/  SHFL.DOWN P0, R4, R15, R14, R17 ;  /* 0x0800000e0f047389 */ /* 0x0000640000000011 */
[----:B01----:R-:W-:Y:S05]  /*04b0*/  ENDCOLLECTIVE ;  /* 0x000000000000791b */ /* 0x003fea0003800000 */
.L_x_186:
[----:B------:R-:W-:Y:S01]  /*04c0*/  MOV R15, R6 ;  /* 0x00000006000f7202 */ /* 0x000fe20000000f00 */
[----:B------:R-:W-:-:S07]  /*04d0*/  IMAD.MOV.U32 R9, RZ, RZ, R4 ;  /* 0x000000ffff097224 */ /* 0x000fce00078e0004 */
[----:B------:R-:W-:Y:S05]  /*04e0*/  WARPSYNC.COLLECTIVE R2, `(.L_x_187) ;  /* 0x0000000002087348 */ /* 0x000fea0003c00000 */
[----:B------:R0:W1:Y:S02]  /*04f0*/  SHFL.DOWN P0, R4, R15, R14, R17 ;  /* 0x0800000e0f047389 */ /* 0x0000640000000011 */
[----:B01----:R-:W-:Y:S05]  /*0500*/  ENDCOLLECTIVE ;  /* 0x000000000000791b */ /* 0x003fea0003800000 */
.L_x_187:
[----:B------:R-:W-:Y:S02]  /*0510*/  IMAD.MOV.U32 R14, RZ, RZ, 0x8 ;  /* 0x00000008ff0e7424 */ /* 0x000fe400078e00ff */
[----:B------:R-:W-:-:S06]  /*0520*/  IMAD.MOV.U32 R8, RZ, RZ, R4 ;  /* 0x000000ffff087224 */ /* 0x000fcc00078e0004 */
[----:B------:R-:W-:-:S10]  /*0530*/  DADD R8, R6, R8 ;  /* 0x0000000006087229 */ /* 0x000fd40000000008 */
[----:B------:R-:W-:-:S07]  /*0540*/  MOV R15, R9 ;  /* 0x00000009000f7202 */ /* 0x000fce0000000f00 */
[----:B------:R-:W-:Y:S05]  /*0550*/  WARPSYNC.COLLECTIVE R2, `(.L_x_188) ;  /* 0x0000000002087348 */ /* 0x000fea0003c00000 */
[----:B------:R0:W1:Y:S02]  /*0560*/  SHFL.DOWN P0, R4, R15, R14, R17 ;  /* 0x0800000e0f047389 */ /* 0x0000640000000011 */
[----:B01----:R-:W-:Y:S05]  /*0570*/  ENDCOLLECTIVE ;  /* 0x000000000000791b */ /* 0x003fea0003800000 */
.L_x_188:
[----:B------:R-:W-:Y:S01]  /*0580*/  IMAD.MOV.U32 R15, RZ, RZ, R8 ;  /* 0x000000ffff0f7224 */ /* 0x000fe200078e0008 */
[----:B------:R-:W-:-:S07]  /*0590*/  MOV R11, R4 ;  /* 0x00000004000b7202 */ /* 0x000fce0000000f00 */
[----:B------:R-:W-:Y:S05]  /*05a0*/  WARPSYNC.COLLECTIVE R2, `(.L_x_189) ;  /* 0x0000000002087348 */ /* 0x000fea0003c00000 */
[----:B------:R0:W1:Y:S02]  /*05b0*/  SHFL.DOWN P0, R4, R15, R14, R17 ;  /* 0x0800000e0f047389 */ /* 0x0000640000000011 */
[----:B01----:R-:W-:Y:S05]  /*05c0*/  ENDCOLLECTIVE ;  /* 0x000000000000791b */ /* 0x003fea0003800000 */
.L_x_189:
[----:B------:R-:W-:Y:S02]  /*05d0*/  MOV R14, 0x4 ;  /* 0x00000004000e7802 */ /* 0x000fe40000000f00 */
[----:B------:R-:W-:-:S06]  /*05e0*/  MOV R10, R4 ;  /* 0x00000004000a7202 */ /* 0x000fcc0000000f00 */
[----:B------:R-:W-:-:S10]  /*05f0*/  DADD R10, R8, R10 ;  /* 0x00000000080a7229 */ /* 0x000fd4000000000a */
[----:B------:R-:W-:-:S07]  /*0600*/  IMAD.MOV.U32 R15, RZ, RZ, R11 ;  /* 0x000000ffff0f7224 */ /* 0x000fce00078e000b */
[----:B------:R-:W-:Y:S05]  /*0610*/  WARPSYNC.COLLECTIVE R2, `(.L_x_190) ;  /* 0x0000000002087348 */ /* 0x000fea0003c00000 */
[----:B------:R0:W1:Y:S02]  /*0620*/  SHFL.DOWN P0, R4, R15, R14, R17 ;  /* 0x0800000e0f047389 */ /* 0x0000640000000011 */
[----:B01----:R-:W-:Y:S05]  /*0630*/  ENDCOLLECTIVE ;  /* 0x000000000000791b */ /* 0x003fea0003800000 */
.L_x_190:
[----:B------:R-:W-:Y:S01]  /*0640*/  MOV R15, R10 ;  /* 0x0000000a000f7202 */ /* 0x000fe20000000f00 */
[----:B------:R-:W-:-:S07]  /*0650*/  IMAD.MOV.U32 R13, RZ, RZ, R4 ;  /* 0x000000ffff0d7224 */ /* 0x000fce00078e0004 */
[----:B------:R-:W-:Y:S05]  /*0660*/  WARPSYNC.COLLECTIVE R2, `(.L_x_191) ;  /* 0x0000000002087348 */ /* 0x000fea0003c00000 */
[----:B------:R0:W1:Y:S02]  /*0670*/  SHFL.DOWN P0, R4, R15, R14, R17 ;  /* 0x0800000e0f047389 */ /* 0x0000640000000011 */
[----:B01----:R-:W-:Y:S05]  /*0680*/  ENDCOLLECTIVE ;  /* 0x000000000000791b */ /* 0x003fea0003800000 */
.L_x_191:
[----:B------:R-:W-:Y:S02]  /*0690*/  IMAD.MOV.U32 R14, RZ, RZ, 0x2 ;  /* 0x00000002ff0e7424 */ /* 0x000fe400078e00ff */
[----:B------:R-:W-:-:S06]  /*06a0*/  IMAD.MOV.U32 R12, RZ, RZ, R4 ;  /* 0x000000ffff0c7224 */ /* 0x000fcc00078e0004 */
[----:B------:R-:W-:-:S10]  /*06b0*/  DADD R12, R10, R12 ;  /* 0x000000000a0c7229 */ /* 0x000fd4000000000c */
[----:B------:R-:W-:-:S07]  /*06c0*/  MOV R15, R13 ;  /* 0x0000000d000f7202 */ /* 0x000fce0000000f00 */
[----:B------:R-:W-:Y:S05]  /*06d0*/  WARPSYNC.COLLECTIVE R2, `(.L_x_192) ;  /* 0x0000000002087348 */ /* 0x000fea0003c00000 */
[----:B------:R0:W1:Y:S02]  /*06e0*/  SHFL.DOWN P0, R4, R15, R14, R17 ;  /* 0x0800000e0f047389 */ /* 0x0000640000000011 */
[----:B01----:R-:W-:Y:S05]  /*06f0*/  ENDCOLLECTIVE ;  /* 0x000000000000791b */ /* 0x003fea0003800000 */
.L_x_192:
[----:B------:R-:W-:Y:S01]  /*0700*/  IMAD.MOV.U32 R15, RZ, RZ, R12 ;  /* 0x000000ffff0f7224 */ /* 0x000fe200078e000c */
[----:B------:R-:W-:-:S07]  /*0710*/  MOV R7, R4 ;  /* 0x0000000400077202 */ /* 0x000fce0000000f00 */
[----:B------:R-:W-:Y:S05]  /*0720*/  WARPSYNC.COLLECTIVE R2, `(.L_x_193) ;  /* 0x0000000002087348 */ /* 0x000fea0003c00000 */
[----:B------:R0:W1:Y:S02]  /*0730*/  SHFL.DOWN P0, R4, R15, R14, R17 ;  /* 0x0800000e0f047389 */ /* 0x0000640000000011 */
[----:B01----:R-:W-:Y:S05]  /*0740*/  ENDCOLLECTIVE ;  /* 0x000000000000791b */ /* 0x003fea0003800000 */
.L_x_193:
[----:B------:R-:W-:Y:S02]  /*0750*/  MOV R14, 0x1 ;  /* 0x00000001000e7802 */ /* 0x000fe40000000f00 */
[----:B------:R-:W-:-:S06]  /*0760*/  MOV R6, R4 ;  /* 0x0000000400067202 */ /* 0x000fcc0000000f00 */
[----:B------:R-:W-:-:S10]  /*0770*/  DADD R6, R12, R6 ;  /* 0x000000000c067229 */ /* 0x000fd40000000006 */
[----:B------:R-:W-:-:S07]  /*0780*/  IMAD.MOV.U32 R15, RZ, RZ, R7 ;  /* 0x000000ffff0f7224 */ /* 0x000fce00078e0007 */
[----:B------:R-:W-:Y:S05]  /*0790*/  WARPSYNC.COLLECTIVE R2, `(.L_x_194) ;  /* 0x0000000002087348 */ /* 0x000fea0003c00000 */
[----:B------:R0:W1:Y:S02]  /*07a0*/  SHFL.DOWN P0, R4, R15, R14, R17 ;  /* 0x0800000e0f047389 */ /* 0x0000640000000011 */
[----:B01----:R-:W-:Y:S05]  /*07b0*/  ENDCOLLECTIVE ;  /* 0x000000000000791b */ /* 0x003fea0003800000 */
.L_x_194:
[----:B------:R-:W-:Y:S01]  /*07c0*/  MOV R15, R6 ;  /* 0x00000006000f7202 */ /* 0x000fe20000000f00 */
[----:B------:R-:W-:-:S07]  /*07d0*/  IMAD.MOV.U32 R9, RZ, RZ, R4 ;  /* 0x000000ffff097224 */ /* 0x000fce00078e0004 */
[----:B------:R-:W-:Y:S05]  /*07e0*/  WARPSYNC.COLLECTIVE R2, `(.L_x_195) ;  /* 0x0000000002087348 */ /* 0x000fea0003c00000 */
[----:B------:R0:W1:Y:S02]  /*07f0*/  SHFL.DOWN P0, R4, R15, R14, R17 ;  /* 0x0800000e0f047389 */ /* 0x0000640000000011 */
[----:B01----:R-:W-:Y:S05]  /*0800*/  ENDCOLLECTIVE ;  /* 0x000000000000791b */ /* 0x003fea0003800000 */
.L_x_195:
[----:B------:R-:W-:Y:S01]  /*0810*/  IMAD.MOV.U32 R8, RZ, RZ, R4 ;  /* 0x000000ffff087224 */ /* 0x000fe200078e0004 */
[----:B------:R-:W-:Y:S06]  /*0820*/  BRA `(.L_x_196) ;  /* 0xfffffff800e87947 */ /* 0x000fec000383ffff */
.L_x_197:
        /* <DEDUP_REMOVED lines=13> */
.L_x_890:


//--------------------- .text._Z7reduce6IdLj2ELb1EEvPT_S1_j --------------------------
	.section	.text._Z7reduce6IdLj2ELb1EEvPT_S1_j,"ax",@progbits
	.align	128
        .global         _Z7reduce6IdLj2ELb1EEvPT_S1_j
        .type           _Z7reduce6IdLj2ELb1EEvPT_S1_j,@function
        .size           _Z7reduce6IdLj2ELb1EEvPT_S1_j,(.L_x_891 - _Z7reduce6IdLj2ELb1EEvPT_S1_j)
        .other          _Z7reduce6IdLj2ELb1EEvPT_S1_j,@"STO_CUDA_ENTRY STV_DEFAULT"
_Z7reduce6IdLj2ELb1EEvPT_S1_j:
.text._Z7reduce6IdLj2ELb1EEvPT_S1_j:
        /* <DEDUP_REMOVED lines=13> */
.L_x_200:
[C---:B-1----:R-:W-:Y:S01]  /*00d0*/  IMAD.WIDE.U32 R6, R2.reuse, 0x8, R10 ;  /* 0x0000000802067825 */ /* 0x042fe200078e000a */
[----:B------:R-:W-:-:S05]  /*00e0*/  IADD3 R9, PT, PT, R2, 0x2, RZ ;  /* 0x0000000202097810 */ /* 0x000fca0007ffe0ff */
[----:B------:R-:W2:Y:S01]  /*00f0*/  LDG.E.64 R6, desc[UR6][R6.64] ;  /* 0x0000000606067981 */ /* 0x000ea2000c1e1b00 */
[----:B------:R-:W-:-:S06]  /*0100*/  IMAD.WIDE.U32 R8, R9, 0x8, R10 ;  /* 0x0000000809087825 */ /* 0x000fcc00078e000a */
[----:B------:R-:W3:Y:S01]  /*0110*/  LDG.E.64 R8, desc[UR6][R8.64] ;  /* 0x0000000608087981 */ /* 0x000ee2000c1e1b00 */
[----:B0-----:R-:W-:-:S05]  /*0120*/  IMAD R2, R13, 0x4, R2 ;  /* 0x000000040d027824 */ /* 0x001fca00078e0202 */
[----:B------:R-:W-:Y:S01]  /*0130*/  ISETP.GE.U32.AND P0, PT, R2, UR4, PT ;  /* 0x0000000402007c0c */ /* 0x000fe2000bf06070 */
[----:B--2---:R-:W-:-:S08]  /*0140*/  DADD R4, R6, R4 ;  /* 0x0000000006047229 */ /* 0x004fd00000000004 */
[----:B---3--:R-:W-:-:S04]  /*0150*/  DADD R4, R4, R8 ;  /* 0x0000000004047229 */ /* 0x008fc80000000008 */
[----:B------:R-:W-:Y:S07]  /*0160*/  @!P0 BRA `(.L_x_200) ;  /* 0xfffffffc00d88947 */ /* 0x000fee000383ffff */
.L_x_199:
[----:B------:R-:W-:Y:S05]  /*0170*/  BSYNC.RECONVERGENT B0 ;  /* 0x0000000000007941 */ /* 0x000fea0003800200 */
.L_x_198:
        /* <DEDUP_REMOVED lines=39> */
.L_x_214:
[----:B012---:R-:W-:-:S11]  /*03f0*/  DADD R4, R4, R6 ;  /* 0x0000000004047229 */ /* 0x007fd60000000006 */
.L_x_202:
[----:B------:R-:W-:Y:S05]  /*0400*/  BSYNC B0 ;  /* 0x0000000000007941 */ /* 0x000fea0003800000 */
.L_x_201:
[----:B------:R-:W-:-:S13]  /*0410*/  LOP3.LUT P0, RZ, R2, R3, RZ, 0xfc, !PT ;  /* 0x0000000302ff7212 */ /* 0x000fda000780fcff */
[----:B------:R-:W-:Y:S05]  /*0420*/  @P0 EXIT ;  /* 0x000000000000094d */ /* 0x000fea0003800000 */
[----:B------:R-:W0:Y:S02]  /*0430*/  LDC.64 R2, c[0x0][0x388] ;  /* 0x0000e200ff027b82 */ /* 0x000e240000000a00 */
[----:B0-----:R-:W-:-:S05]  /*0440*/  IMAD.WIDE.U32 R2, R0, 0x8, R2 ;  /* 0x0000000800027825 */ /* 0x001fca00078e0002 */
[----:B------:R-:W-:Y:S01]  /*0450*/  STG.E.64 desc[UR6][R2.64], R4 ;  /* 0x0000000402007986 */ /* 0x000fe2000c101b06 */
[----:B------:R-:W-:Y:S05]  /*0460*/  EXIT ;  /* 0x000000000000794d */ /* 0x000fea0003800000 */
.L_x_203:
[----:B------:R-:W-:Y:S01]  /*0470*/  IMAD.MOV.U32 R15, RZ, RZ, R5 ;  /* 0x000000ffff0f7224 */ /* 0x000fe200078e0005 */
[----:B------:R-:W-:Y:S01]  /*0480*/  MOV R14, 0x10 ;  /* 0x00000010000e7802 */ /* 0x000fe20000000f00 */
[----:B------:R-:W-:Y:S01]  /*0490*/  IMAD.MOV.U32 R17, RZ, RZ, 0x1f ;  /* 0x0000001fff117424 */ /* 0x000fe200078e00ff */
[----:B------:R-:W-:-:S07]  /*04a0*/  MOV R12, 0xffffffff ;  /* 0xffffffff000c7802 */ /* 0x000fce0000000f00 */
[----:B------:R-:W-:Y:S05]  /*04b0*/  WARPSYNC.COLLECTIVE R12, `(.L_x_204) ;  /* 0x000000000c087348 */ /* 0x000fea0003c00000 */
[----:B------:R0:W1:Y:S02]  /*04c0*/  SHFL.DOWN P0, R13, R15, R14, R17 ;  /* 0x0800000e0f0d7389 */ /* 0x0000640000000011 */
[----:B01----:R-:W-:Y:S05]  /*04d0*/  ENDCOLLECTIVE ;  /* 0x000000000000791b */ /* 0x003fea0003800000 */
.L_x_204:
[----:B------:R-:W-:Y:S01]  /*04e0*/  MOV R15, R4 ;  /* 0x00000004000f7202 */ /* 0x000fe20000000f00 */
[----:B------:R-:W-:-:S07]  /*04f0*/  IMAD.MOV.U32 R7, RZ, RZ, R13 ;  /* 0x000000ffff077224 */ /* 0x000fce00078e000d */
[----:B------:R-:W-:Y:S05]  /*0500*/  WARPSYNC.COLLECTIVE R12, `(.L_x_205) ;  /* 0x000000000c087348 */ /* 0x000fea0003c00000 */
[----:B------:R0:W1:Y:S02]  /*0510*/  SHFL.DOWN P0, R13, R15, R14, R17 ;  /* 0x0800000e0f0d7389 */ /* 0x0000640000000011 */
[----:B01----:R-:W-:Y:S05]  /*0520*/  ENDCOLLECTIVE ;  /* 0x000000000000791b */ /* 0x003fea0003800000 */
.L_x_205:
[----:B------:R-:W-:Y:S02]  /*0530*/  IMAD.MOV.U32 R14, RZ, RZ, 0x8 ;  /* 0x00000008ff0e7424 */ /* 0x000fe400078e00ff */
[----:B------:R-:W-:-:S06]  /*0540*/  IMAD.MOV.U32 R6, RZ, RZ, R13 ;  /* 0x000000ffff067224 */ /* 0x000fcc00078e000d */
[----:B------:R-:W-:-:S10]  /*0550*/  DADD R6, R4, R6 ;  /* 0x0000000004067229 */ /* 0x000fd40000000006 */
[----:B------:R-:W-:-:S07]  /*0560*/  MOV R15, R7 ;  /* 0x00000007000f7202 */ /* 0x000fce0000000f00 */
[----:B------:R-:W-:Y:S05]  /*0570*/  WARPSYNC.COLLECTIVE R12, `(.L_x_206) ;  /* 0x000000000c087348 */ /* 0x000fea0003c00000 */
[----:B------:R0:W1:Y:S02]  /*0580*/  SHFL.DOWN P0, R13, R15, R14, R17 ;  /* 0x0800000e0f0d7389 */ /* 0x0000640000000011 */
[----:B01----:R-:W-:Y:S05]  /*0590*/  ENDCOLLECTIVE ;  /* 0x000000000000791b */ /* 0x003fea0003800000 */
.L_x_206:
[----:B------:R-:W-:Y:S01]  /*05a0*/  IMAD.MOV.U32 R15, RZ, RZ, R6 ;  /* 0x000000ffff0f7224 */ /* 0x000fe200078e0006 */
[----:B------:R-:W-:-:S07]  /*05b0*/  MOV R9, R13 ;  /* 0x0000000d00097202 */ /* 0x000fce0000000f00 */
[----:B------:R-:W-:Y:S05]  /*05c0*/  WARPSYNC.COLLECTIVE R12, `(.L_x_207) ;  /* 0x000000000c087348 */ /* 0x000fea0003c00000 */
[----:B------:R0:W1:Y:S02]  /*05d0*/  SHFL.DOWN P0, R13, R15, R14, R17 ;  /* 0x0800000e0f0d7389 */ /* 0x0000640000000011 */
[----:B01----:R-:W-:Y:S05]  /*05e0*/  ENDCOLLECTIVE ;  /* 0x000000000000791b */ /* 0x003fea0003800000 */
.L_x_207:
[----:B------:R-:W-:Y:S02]  /*05f0*/  MOV R14, 0x4 ;  /* 0x00000004000e7802 */ /* 0x000fe40000000f00 */
[----:B------:R-:W-:-:S06]  /*0600*/  MOV R8, R13 ;  /* 0x0000000d00087202 */ /* 0x000fcc0000000f00 */
[----:B------:R-:W-:-:S10]  /*0610*/  DADD R8, R6, R8 ;  /* 0x0000000006087229 */ /* 0x000fd40000000008 */
[----:B------:R-:W-:-:S07]  /*0620*/  IMAD.MOV.U32 R15, RZ, RZ, R9 ;  /* 0x000000ffff0f7224 */ /* 0x000fce00078e0009 */
[----:B------:R-:W-:Y:S05]  /*0630*/  WARPSYNC.COLLECTIVE R12, `(.L_x_208) ;  /* 0x000000000c087348 */ /* 0x000fea0003c00000 */
[----:B------:R0:W1:Y:S02]  /*0640*/  SHFL.DOWN P0, R13, R15, R14, R17 ;  /* 0x0800000e0f0d7389 */ /* 0x0000640000000011 */
[----:B01----:R-:W-:Y:S05]  /*0650*/  ENDCOLLECTIVE ;  /* 0x000000000000791b */ /* 0x003fea0003800000 */
.L_x_208:
[----:B------:R-:W-:Y:S01]  /*0660*/  MOV R15, R8 ;  /* 0x00000008000f7202 */ /* 0x000fe20000000f00 */
[----:B------:R-:W-:-:S07]  /*0670*/  IMAD.MOV.U32 R11, RZ, RZ, R13 ;  /* 0x000000ffff0b7224 */ /* 0x000fce00078e000d */
[----:B------:R-:W-:Y:S05]  /*0680*/  WARPSYNC.COLLECTIVE R12, `(.L_x_209) ;  /* 0x000000000c087348 */ /* 0x000fea0003c00000 */
[----:B------:R0:W1:Y:S02]  /*0690*/  SHFL.DOWN P0, R13, R15, R14, R17 ;  /* 0x0800000e0f0d7389 */ /* 0x0000640000000011 */
[----:B01----:R-:W-:Y:S05]  /*06a0*/  ENDCOLLECTIVE ;  /* 0x000000000000791b */ /* 0x003fea0003800000 */
.L_x_209:
[----:B------:R-:W-:Y:S02]  /*06b0*/  IMAD.MOV.U32 R14, RZ, RZ, 0x2 ;  /* 0x00000002ff0e7424 */ /* 0x000fe400078e00ff */
[----:B------:R-:W-:-:S06]  /*06c0*/  IMAD.MOV.U32 R10, RZ, RZ, R13 ;  /* 0x000000ffff0a7224 */ /* 0x000fcc00078e000d */
[----:B------:R-:W-:-:S10]  /*06d0*/  DADD R10, R8, R10 ;  /* 0x00000000080a7229 */ /* 0x000fd4000000000a */
[----:B------:R-:W-:-:S07]  /*06e0*/  MOV R15, R11 ;  /* 0x0000000b000f7202 */ /* 0x000fce0000000f00 */
[----:B------:R-:W-:Y:S05]  /*06f0*/  WARPSYNC.COLLECTIVE R12, `(.L_x_210) ;  /* 0x000000000c087348 */ /* 0x000fea0003c00000 */
[----:B------:R0:W1:Y:S02]  /*0700*/  SHFL.DOWN P0, R13, R15, R14, R17 ;  /* 0x0800000e0f0d7389 */ /* 0x0000640000000011 */
[----:B01----:R-:W-:Y:S05]  /*0710*/  ENDCOLLECTIVE ;  /* 0x000000000000791b */ /* 0x003fea0003800000 */
.L_x_210:
[----:B------:R-:W-:Y:S01]  /*0720*/  IMAD.MOV.U32 R15, RZ, RZ, R10 ;  /* 0x000000ffff0f7224 */ /* 0x000fe200078e000a */
[----:B------:R-:W-:-:S07]  /*0730*/  MOV R5, R13 ;  /* 0x0000000d00057202 */ /* 0x000fce0000000f00 */
[----:B------:R-:W-:Y:S05]  /*0740*/  WARPSYNC.COLLECTIVE R12, `(.L_x_211) ;  /* 0x000000000c087348 */ /* 0x000fea0003c00000 */
[----:B------:R0:W1:Y:S02]  /*0750*/  SHFL.DOWN P0, R13, R15, R14, R17 ;  /* 0x0800000e0f0d7389 */ /* 0x0000640000000011 */
[----:B01----:R-:W-:Y:S05]  /*0760*/  ENDCOLLECTIVE ;  /* 0x000000000000791b */ /* 0x003fea0003800000 */
.L_x_211:
[----:B------:R-:W-:Y:S02]  /*0770*/  MOV R14, 0x1 ;  /* 0x00000001000e7802 */ /* 0x000fe40000000f00 */
[----:B------:R-:W-:-:S06]  /*0780*/  MOV R4, R13 ;  /* 0x0000000d00047202 */ /* 0x000fcc0000000f00 */
[----:B------:R-:W-:-:S10]  /*0790*/  DADD R4, R10, R4 ;  /* 0x000000000a047229 */ /* 0x000fd40000000004 */
[----:B------:R-:W-:-:S07]  /*07a0*/  IMAD.MOV.U32 R15, RZ, RZ, R5 ;  /* 0x000000ffff0f7224 */ /* 0x000fce00078e0005 */
[----:B------:R-:W-:Y:S05]  /*07b0*/  WARPSYNC.COLLECTIVE R12, `(.L_x_212) ;  /* 0x000000000c087348 */ /* 0x000fea0003c00000 */
[----:B------:R0:W1:Y:S02]  /*07c0*/  SHFL.DOWN P0, R13, R15, R14, R17 ;  /* 0x0800000e0f0d7389 */ /* 0x0000640000000011 */
[----:B01----:R-:W-:Y:S05]  /*07d0*/  ENDCOLLECTIVE ;  /* 0x000000000000791b */ /* 0x003fea0003800000 */
.L_x_212:
[----:B------:R-:W-:Y:S01]  /*07e0*/  MOV R15, R4 ;  /* 0x00000004000f7202 */ /* 0x000fe20000000f00 */
[----:B------:R-:W-:-:S07]  /*07f0*/  IMAD.MOV.U32 R7, RZ, RZ, R13 ;  /* 0x000000ffff077224 */ /* 0x000fce00078e000d */
[----:B------:R-:W-:Y:S05]  /*0800*/  WARPSYNC.COLLECTIVE R12, `(.L_x_213) ;  /* 0x000000000c087348 */ /* 0x000fea0003c00000 */
[----:B------:R0:W1:Y:S02]  /*0810*/  SHFL.DOWN P0, R13, R15, R14, R17 ;  /* 0x0800000e0f0d7389 */ /* 0x0000640000000011 */
[----:B01----:R-:W-:Y:S05]  /*0820*/  ENDCOLLECTIVE ;  /* 0x000000000000791b */ /* 0x003fea0003800000 */
.L_x_213:
[----:B------:R-:W-:Y:S01]  /*0830*/  IMAD.MOV.U32 R6, RZ, RZ, R13 ;  /* 0x000000ffff067224 */ /* 0x000fe200078e000d */
[----:B------:R-:W-:Y:S06]  /*0840*/  BRA `(.L_x_214) ;  /* 0xfffffff800e87947 */ /* 0x000fec000383ffff */
.L_x_215:
        /* <DEDUP_REMOVED lines=11> */
.L_x_891:


//--------------------- .text._Z7reduce6IdLj4ELb1EEvPT_S1_j --------------------------
	.section	.text._Z7reduce6IdLj4ELb1EEvPT_S1_j,"ax",@progbits
	.align	128
        .global         _Z7reduce6IdLj4ELb1EEvPT_S1_j
        .type           _Z7reduce6IdLj4ELb1EEvPT_S1_j,@function
        .size           _Z7reduce6IdLj4ELb1EEvPT_S1_j,(.L_x_892 - _Z7reduce6IdLj4ELb1EEvPT_S1_j)
        .other          _Z7reduce6IdLj4ELb1EEvPT_S1_j,@"STO_CUDA_ENTRY STV_DEFAULT"
_Z7reduce6IdLj4ELb1EEvPT_S1_j:
.text._Z7reduce6IdLj4ELb1EEvPT_S1_j:
        /* <DEDUP_REMOVED lines=13> */
.L_x_218:
        /* <DEDUP_REMOVED lines=10> */
.L_x_217:
[----:B------:R-:W-:Y:S05]  /*0170*/  BSYNC.RECONVERGENT B0 ;  /* 0x0000000000007941 */ /* 0x000fea0003800200 */
.L_x_216:
        /* <DEDUP_REMOVED lines=39> */
.L_x_232:
[----:B012---:R-:W-:-:S11]  /*03f0*/  DADD R4, R4, R6 ;  /* 0x0000000004047229 */ /* 0x007fd60000000006 */
.L_x_220:
[----:B------:R-:W-:Y:S05]  /*0400*/  BSYNC B0 ;  /* 0x0000000000007941 */ /* 0x000fea0003800000 */
.L_x_219:
[----:B------:R-:W-:-:S13]  /*0410*/  LOP3.LUT P0, RZ, R2, R3, RZ, 0xfc, !PT ;  /* 0x0000000302ff7212 */ /* 0x000fda000780fcff */
[----:B------:R-:W-:Y:S05]  /*0420*/  @P0 EXIT ;  /* 0x000000000000094d */ /* 0x000fea0003800000 */
[----:B------:R-:W0:Y:S02]  /*0430*/  LDC.64 R2, c[0x0][0x388] ;  /* 0x0000e200ff027b82 */ /* 0x000e240000000a00 */
[----:B0-----:R-:W-:-:S05]  /*0440*/  IMAD.WIDE.U32 R2, R0, 0x8, R2 ;  /* 0x0000000800027825 */ /* 0x001fca00078e0002 */
[----:B------:R-:W-:Y:S01]  /*0450*/  STG.E.64 desc[UR6][R2.64], R4 ;  /* 0x0000000402007986 */ /* 0x000fe2000c101b06 */
[----:B------:R-:W-:Y:S05]  /*0460*/  EXIT ;  /* 0x000000000000794d */ /* 0x000fea0003800000 */
.L_x_221:
[----:B------:R-:W-:Y:S01]  /*0470*/  IMAD.MOV.U32 R15, RZ, RZ, R5 ;  /* 0x000000ffff0f7224 */ /* 0x000fe200078e0005 */
[----:B------:R-:W-:Y:S01]  /*0480*/  MOV R14, 0x10 ;  /* 0x00000010000e7802 */ /* 0x000fe20000000f00 */
[----:B------:R-:W-:Y:S01]  /*0490*/  IMAD.MOV.U32 R17, RZ, RZ, 0x1f ;  /* 0x0000001fff117424 */ /* 0x000fe200078e00ff */
[----:B------:R-:W-:-:S07]  /*04a0*/  MOV R12, 0xffffffff ;  /* 0xffffffff000c7802 */ /* 0x000fce0000000f00 */
[----:B------:R-:W-:Y:S05]  /*04b0*/  WARPSYNC.COLLECTIVE R12, `(.L_x_222) ;  /* 0x000000000c087348 */ /* 0x000fea0003c00000 */
[----:B------:R0:W1:Y:S02]  /*04c0*/  SHFL.DOWN P0, R13, R15, R14, R17 ;  /* 0x0800000e0f0d7389 */ /* 0x0000640000000011 */
[----:B01----:R-:W-:Y:S05]  /*04d0*/  ENDCOLLECTIVE ;  /* 0x000000000000791b */ /* 0x003fea0003800000 */
.L_x_222:
[----:B------:R-:W-:Y:S01]  /*04e0*/  MOV R15, R4 ;  /* 0x00000004000f7202 */ /* 0x000fe20000000f00 */
[----:B------:R-:W-:-:S07]  /*04f0*/  IMAD.MOV.U32 R7, RZ, RZ, R13 ;  /* 0x000000ffff077224 */ /* 0x000fce00078e000d */
[----:B------:R-:W-:Y:S05]  /*0500*/  WARPSYNC.COLLECTIVE R12, `(.L_x_223) ;  /* 0x000000000c087348 */ /* 0x000fea0003c00000 */
[----:B------:R0:W1:Y:S02]  /*0510*/  SHFL.DOWN P0, R13, R15, R14, R17 ;  /* 0x0800000e0f0d7389 */ /* 0x0000640000000011 */
[----:B01----:R-:W-:Y:S05]  /*0520*/  ENDCOLLECTIVE ;  /* 0x000000000000791b */ /* 0x003fea0003800000 */
.L_x_223:
[----:B------:R-:W-:Y:S02]  /*0530*/  IMAD.MOV.U32 R14, RZ, RZ, 0x8 ;  /* 0x00000008ff0e7424 */ /* 0x000fe400078e00ff */
[----:B------:R-:W-:-:S06]  /*0540*/  IMAD.MOV.U32 R6, RZ, RZ, R13 ;  /* 0x000000ffff067224 */ /* 0x000fcc00078e000d */
[----:B------:R-:W-:-:S10]  /*0550*/  DADD R6, R4, R6 ;  /* 0x0000000004067229 */ /* 0x000fd40000000006 */
[----:B------:R-:W-:-:S07]  /*0560*/  MOV R15, R7 ;  /* 0x00000007000f7202 */ /* 0x000fce0000000f00 */
[----:B------:R-:W-:Y:S05]  /*0570*/  WARPSYNC.COLLECTIVE R12, `(.L_x_224) ;  /* 0x000000000c087348 */ /* 0x000fea0003c00000 */
[----:B------:R0:W1:Y:S02]  /*0580*/  SHFL.DOWN P0, R13, R15, R14, R17 ;  /* 0x0800000e0f0d7389 */ /* 0x0000640000000011 */
[----:B01----:R-:W-:Y:S05]  /*0590*/  ENDCOLLECTIVE ;  /* 0x000000000000791b */ /* 0x003fea0003800000 */
.L_x_224:
[----:B------:R-:W-:Y:S01]  /*05a0*/  IMAD.MOV.U32 R15, RZ, RZ, R6 ;  /* 0x000000ffff0f7224 */ /* 0x000fe200078e0006 */
[----:B------:R-:W-:-:S07]  /*05b0*/  MOV R9, R13 ;  /* 0x0000000d00097202 */ /* 0x000fce0000000f00 */
[----:B------:R-:W-:Y:S05]  /*05c0*/  WARPSYNC.COLLECTIVE R12, `(.L_x_225) ;  /* 0x000000000c087348 */ /* 0x000fea0003c00000 */
[----:B------:R0:W1:Y:S02]  /*05d0*/  SHFL.DOWN P0, R13, R15, R14, R17 ;  /* 0x0800000e0f0d7389 */ /* 0x0000640000000011 */
[----:B01----:R-:W-:Y:S05]  /*05e0*/  ENDCOLLECTIVE ;  /* 0x000000000000791b */ /* 0x003fea0003800000 */
.L_x_225:
[----:B------:R-:W-:Y:S02]  /*05f0*/  MOV R14, 0x4 ;  /* 0x00000004000e7802 */ /* 0x000fe40000000f00 */
[----:B------:R-:W-:-:S06]  /*0600*/  MOV R8, R13 ;  /* 0x0000000d00087202 */ /* 0x000fcc0000000f00 */
[----:B------:R-:W-:-:S10]  /*0610*/  DADD R8, R6, R8 ;  /* 0x0000000006087229 */ /* 0x000fd40000000008 */
[----:B------:R-:W-:-:S07]  /*0620*/  IMAD.MOV.U32 R15, RZ, RZ, R9 ;  /* 0x000000ffff0f7224 */ /* 0x000fce00078e0009 */
[----:B------:R-:W-:Y:S05]  /*0630*/  WARPSYNC.COLLECTIVE R12, `(.L_x_226) ;  /* 0x000000000c087348 */ /* 0x000fea0003c00000 */
[----:B------:R0:W1:Y:S02]  /*0640*/  SHFL.DOWN P0, R13, R15, R14, R17 ;  /* 0x0800000e0f0d7389 */ /* 0x0000640000000011 */
[----:B01----:R-:W-:Y:S05]  /*0650*/  ENDCOLLECTIVE ;  /* 0x000000000000791b */ /* 0x003fea0003800000 */
.L_x_226:
[----:B------:R-:W-:Y:S01]  /*0660*/  MOV R15, R8 ;  /* 0x00000008000f7202 */ /* 0x000fe20000000f00 */
[----:B------:R-:W-:-:S07]  /*0670*/  IMAD.MOV.U32 R11, RZ, RZ, R13 ;  /* 0x000000ffff0b7224 */ /* 0x000fce00078e000d */
[----:B------:R-:W-:Y:S05]  /*0680*/  WARPSYNC.COLLECTIVE R12, `(.L_x_227) ;  /* 0x000000000c087348 */ /* 0x000fea0003c00000 */
[----:B------:R0:W1:Y:S02]  /*0690*/  SHFL.DOWN P0, R13, R15, R14, R17 ;  /* 0x0800000e0f0d7389 */ /* 0x0000640000000011 */
[----:B01----:R-:W-:Y:S05]  /*06a0*/  ENDCOLLECTIVE ;  /* 0x000000000000791b */ /* 0x003fea0003800000 */
.L_x_227:
[----:B------:R-:W-:Y:S02]  /*06b0*/  IMAD.MOV.U32 R14, RZ, RZ, 0x2 ;  /* 0x00000002ff0e7424 */ /* 0x000fe400078e00ff */
[----:B------:R-:W-:-:S06]  /*06c0*/  IMAD.MOV.U32 R10, RZ, RZ, R13 ;  /* 0x000000ffff0a7224 */ /* 0x000fcc00078e000d */
[----:B------:R-:W-:-:S10]  /*06d0*/  DADD R10, R8, R10 ;  /* 0x00000000080a7229 */ /* 0x000fd4000000000a */
[----:B------:R-:W-:-:S07]  /*06e0*/  MOV R15, R11 ;  /* 0x0000000b000f7202 */ /* 0x000fce0000000f00 */
[----:B------:R-:W-:Y:S05]  /*06f0*/  WARPSYNC.COLLECTIVE R12, `(.L_x_228) ;  /* 0x000000000c087348 */ /* 0x000fea0003c00000 */
[----:B------:R0:W1:Y:S02]  /*0700*/  SHFL.DOWN P0, R13, R15, R14, R17 ;  /* 0x0800000e0f0d7389 */ /* 0x0000640000000011 */
[----:B01----:R-:W-:Y:S05]  /*0710*/  ENDCOLLECTIVE ;  /* 0x000000000000791b */ /* 0x003fea0003800000 */
.L_x_228:
[----:B------:R-:W-:Y:S01]  /*0720*/  IMAD.MOV.U32 R15, RZ, RZ, R10 ;  /* 0x000000ffff0f7224 */ /* 0x000fe200078e000a */
[----:B------:R-:W-:-:S07]  /*0730*/  MOV R5, R13 ;  /* 0x0000000d00057202 */ /* 0x000fce0000000f00 */
[----:B------:R-:W-:Y:S05]  /*0740*/  WARPSYNC.COLLECTIVE R12, `(.L_x_229) ;  /* 0x000000000c087348 */ /* 0x000fea0003c00000 */
[----:B------:R0:W1:Y:S02]  /*0750*/  SHFL.DOWN P0, R13, R15, R14, R17 ;  /* 0x0800000e0f0d7389 */ /* 0x0000640000000011 */
[----:B01----:R-:W-:Y:S05]  /*0760*/  ENDCOLLECTIVE ;  /* 0x000000000000791b */ /* 0x003fea0003800000 */
.L_x_229:
[----:B------:R-:W-:Y:S02]  /*0770*/  MOV R14, 0x1 ;  /* 0x00000001000e7802 */ /* 0x000fe40000000f00 */
[----:B------:R-:W-:-:S06]  /*0780*/  MOV R4, R13 ;  /* 0x0000000d00047202 */ /* 0x000fcc0000000f00 */
[----:B------:R-:W-:-:S10]  /*0790*/  DADD R4, R10, R4 ;  /* 0x000000000a047229 */ /* 0x000fd40000000004 */
[----:B------:R-:W-:-:S07]  /*07a0*/  IMAD.MOV.U32 R15, RZ, RZ, R5 ;  /* 0x000000ffff0f7224 */ /* 0x000fce00078e0005 */
[----:B------:R-:W-:Y:S05]  /*07b0*/  WARPSYNC.COLLECTIVE R12, `(.L_x_230) ;  /* 0x000000000c087348 */ /* 0x000fea0003c00000 */
[----:B------:R0:W1:Y:S02]  /*07c0*/  SHFL.DOWN P0, R13, R15, R14, R17 ;  /* 0x0800000e0f0d7389 */ /* 0x0000640000000011 */
[----:B01----:R-:W-:Y:S05]  /*07d0*/  ENDCOLLECTIVE ;  /* 0x000000000000791b */ /* 0x003fea0003800000 */
.L_x_230:
[----:B------:R-:W-:Y:S01]  /*07e0*/  MOV R15, R4 ;  /* 0x00000004000f7202 */ /* 0x000fe20000000f00 */
[----:B------:R-:W-:-:S07]  /*07f0*/  IMAD.MOV.U32 R7, RZ, RZ, R13 ;  /* 0x000000ffff077224 */ /* 0x000fce00078e000d */
[----:B------:R-:W-:Y:S05]  /*0800*/  WARPSYNC.COLLECTIVE R12, `(.L_x_231) ;  /* 0x000000000c087348 */ /* 0x000fea0003c00000 */
[----:B------:R0:W1:Y:S02]  /*0810*/  SHFL.DOWN P0, R13, R15, R14, R17 ;  /* 0x0800000e0f0d7389 */ /* 0x0000640000000011 */
[----:B01----:R-:W-:Y:S05]  /*0820*/  ENDCOLLECTIVE ;  /* 0x000000000000791b */ /* 0x003fea0003800000 */
.L_x_231:
[----:B------:R-:W-:Y:S01]  /*0830*/  IMAD.MOV.U32 R6, RZ, RZ, R13 ;  /* 0x000000ffff067224 */ /* 0x000fe200078e000d */
[----:B------:R-:W-:Y:S06]  /*0840*/  BRA `(.L_x_232) ;  /* 0xfffffff800e87947 */ /* 0x000fec000383ffff */
.L_x_233:
        /* <DEDUP_REMOVED lines=11> */
.L_x_892:


//--------------------- .text._Z7reduce6IdLj8ELb1EEvPT_S1_j --------------------------
	.section	.text._Z7reduce6IdLj8ELb1EEvPT_S1_j,"ax",@progbits
	.align	128
        .global         _Z7reduce6IdLj8ELb1EEvPT_S1_j
        .type           _Z7reduce6IdLj8ELb1EEvPT_S1_j,@function
        .size           _Z7reduce6IdLj8ELb1EEvPT_S1_j,(.L_x_893 - _Z7reduce6IdLj8ELb1EEvPT_S1_j)
        .other          _Z7reduce6IdLj8ELb1EEvPT_S1_j,@"STO_CUDA_ENTRY STV_DEFAULT"
_Z7reduce6IdLj8ELb1EEvPT_S1_j:
.text._Z7reduce6IdLj8ELb1EEvPT_S1_j:
        /* <DEDUP_REMOVED lines=13> */
.L_x_236:
        /* <DEDUP_REMOVED lines=10> */
.L_x_235:
[----:B------:R-:W-:Y:S05]  /*0170*/  BSYNC.RECONVERGENT B0 ;  /* 0x0000000000007941 */ /* 0x000fea0003800200 */
.L_x_234:
        /* <DEDUP_REMOVED lines=39> */
.L_x_250:
[----:B012---:R-:W-:-:S11]  /*03f0*/  DADD R4, R4, R6 ;  /* 0x0000000004047229 */ /* 0x007fd60000000006 */
.L_x_238:
[----:B------:R-:W-:Y:S05]  /*0400*/  BSYNC B0 ;  /* 0x0000000000007941 */ /* 0x000fea0003800000 */
.L_x_237:
[----:B------:R-:W-:-:S13]  /*0410*/  LOP3.LUT P0, RZ, R2, R3, RZ, 0xfc, !PT ;  /* 0x0000000302ff7212 */ /* 0x000fda000780fcff */
[----:B------:R-:W-:Y:S05]  /*0420*/  @P0 EXIT ;  /* 0x000000000000094d */ /* 0x000fea0003800000 */
[----:B------:R-:W0:Y:S02]  /*0430*/  LDC.64 R2, c[0x0][0x388] ;  /* 0x0000e200ff027b82 */ /* 0x000e240000000a00 */
[----:B0-----:R-:W-:-:S05]  /*0440*/  IMAD.WIDE.U32 R2, R0, 0x8, R2 ;  /* 0x0000000800027825 */ /* 0x001fca00078e0002 */
[----:B------:R-:W-:Y:S01]  /*0450*/  STG.E.64 desc[UR6][R2.64], R4 ;  /* 0x0000000402007986 */ /* 0x000fe2000c101b06 */
[----:B------:R-:W-:Y:S05]  /*0460*/  EXIT ;  /* 0x000000000000794d */ /* 0x000fea0003800000 */
.L_x_239:
[----:B------:R-:W-:Y:S01]  /*0470*/  IMAD.MOV.U32 R15, RZ, RZ, R5 ;  /* 0x000000ffff0f7224 */ /* 0x000fe200078e0005 */
[----:B------:R-:W-:Y:S01]  /*0480*/  MOV R14, 0x10 ;  /* 0x00000010000e7802 */ /* 0x000fe20000000f00 */
[----:B------:R-:W-:Y:S01]  /*0490*/  IMAD.MOV.U32 R17, RZ, RZ, 0x1f ;  /* 0x0000001fff117424 */ /* 0x000fe200078e00ff */
[----:B------:R-:W-:-:S07]  /*04a0*/  MOV R12, 0xffffffff ;  /* 0xffffffff000c7802 */ /* 0x000fce0000000f00 */
[----:B------:R-:W-:Y:S05]  /*04b0*/  WARPSYNC.COLLECTIVE R12, `(.L_x_240) ;  /* 0x000000000c087348 */ /* 0x000fea0003c00000 */
[----:B------:R0:W1:Y:S02]  /*04c0*/  SHFL.DOWN P0, R13, R15, R14, R17 ;  /* 0x0800000e0f0d7389 */ /* 0x0000640000000011 */
[----:B01----:R-:W-:Y:S05]  /*04d0*/  ENDCOLLECTIVE ;  /* 0x000000000000791b */ /* 0x003fea0003800000 */
.L_x_240:
[----:B------:R-:W-:Y:S01]  /*04e0*/  MOV R15, R4 ;  /* 0x00000004000f7202 */ /* 0x000fe20000000f00 */
[----:B------:R-:W-:-:S07]  /*04f0*/  IMAD.MOV.U32 R7, RZ, RZ, R13 ;  /* 0x000000ffff077224 */ /* 0x000fce00078e000d */
[----:B------:R-:W-:Y:S05]  /*0500*/  WARPSYNC.COLLECTIVE R12, `(.L_x_241) ;  /* 0x000000000c087348 */ /* 0x000fea0003c00000 */
[----:B------:R0:W1:Y:S02]  /*0510*/  SHFL.DOWN P0, R13, R15, R14, R17 ;  /* 0x0800000e0f0d7389 */ /* 0x0000640000000011 */
[----:B01----:R-:W-:Y:S05]  /*0520*/  ENDCOLLECTIVE ;  /* 0x000000000000791b */ /* 0x003fea0003800000 */
.L_x_241:
[----:B------:R-:W-:Y:S02]  /*0530*/  IMAD.MOV.U32 R14, RZ, RZ, 0x8 ;  /* 0x00000008ff0e7424 */ /* 0x000fe400078e00ff */
[----:B------:R-:W-:-:S06]  /*0540*/  IMAD.MOV.U32 R6, RZ, RZ, R13 ;  /* 0x000000ffff067224 */ /* 0x000fcc00078e000d */
[----:B------:R-:W-:-:S10]  /*0550*/  DADD R6, R4, R6 ;  /* 0x0000000004067229 */ /* 0x000fd40000000006 */
[----:B------:R-:W-:-:S07]  /*0560*/  MOV R15, R7 ;  /* 0x00000007000f7202 */ /* 0x000fce0000000f00 */
[----:B------:R-:W-:Y:S05]  /*0570*/  WARPSYNC.COLLECTIVE R12, `(.L_x_242) ;  /* 0x000000000c087348 */ /* 0x000fea0003c00000 */
[----:B------:R0:W1:Y:S02]  /*0580*/  SHFL.DOWN P0, R13, R15, R14, R17 ;  /* 0x0800000e0f0d7389 */ /* 0x0000640000000011 */
[----:B01----:R-:W-:Y:S05]  /*0590*/  ENDCOLLECTIVE ;  /* 0x000000000000791b */ /* 0x003fea0003800000 */
.L_x_242:
[----:B------:R-:W-:Y:S01]  /*05a0*/  IMAD.MOV.U32 R15, RZ, RZ, R6 ;  /* 0x000000ffff0f7224 */ /* 0x000fe200078e0006 */
[----:B------:R-:W-:-:S07]  /*05b0*/  MOV R9, R13 ;  /* 0x0000000d00097202 */ /* 0x000fce0000000f00 */
[----:B------:R-:W-:Y:S05]  /*05c0*/  WARPSYNC.COLLECTIVE R12, `(.L_x_243) ;  /* 0x000000000c087348 */ /* 0x000fea0003c00000 */
[----:B------:R0:W1:Y:S02]  /*05d0*/  SHFL.DOWN P0, R13, R15, R14, R17 ;  /* 0x0800000e0f0d7389 */ /* 0x0000640000000011 */
[----:B01----:R-:W-:Y:S05]  /*05e0*/  ENDCOLLECTIVE ;  /* 0x000000000000791b */ /* 0x003fea0003800000 */
.L_x_243:
[----:B------:R-:W-:Y:S02]  /*05f0*/  MOV R14, 0x4 ;  /* 0x00000004000e7802 */ /* 0x000fe40000000f00 */
[----:B------:R-:W-:-:S06]  /*0600*/  MOV R8, R13 ;  /* 0x0000000d00087202 */ /* 0x000fcc0000000f00 */
[----:B------:R-:W-:-:S10]  /*0610*/  DADD R8, R6, R8 ;  /* 0x0000000006087229 */ /* 0x000fd40000000008 */
[----:B------:R-:W-:-:S07]  /*0620*/  IMAD.MOV.U32 R15, RZ, RZ, R9 ;  /* 0x000000ffff0f7224 */ /* 0x000fce00078e0009 */
[----:B------:R-:W-:Y:S05]  /*0630*/  WARPSYNC.COLLECTIVE R12, `(.L_x_244) ;  /* 0x000000000c087348 */ /* 0x000fea0003c00000 */
[----:B------:R0:W1:Y:S02]  /*0640*/  SHFL.DOWN P0, R13, R15, R14, R17 ;  /* 0x0800000e0f0d7389 */ /* 0x0000640000000011 */
[----:B01----:R-:W-:Y:S05]  /*0650*/  ENDCOLLECTIVE ;  /* 0x000000000000791b */ /* 0x003fea0003800000 */
.L_x_244:
[----:B------:R-:W-:Y:S01]  /*0660*/  MOV R15, R8 ;  /* 0x00000008000f7202 */ /* 0x000fe20000000f00 */
[----:B------:R-:W-:-:S07]  /*0670*/  IMAD.MOV.U32 R11, RZ, RZ, R13 ;  /* 0x000000ffff0b7224 */ /* 0x000fce00078e000d */
[----:B------:R-:W-:Y:S05]  /*0680*/  WARPSYNC.COLLECTIVE R12, `(.L_x_245) ;  /* 0x000000000c087348 */ /* 0x000fea0003c00000 */
[----:B------:R0:W1:Y:S02]  /*0690*/  SHFL.DOWN P0, R13, R15, R14, R17 ;  /* 0x0800000e0f0d7389 */ /* 0x0000640000000011 */
[----:B01----:R-:W-:Y:S05]  /*06a0*/  ENDCOLLECTIVE ;  /* 0x000000000000791b */ /* 0x003fea0003800000 */
.L_x_245:
[----:B------:R-:W-:Y:S02]  /*06b0*/  IMAD.MOV.U32 R14, RZ, RZ, 0x2 ;  /* 0x00000002ff0e7424 */ /* 0x000fe400078e00ff */
[----:B------:R-:W-:-:S06]  /*06c0*/  IMAD.MOV.U32 R10, RZ, RZ, R13 ;  /* 0x000000ffff0a7224 */ /* 0x000fcc00078e000d */
[----:B------:R-:W-:-:S10]  /*06d0*/  DADD R10, R8, R10 ;  /* 0x00000000080a7229 */ /* 0x000fd4000000000a */
[----:B------:R-:W-:-:S07]  /*06e0*/  MOV R15, R11 ;  /* 0x0000000b000f7202 */ /* 0x000fce0000000f00 */
[----:B------:R-:W-:Y:S05]  /*06f0*/  WARPSYNC.COLLECTIVE R12, `(.L_x_246) ;  /* 0x000000000c087348 */ /* 0x000fea0003c00000 */
[----:B------:R0:W1:Y:S02]  /*0700*/  SHFL.DOWN P0, R13, R15, R14, R17 ;  /* 0x0800000e0f0d7389 */ /* 0x0000640000000011 */
[----:B01----:R-:W-:Y:S05]  /*0710*/  ENDCOLLECTIVE ;  /* 0x000000000000791b */ /* 0x003fea0003800000 */
.L_x_246:
[----:B------:R-:W-:Y:S01]  /*0720*/  IMAD.MOV.U32 R15, RZ, RZ, R10 ;  /* 0x000000ffff0f7224 */ /* 0x000fe200078e000a */
[----:B------:R-:W-:-:S07]  /*0730*/  MOV R5, R13 ;  /* 0x0000000d00057202 */ /* 0x000fce0000000f00 */
[----:B------:R-:W-:Y:S05]  /*0740*/  WARPSYNC.COLLECTIVE R12, `(.L_x_247) ;  /* 0x000000000c087348 */ /* 0x000fea0003c00000 */
[----:B------:R0:W1:Y:S02]  /*0750*/  SHFL.DOWN P0, R13, R15, R14, R17 ;  /* 0x0800000e0f0d7389 */ /* 0x0000640000000011 */
[----:B01----:R-:W-:Y:S05]  /*0760*/  ENDCOLLECTIVE ;  /* 0x000000000000791b */ /* 0x003fea0003800000 */
.L_x_247:
[----:B------:R-:W-:Y:S02]  /*0770*/  MOV R14, 0x1 ;  /* 0x00000001000e7802 */ /* 0x000fe40000000f00 */
[----:B------:R-:W-:-:S06]  /*0780*/  MOV R4, R13 ;  /* 0x0000000d00047202 */ /* 0x000fcc0000000f00 */
[----:B------:R-:W-:-:S10]  /*0790*/  DADD R4, R10, R4 ;  /* 0x000000000a047229 */ /* 0x000fd40000000004 */
[----:B------:R-:W-:-:S07]  /*07a0*/  IMAD.MOV.U32 R15, RZ, RZ, R5 ;  /* 0x000000ffff0f7224 */ /* 0x000fce00078e0005 */
[----:B------:R-:W-:Y:S05]  /*07b0*/  WARPSYNC.COLLECTIVE R12, `(.L_x_248) ;  /* 0x000000000c087348 */ /* 0x000fea0003c00000 */
[----:B------:R0:W1:Y:S02]  /*07c0*/  SHFL.DOWN P0, R13, R15, R14, R17 ;  /* 0x0800000e0f0d7389 */ /* 0x0000640000000011 */
[----:B01----:R-:W-:Y:S05]  /*07d0*/  ENDCOLLECTIVE ;  /* 0x000000000000791b */ /* 0x003fea0003800000 */
.L_x_248:
[----:B------:R-:W-:Y:S01]  /*07e0*/  MOV R15, R4 ;  /* 0x00000004000f7202 */ /* 0x000fe20000000f00 */
[----:B------:R-:W-:-:S07]  /*07f0*/  IMAD.MOV.U32 R7, RZ, RZ, R13 ;  /* 0x000000ffff077224 */ /* 0x000fce00078e000d */
[----:B------:R-:W-:Y:S05]  /*0800*/  WARPSYNC.COLLECTIVE R12, `(.L_x_249) ;  /* 0x000000000c087348 */ /* 0x000fea0003c00000 */
[----:B------:R0:W1:Y:S02]  /*0810*/  SHFL.DOWN P0, R13, R15, R14, R17 ;  /* 0x0800000e0f0d7389 */ /* 0x0000640000000011 */
[----:B01----:R-:W-:Y:S05]  /*0820*/  ENDCOLLECTIVE ;  /* 0x000000000000791b */ /* 0x003fea0003800000 */
.L_x_249:
[----:B------:R-:W-:Y:S01]  /*0830*/  IMAD.MOV.U32 R6, RZ, RZ, R13 ;  /* 0x000000ffff067224 */ /* 0x000fe200078e000d */
[----:B------:R-:W-:Y:S06]  /*0840*/  BRA `(.L_x_250) ;  /* 0xfffffff800e87947 */ /* 0x000fec000383ffff */
.L_x_251:
        /* <DEDUP_REMOVED lines=11> */
.L_x_893:


//--------------------- .text._Z7reduce6IdLj16ELb1EEvPT_S1_j --------------------------
	.section	.text._Z7reduce6IdLj16ELb1EEvPT_S1_j,"ax",@progbits
	.align	128
        .global         _Z7reduce6IdLj16ELb1EEvPT_S1_j
        .type           _Z7reduce6IdLj16ELb1EEvPT_S1_j,@function
        .size           _Z7reduce6IdLj16ELb1EEvPT_S1_j,(.L_x_894 - _Z7reduce6IdLj16ELb1EEvPT_S1_j)
        .other          _Z7reduce6IdLj16ELb1EEvPT_S1_j,@"STO_CUDA_ENTRY STV_DEFAULT"
_Z7reduce6IdLj16ELb1EEvPT_S1_j:
.text._Z7reduce6IdLj16ELb1EEvPT_S1_j:
        /* <DEDUP_REMOVED lines=13> */
.L_x_254:
        /* <DEDUP_REMOVED lines=10> */
.L_x_253:
[----:B------:R-:W-:Y:S05]  /*0170*/  BSYNC.RECONVERGENT B0 ;  /* 0x0000000000007941 */ /* 0x000fea0003800200 */
.L_x_252:
        /* <DEDUP_REMOVED lines=39> */
.L_x_268:
[----:B012---:R-:W-:-:S11]  /*03f0*/  DADD R4, R4, R6 ;  /* 0x0000000004047229 */ /* 0x007fd60000000006 */
.L_x_256:
[----:B------:R-:W-:Y:S05]  /*0400*/  BSYNC B0 ;  /* 0x0000000000007941 */ /* 0x000fea0003800000 */
.L_x_255:
[----:B------:R-:W-:-:S13]  /*0410*/  LOP3.LUT P0, RZ, R2, R3, RZ, 0xfc, !PT ;  /* 0x0000000302ff7212 */ /* 0x000fda000780fcff */
[----:B------:R-:W-:Y:S05]  /*0420*/  @P0 EXIT ;  /* 0x000000000000094d */ /* 0x000fea0003800000 */
[----:B------:R-:W0:Y:S02]  /*0430*/  LDC.64 R2, c[0x0][0x388] ;  /* 0x0000e200ff027b82 */ /* 0x000e240000000a00 */
[----:B0-----:R-:W-:-:S05]  /*0440*/  IMAD.WIDE.U32 R2, R0, 0x8, R2 ;  /* 0x0000000800027825 */ /* 0x001fca00078e0002 */
[----:B------:R-:W-:Y:S01]  /*0450*/  STG.E.64 desc[UR6][R2.64], R4 ;  /* 0x0000000402007986 */ /* 0x000fe2000c101b06 */
[----:B------:R-:W-:Y:S05]  /*0460*/  EXIT ;  /* 0x000000000000794d */ /* 0x000fea0003800000 */
.L_x_257:
[----:B------:R-:W-:Y:S01]  /*0470*/  IMAD.MOV.U32 R15, RZ, RZ, R5 ;  /* 0x000000ffff0f7224 */ /* 0x000fe200078e0005 */
[----:B------:R-:W-:Y:S01]  /*0480*/  MOV R14, 0x10 ;  /* 0x00000010000e7802 */ /* 0x000fe20000000f00 */
[----:B------:R-:W-:Y:S01]  /*0490*/  IMAD.MOV.U32 R17, RZ, RZ, 0x1f ;  /* 0x0000001fff117424 */ /* 0x000fe200078e00ff */
[----:B------:R-:W-:-:S07]  /*04a0*/  MOV R12, 0xffffffff ;  /* 0xffffffff000c7802 */ /* 0x000fce0000000f00 */
[----:B------:R-:W-:Y:S05]  /*04b0*/  WARPSYNC.COLLECTIVE R12, `(.L_x_258) ;  /* 0x000000000c087348 */ /* 0x000fea0003c00000 */
[----:B------:R0:W1:Y:S02]  /*04c0*/  SHFL.DOWN P0, R13, R15, R14, R17 ;  /* 0x0800000e0f0d7389 */ /* 0x0000640000000011 */
[----:B01----:R-:W-:Y:S05]  /*04d0*/  ENDCOLLECTIVE ;  /* 0x000000000000791b */ /* 0x003fea0003800000 */
.L_x_258:
[----:B------:R-:W-:Y:S01]  /*04e0*/  MOV R15, R4 ;  /* 0x00000004000f7202 */ /* 0x000fe20000000f00 */
[----:B------:R-:W-:-:S07]  /*04f0*/  IMAD.MOV.U32 R7, RZ, RZ, R13 ;  /* 0x000000ffff077224 */ /* 0x000fce00078e000d */
[----:B------:R-:W-:Y:S05]  /*0500*/  WARPSYNC.COLLECTIVE R12, `(.L_x_259) ;  /* 0x000000000c087348 */ /* 0x000fea0003c00000 */
[----:B------:R0:W1:Y:S02]  /*0510*/  SHFL.DOWN P0, R13, R15, R14, R17 ;  /* 0x0800000e0f0d7389 */ /* 0x0000640000000011 */
[----:B01----:R-:W-:Y:S05]  /*0520*/  ENDCOLLECTIVE ;  /* 0x000000000000791b */ /* 0x003fea0003800000 */
.L_x_259:
[----:B------:R-:W-:Y:S02]  /*0530*/  IMAD.MOV.U32 R14, RZ, RZ, 0x8 ;  /* 0x00000008ff0e7424 */ /* 0x000fe400078e00ff */
[----:B------:R-:W-:-:S06]  /*0540*/  IMAD.MOV.U32 R6, RZ, RZ, R13 ;  /* 0x000000ffff067224 */ /* 0x000fcc00078e000d */
[----:B------:R-:W-:-:S10]  /*0550*/  DADD R6, R4, R6 ;  /* 0x0000000004067229 */ /* 0x000fd40000000006 */
[----:B------:R-:W-:-:S07]  /*0560*/  MOV R15, R7 ;  /* 0x00000007000f7202 */ /* 0x000fce0000000f00 */
[----:B------:R-:W-:Y:S05]  /*0570*/  WARPSYNC.COLLECTIVE R12, `(.L_x_260) ;  /* 0x000000000c087348 */ /* 0x000fea0003c00000 */
[----:B------:R0:W1:Y:S02]  /*0580*/  SHFL.DOWN P0, R13, R15, R14, R17 ;  /* 0x0800000e0f0d7389 */ /* 0x0000640000000011 */
[----:B01----:R-:W-:Y:S05]  /*0590*/  ENDCOLLECTIVE ;  /* 0x000000000000791b */ /* 0x003fea0003800000 */
.L_x_260:
[----:B------:R-:W-:Y:S01]  /*05a0*/  IMAD.MOV.U32 R15, RZ, RZ, R6 ;  /* 0x000000ffff0f7224 */ /* 0x000fe200078e0006 */
[----:B------:R-:W-:-:S07]  /*05b0*/  MOV R9, R13 ;  /* 0x0000000d00097202 */ /* 0x000fce0000000f00 */
[----:B------:R-:W-:Y:S05]  /*05c0*/  WARPSYNC.COLLECTIVE R12, `(.L_x_261) ;  /* 0x000000000c087348 */ /* 0x000fea0003c00000 */
[----:B------:R0:W1:Y:S02]  /*05d0*/  SHFL.DOWN P0, R13, R15, R14, R17 ;  /* 0x0800000e0f0d7389 */ /* 0x0000640000000011 */
[----:B01----:R-:W-:Y:S05]  /*05e0*/  ENDCOLLECTIVE ;  /* 0x000000000000791b */ /* 0x003fea0003800000 */
.L_x_261:
[----:B------:R-:W-:Y:S02]  /*05f0*/  MOV R14, 0x4 ;  /* 0x00000004000e7802 */ /* 0x000fe40000000f00 */
[----:B------:R-:W-:-:S06]  /*0600*/  MOV R8, R13 ;  /* 0x0000000d00087202 */ /* 0x000fcc0000000f00 */
[----:B------:R-:W-:-:S10]  /*0610*/  DADD R8, R6, R8 ;  /* 0x0000000006087229 */ /* 0x000fd40000000008 */
[----:B------:R-:W-:-:S07]  /*0620*/  IMAD.MOV.U32 R15, RZ, RZ, R9 ;  /* 0x000000ffff0f7224 */ /* 0x000fce00078e0009 */
[----:B------:R-:W-:Y:S05]  /*0630*/  WARPSYNC.COLLECTIVE R12, `(.L_x_262) ;  /* 0x000000000c087348 */ /* 0x000fea0003c00000 */
[----:B------:R0:W1:Y:S02]  /*0640*/  SHFL.DOWN P0, R13, R15, R14, R17 ;  /* 0x0800000e0f0d7389 */ /* 0x0000640000000011 */
[----:B01----:R-:W-:Y:S05]  /*0650*/  ENDCOLLECTIVE ;  /* 0x000000000000791b */ /* 0x003fea0003800000 */
.L_x_262:
[----:B------:R-:W-:Y:S01]  /*0660*/  MOV R15, R8 ;  /* 0x00000008000f7202 */ /* 0x000fe20000000f00 */
[----:B------:R-:W-:-:S07]  /*0670*/  IMAD.MOV.U32 R11, RZ, RZ, R13 ;  /* 0x000000ffff0b7224 */ /* 0x000fce00078e000d */
[----:B------:R-:W-:Y:S05]  /*0680*/  WARPSYNC.COLLECTIVE R12, `(.L_x_263) ;  /* 0x000000000c087348 */ /* 0x000fea0003c00000 */
[----:B------:R0:W1:Y:S02]  /*0690*/  SHFL.DOWN P0, R13, R15, R14, R17 ;  /* 0x0800000e0f0d7389 */ /* 0x0000640000000011 */
[----:B01----:R-:W-:Y:S05]  /*06a0*/  ENDCOLLECTIVE ;  /* 0x000000000000791b */ /* 0x003fea0003800000 */
.L_x_263:
[----:B------:R-:W-:Y:S02]  /*06b0*/  IMAD.MOV.U32 R14, RZ, RZ, 0x2 ;  /* 0x00000002ff0e7424 */ /* 0x000fe400078e00ff */
[----:B------:R-:W-:-:S06]  /*06c0*/  IMAD.MOV.U32 R10, RZ, RZ, R13 ;  /* 0x000000ffff0a7224 */ /* 0x000fcc00078e000d */
[----:B------:R-:W-:-:S10]  /*06d0*/  DADD R10, R8, R10 ;  /* 0x00000000080a7229 */ /* 0x000fd4000000000a */
[----:B------:R-:W-:-:S07]  /*06e0*/  MOV R15, R11 ;  /* 0x0000000b000f7202 */ /* 0x000fce0000000f00 */
[----:B------:R-:W-:Y:S05]  /*06f0*/  WARPSYNC.COLLECTIVE R12, `(.L_x_264) ;  /* 0x000000000c087348 */ /* 0x000fea0003c00000 */
[----:B------:R0:W1:Y:S02]  /*0700*/  SHFL.DOWN P0, R13, R15, R14, R17 ;  /* 0x0800000e0f0d7389 */ /* 0x0000640000000011 */
[----:B01----:R-:W-:Y:S05]  /*0710*/  ENDCOLLECTIVE ;  /* 0x000000000000791b */ /* 0x003fea0003800000 */
.L_x_264:
[----:B------:R-:W-:Y:S01]  /*0720*/  IMAD.MOV.U32 R15, RZ, RZ, R10 ;  /* 0x000000ffff0f7224 */ /* 0x000fe200078e000a */
[----:B------:R-:W-:-:S07]  /*0730*/  MOV R5, R13 ;  /* 0x0000000d00057202 */ /* 0x000fce0000000f00 */
[----:B------:R-:W-:Y:S05]  /*0740*/  WARPSYNC.COLLECTIVE R12, `(.L_x_265) ;  /* 0x000000000c087348 */ /* 0x000fea0003c00000 */
[----:B------:R0:W1:Y:S02]  /*0750*/  SHFL.DOWN P0, R13, R15, R14, R17 ;  /* 0x0800000e0f0d7389 */ /* 0x0000640000000011 */
[----:B01----:R-:W-:Y:S05]  /*0760*/  ENDCOLLECTIVE ;  /* 0x000000000000791b */ /* 0x003fea0003800000 */
.L_x_265:
[----:B------:R-:W-:Y:S02]  /*0770*/  MOV R14, 0x1 ;  /* 0x00000001000e7802 */ /* 0x000fe40000000f00 */
[----:B------:R-:W-:-:S06]  /*0780*/  MOV R4, R13 ;  /* 0x0000000d00047202 */ /* 0x000fcc0000000f00 */
[----:B------:R-:W-:-:S10]  /*0790*/  DADD R4, R10, R4 ;  /* 0x000000000a047229 */ /* 0x000fd40000000004 */
[----:B------:R-:W-:-:S07]  /*07a0*/  IMAD.MOV.U32 R15, RZ, RZ, R5 ;  /* 0x000000ffff0f7224 */ /* 0x000fce00078e0005 */
[----:B------:R-:W-:Y:S05]  /*07b0*/  WARPSYNC.COLLECTIVE R12, `(.L_x_266) ;  /* 0x000000000c087348 */ /* 0x000fea0003c00000 */
[----:B------:R0:W1:Y:S02]  /*07c0*/  SHFL.DOWN P0, R13, R15, R14, R17 ;  /* 0x0800000e0f0d7389 */ /* 0x0000640000000011 */
[----:B01----:R-:W-:Y:S05]  /*07d0*/  ENDCOLLECTIVE ;  /* 0x000000000000791b */ /* 0x003fea0003800000 */
.L_x_266:
[----:B------:R-:W-:Y:S01]  /*07e0*/  MOV R15, R4 ;  /* 0x00000004000f7202 */ /* 0x000fe20000000f00 */
[----:B------:R-:W-:-:S07]  /*07f0*/  IMAD.MOV.U32 R7, RZ, RZ, R13 ;  /* 0x000000ffff077224 */ /* 0x000fce00078e000d */
[----:B------:R-:W-:Y:S05]  /*0800*/  WARPSYNC.COLLECTIVE R12, `(.L_x_267) ;  /* 0x000000000c087348 */ /* 0x000fea0003c00000 */
[----:B------:R0:W1:Y:S02]  /*0810*/  SHFL.DOWN P0, R13, R15, R14, R17 ;  /* 0x0800000e0f0d7389 */ /* 0x0000640000000011 */
[----:B01----:R-:W-:Y:S05]  /*0820*/  ENDCOLLECTIVE ;  /* 0x000000000000791b */ /* 0x003fea0003800000 */
.L_x_267:
[----:B------:R-:W-:Y:S01]  /*0830*/  IMAD.MOV.U32 R6, RZ, RZ, R13 ;  /* 0x000000ffff067224 */ /* 0x000fe200078e000d */
[----:B------:R-:W-:Y:S06]  /*0840*/  BRA `(.L_x_268) ;  /* 0xfffffff800e87947 */ /* 0x000fec000383ffff */
.L_x_269:
        /* <DEDUP_REMOVED lines=11> */
.L_x_894:


//--------------------- .text._Z7reduce6IdLj32ELb1EEvPT_S1_j --------------------------
	.section	.text._Z7reduce6IdLj32ELb1EEvPT_S1_j,"ax",@progbits
	.align	128
        .global         _Z7reduce6IdLj32ELb1EEvPT_S1_j
        .type           _Z7reduce6IdLj32ELb1EEvPT_S1_j,@function
        .size           _Z7reduce6IdLj32ELb1EEvPT_S1_j,(.L_x_895 - _Z7reduce6IdLj32ELb1EEvPT_S1_j)
        .other          _Z7reduce6IdLj32ELb1EEvPT_S1_j,@"STO_CUDA_ENTRY STV_DEFAULT"
_Z7reduce6IdLj32ELb1EEvPT_S1_j:
.text._Z7reduce6IdLj32ELb1EEvPT_S1_j:
        /* <DEDUP_REMOVED lines=13> */
.L_x_272:
        /* <DEDUP_REMOVED lines=10> */
.L_x_271:
[----:B------:R-:W-:Y:S05]  /*0170*/  BSYNC.RECONVERGENT B0 ;  /* 0x0000000000007941 */ /* 0x000fea0003800200 */
.L_x_270:
        /* <DEDUP_REMOVED lines=39> */
.L_x_286:
[----:B012---:R-:W-:-:S11]  /*03f0*/  DADD R4, R4, R6 ;  /* 0x0000000004047229 */ /* 0x007fd60000000006 */
.L_x_274:
[----:B------:R-:W-:Y:S05]  /*0400*/  BSYNC B0 ;  /* 0x0000000000007941 */ /* 0x000fea0003800000 */
.L_x_273:
[----:B------:R-:W-:-:S13]  /*0410*/  LOP3.LUT P0, RZ, R2, R3, RZ, 0xfc, !PT ;  /* 0x0000000302ff7212 */ /* 0x000fda000780fcff */
[----:B------:R-:W-:Y:S05]  /*0420*/  @P0 EXIT ;  /* 0x000000000000094d */ /* 0x000fea0003800000 */
[----:B------:R-:W0:Y:S02]  /*0430*/  LDC.64 R2, c[0x0][0x388] ;  /* 0x0000e200ff027b82 */ /* 0x000e240000000a00 */
[----:B0-----:R-:W-:-:S05]  /*0440*/  IMAD.WIDE.U32 R2, R0, 0x8, R2 ;  /* 0x0000000800027825 */ /* 0x001fca00078e0002 */
[----:B------:R-:W-:Y:S01]  /*0450*/  STG.E.64 desc[UR6][R2.64], R4 ;  /* 0x0000000402007986 */ /* 0x000fe2000c101b06 */
[----:B------:R-:W-:Y:S05]  /*0460*/  EXIT ;  /* 0x000000000000794d */ /* 0x000fea0003800000 */
.L_x_275:
[----:B------:R-:W-:Y:S01]  /*0470*/  IMAD.MOV.U32 R15, RZ, RZ, R5 ;  /* 0x000000ffff0f7224 */ /* 0x000fe200078e0005 */
[----:B------:R-:W-:Y:S01]  /*0480*/  MOV R14, 0x10 ;  /* 0x00000010000e7802 */ /* 0x000fe20000000f00 */
[----:B------:R-:W-:Y:S01]  /*0490*/  IMAD.MOV.U32 R17, RZ, RZ, 0x1f ;  /* 0x0000001fff117424 */ /* 0x000fe200078e00ff */
[----:B------:R-:W-:-:S07]  /*04a0*/  MOV R12, 0xffffffff ;  /* 0xffffffff000c7802 */ /* 0x000fce0000000f00 */
[----:B------:R-:W-:Y:S05]  /*04b0*/  WARPSYNC.COLLECTIVE R12, `(.L_x_276) ;  /* 0x000000000c087348 */ /* 0x000fea0003c00000 */
[----:B------:R0:W1:Y:S02]  /*04c0*/  SHFL.DOWN P0, R13, R15, R14, R17 ;  /* 0x0800000e0f0d7389 */ /* 0x0000640000000011 */
[----:B01----:R-:W-:Y:S05]  /*04d0*/  ENDCOLLECTIVE ;  /* 0x000000000000791b */ /* 0x003fea0003800000 */
.L_x_276:
[----:B------:R-:W-:Y:S01]  /*04e0*/  MOV R15, R4 ;  /* 0x00000004000f7202 */ /* 0x000fe20000000f00 */
[----:B------:R-:W-:-:S07]  /*04f0*/  IMAD.MOV.U32 R7, RZ, RZ, R13 ;  /* 0x000000ffff077224 */ /* 0x000fce00078e000d */
[----:B------:R-:W-:Y:S05]  /*0500*/  WARPSYNC.COLLECTIVE R12, `(.L_x_277) ;  /* 0x000000000c087348 */ /* 0x000fea0003c00000 */
[----:B------:R0:W1:Y:S02]  /*0510*/  SHFL.DOWN P0, R13, R15, R14, R17 ;  /* 0x0800000e0f0d7389 */ /* 0x0000640000000011 */
[----:B01----:R-:W-:Y:S05]  /*0520*/  ENDCOLLECTIVE ;  /* 0x000000000000791b */ /* 0x003fea0003800000 */
.L_x_277:
[----:B------:R-:W-:Y:S02]  /*0530*/  IMAD.MOV.U32 R14, RZ, RZ, 0x8 ;  /* 0x00000008ff0e7424 */ /* 0x000fe400078e00ff */
[----:B------:R-:W-:-:S06]  /*0540*/  IMAD.MOV.U32 R6, RZ, RZ, R13 ;  /* 0x000000ffff067224 */ /* 0x000fcc00078e000d */
[----:B------:R-:W-:-:S10]  /*0550*/  DADD R6, R4, R6 ;  /* 0x0000000004067229 */ /* 0x000fd40000000006 */
[----:B------:R-:W-:-:S07]  /*0560*/  MOV R15, R7 ;  /* 0x00000007000f7202 */ /* 0x000fce0000000f00 */
[----:B------:R-:W-:Y:S05]  /*0570*/  WARPSYNC.COLLECTIVE R12, `(.L_x_278) ;  /* 0x000000000c087348 */ /* 0x000fea0003c00000 */
[----:B------:R0:W1:Y:S02]  /*0580*/  SHFL.DOWN P0, R13, R15, R14, R17 ;  /* 0x0800000e0f0d7389 */ /* 0x0000640000000011 */
[----:B01----:R-:W-:Y:S05]  /*0590*/  ENDCOLLECTIVE ;  /* 0x000000000000791b */ /* 0x003fea0003800000 */
.L_x_278:
[----:B------:R-:W-:Y:S01]  /*05a0*/  IMAD.MOV.U32 R15, RZ, RZ, R6 ;  /* 0x000000ffff0f7224 */ /* 0x000fe200078e0006 */
[----:B------:R-:W-:-:S07]  /*05b0*/  MOV R9, R13 ;  /* 0x0000000d00097202 */ /* 0x000fce0000000f00 */
[----:B------:R-:W-:Y:S05]  /*05c0*/  WARPSYNC.COLLECTIVE R12, `(.L_x_279) ;  /* 0x000000000c087348 */ /* 0x000fea0003c00000 */
[----:B------:R0:W1:Y:S02]  /*05d0*/  SHFL.DOWN P0, R13, R15, R14, R17 ;  /* 0x0800000e0f0d7389 */ /* 0x0000640000000011 */
[----:B01----:R-:W-:Y:S05]  /*05e0*/  ENDCOLLECTIVE ;  /* 0x000000000000791b */ /* 0x003fea0003800000 */
.L_x_279:
[----:B------:R-:W-:Y:S02]  /*05f0*/  MOV R14, 0x4 ;  /* 0x00000004000e7802 */ /* 0x000fe40000000f00 */
[----:B------:R-:W-:-:S06]  /*0600*/  MOV R8, R13 ;  /* 0x0000000d00087202 */ /* 0x000fcc0000000f00 */
[----:B------:R-:W-:-:S10]  /*0610*/  DADD R8, R6, R8 ;  /* 0x0000000006087229 */ /* 0x000fd40000000008 */
[----:B------:R-:W-:-:S07]  /*0620*/  IMAD.MOV.U32 R15, RZ, RZ, R9 ;  /* 0x000000ffff0f7224 */ /* 0x000fce00078e0009 */
[----:B------:R-:W-:Y:S05]  /*0630*/  WARPSYNC.COLLECTIVE R12, `(.L_x_280) ;  /* 0x000000000c087348 */ /* 0x000fea0003c00000 */
[----:B------:R0:W1:Y:S02]  /*0640*/  SHFL.DOWN P0, R13, R15, R14, R17 ;  /* 0x0800000e0f0d7389 */ /* 0x0000640000000011 */
[----:B01----:R-:W-:Y:S05]  /*0650*/  ENDCOLLECTIVE ;  /* 0x000000000000791b */ /* 0x003fea0003800000 */
.L_x_280:
[----:B------:R-:W-:Y:S01]  /*0660*/  MOV R15, R8 ;  /* 0x00000008000f7202 */ /* 0x000fe20000000f00 */
[----:B------:R-:W-:-:S07]  /*0670*/  IMAD.MOV.U32 R11, RZ, RZ, R13 ;  /* 0x000000ffff0b7224 */ /* 0x000fce00078e000d */
[----:B------:R-:W-:Y:S05]  /*0680*/  WARPSYNC.COLLECTIVE R12, `(.L_x_281) ;  /* 0x000000000c087348 */ /* 0x000fea0003c00000 */
[----:B------:R0:W1:Y:S02]  /*0690*/  SHFL.DOWN P0, R13, R15, R14, R17 ;  /* 0x0800000e0f0d7389 */ /* 0x0000640000000011 */
[----:B01----:R-:W-:Y:S05]  /*06a0*/  ENDCOLLECTIVE ;  /* 0x000000000000791b */ /* 0x003fea0003800000 */
.L_x_281:
[----:B------:R-:W-:Y:S02]  /*06b0*/  IMAD.MOV.U32 R14, RZ, RZ, 0x2 ;  /* 0x00000002ff0e7424 */ /* 0x000fe400078e00ff */
[----:B------:R-:W-:-:S06]  /*06c0*/  IMAD.MOV.U32 R10, RZ, RZ, R13 ;  /* 0x000000ffff0a7224 */ /* 0x000fcc00078e000d */
[----:B------:R-:W-:-:S10]  /*06d0*/  DADD R10, R8, R10 ;  /* 0x00000000080a7229 */ /* 0x000fd4000000000a */
[----:B------:R-:W-:-:S07]  /*06e0*/  MOV R15, R11 ;  /* 0x0000000b000f7202 */ /* 0x000fce0000000f00 */
[----:B------:R-:W-:Y:S05]  /*06f0*/  WARPSYNC.COLLECTIVE R12, `(.L_x_282) ;  /* 0x000000000c087348 */ /* 0x000fea0003c00000 */
[----:B------:R0:W1:Y:S02]  /*0700*/  SHFL.DOWN P0, R13, R15, R14, R17 ;  /* 0x0800000e0f0d7389 */ /* 0x0000640000000011 */
[----:B01----:R-:W-:Y:S05]  /*0710*/  ENDCOLLECTIVE ;  /* 0x000000000000791b */ /* 0x003fea0003800000 */
.L_x_282:
[----:B------:R-:W-:Y:S01]  /*0720*/  IMAD.MOV.U32 R15, RZ, RZ, R10 ;  /* 0x000000ffff0f7224 */ /* 0x000fe200078e000a */
[----:B------:R-:W-:-:S07]  /*0730*/  MOV R5, R13 ;  /* 0x0000000d00057202 */ /* 0x000fce0000000f00 */
[----:B------:R-:W-:Y:S05]  /*0740*/  WARPSYNC.COLLECTIVE R12, `(.L_x_283) ;  /* 0x000000000c087348 */ /* 0x000fea0003c00000 */
[----:B------:R0:W1:Y:S02]  /*0750*/  SHFL.DOWN P0, R13, R15, R14, R17 ;  /* 0x0800000e0f0d7389 */ /* 0x0000640000000011 */
[----:B01----:R-:W-:Y:S05]  /*0760*/  ENDCOLLECTIVE ;  /* 0x000000000000791b */ /* 0x003fea0003800000 */
.L_x_283:
[----:B------:R-:W-:Y:S02]  /*0770*/  MOV R14, 0x1 ;  /* 0x00000001000e7802 */ /* 0x000fe40000000f00 */
[----:B------:R-:W-:-:S06]  /*0780*/  MOV R4, R13 ;  /* 0x0000000d00047202 */ /* 0x000fcc0000000f00 */
[----:B------:R-:W-:-:S10]  /*0790*/  DADD R4, R10, R4 ;  /* 0x000000000a047229 */ /* 0x000fd40000000004 */
[----:B------:R-:W-:-:S07]  /*07a0*/  IMAD.MOV.U32 R15, RZ, RZ, R5 ;  /* 0x000000ffff0f7224 */ /* 0x000fce00078e0005 */
[----:B------:R-:W-:Y:S05]  /*07b0*/  WARPSYNC.COLLECTIVE R12, `(.L_x_284) ;  /* 0x000000000c087348 */ /* 0x000fea0003c00000 */
[----:B------:R0:W1:Y:S02]  /*07c0*/  SHFL.DOWN P0, R13, R15, R14, R17 ;  /* 0x0800000e0f0d7389 */ /* 0x0000640000000011 */
[----:B01----:R-:W-:Y:S05]  /*07d0*/  ENDCOLLECTIVE ;  /* 0x000000000000791b */ /* 0x003fea0003800000 */
.L_x_284:
[----:B------:R-:W-:Y:S01]  /*07e0*/  MOV R15, R4 ;  /* 0x00000004000f7202 */ /* 0x000fe20000000f00 */
[----:B------:R-:W-:-:S07]  /*07f0*/  IMAD.MOV.U32 R7, RZ, RZ, R13 ;  /* 0x000000ffff077224 */ /* 0x000fce00078e000d */
[----:B------:R-:W-:Y:S05]  /*0800*/  WARPSYNC.COLLECTIVE R12, `(.L_x_285) ;  /* 0x000000000c087348 */ /* 0x000fea0003c00000 */
[----:B------:R0:W1:Y:S02]  /*0810*/  SHFL.DOWN P0, R13, R15, R14, R17 ;  /* 0x0800000e0f0d7389 */ /* 0x0000640000000011 */
[----:B01----:R-:W-:Y:S05]  /*0820*/  ENDCOLLECTIVE ;  /* 0x000000000000791b */ /* 0x003fea0003800000 */
.L_x_285:
[----:B------:R-:W-:Y:S01]  /*0830*/  IMAD.MOV.U32 R6, RZ, RZ, R13 ;  /* 0x000000ffff067224 */ /* 0x000fe200078e000d */
[----:B------:R-:W-:Y:S06]  /*0840*/  BRA `(.L_x_286) ;  /* 0xfffffff800e87947 */ /* 0x000fec000383ffff */
.L_x_287:
        /* <DEDUP_REMOVED lines=11> */
.L_x_895:


//--------------------- .text._Z7reduce6IdLj64ELb1EEvPT_S1_j --------------------------
	.section	.text._Z7reduce6IdLj64ELb1EEvPT_S1_j,"ax",@progbits
	.align	128
        .global         _Z7reduce6IdLj64ELb1EEvPT_S1_j
        .type           _Z7reduce6IdLj64ELb1EEvPT_S1_j,@function
        .size           _Z7reduce6IdLj64ELb1EEvPT_S1_j,(.L_x_896 - _Z7reduce6IdLj64ELb1EEvPT_S1_j)
        .other          _Z7reduce6IdLj64ELb1EEvPT_S1_j,@"STO_CUDA_ENTRY STV_DEFAULT"
_Z7reduce6IdLj64ELb1EEvPT_S1_j:
.text._Z7reduce6IdLj64ELb1EEvPT_S1_j:
        /* <DEDUP_REMOVED lines=13> */
.L_x_290:
        /* <DEDUP_REMOVED lines=10> */
.L_x_289:
[----:B------:R-:W-:Y:S05]  /*0170*/  BSYNC.RECONVERGENT B0 ;  /* 0x0000000000007941 */ /* 0x000fea0003800200 */
.L_x_288:
        /* <DEDUP_REMOVED lines=43> */
.L_x_304:
[----:B-12---:R-:W-:-:S11]  /*0430*/  DADD R4, R6, R4 ;  /* 0x0000000006047229 */ /* 0x006fd60000000004 */
.L_x_292:
[----:B------:R-:W-:Y:S05]  /*0440*/  BSYNC B0 ;  /* 0x0000000000007941 */ /* 0x000fea0003800000 */
.L_x_291:
[----:B------:R-:W-:-:S13]  /*0450*/  LOP3.LUT P0, RZ, R2, R3, RZ, 0xfc, !PT ;  /* 0x0000000302ff7212 */ /* 0x000fda000780fcff */
[----:B------:R-:W-:Y:S05]  /*0460*/  @P0 EXIT ;  /* 0x000000000000094d */ /* 0x000fea0003800000 */
[----:B------:R-:W1:Y:S02]  /*0470*/  LDC.64 R2, c[0x0][0x388] ;  /* 0x0000e200ff027b82 */ /* 0x000e640000000a00 */
[----:B-1----:R-:W-:-:S05]  /*0480*/  IMAD.WIDE.U32 R2, R0, 0x8, R2 ;  /* 0x0000000800027825 */ /* 0x002fca00078e0002 */
[----:B------:R-:W-:Y:S01]  /*0490*/  STG.E.64 desc[UR6][R2.64], R4 ;  /* 0x0000000402007986 */ /* 0x000fe2000c101b06 */
[----:B------:R-:W-:Y:S05]  /*04a0*/  EXIT ;  /* 0x000000000000794d */ /* 0x000fea0003800000 */
.L_x_293:
[----:B------:R-:W-:Y:S01]  /*04b0*/  IMAD.MOV.U32 R15, RZ, RZ, R7 ;  /* 0x000000ffff0f7224 */ /* 0x000fe200078e0007 */
[----:B------:R-:W-:Y:S01]  /*04c0*/  MOV R14, 0x10 ;  /* 0x00000010000e7802 */ /* 0x000fe20000000f00 */
[----:B------:R-:W-:Y:S01]  /*04d0*/  IMAD.MOV.U32 R17, RZ, RZ, 0x1f ;  /* 0x0000001fff117424 */ /* 0x000fe200078e00ff */
[----:B------:R-:W-:-:S07]  /*04e0*/  MOV R12, 0xffffffff ;  /* 0xffffffff000c7802 */ /* 0x000fce0000000f00 */
[----:B------:R-:W-:Y:S05]  /*04f0*/  WARPSYNC.COLLECTIVE R12, `(.L_x_294) ;  /* 0x000000000c087348 */ /* 0x000fea0003c00000 */
[----:B------:R0:W1:Y:S02]  /*0500*/  SHFL.DOWN P0, R13, R15, R14, R17 ;  /* 0x0800000e0f0d7389 */ /* 0x0000640000000011 */
[----:B01----:R-:W-:Y:S05]  /*0510*/  ENDCOLLECTIVE ;  /* 0x000000000000791b */ /* 0x003fea0003800000 */
.L_x_294:
[----:B------:R-:W-:Y:S01]  /*0520*/  MOV R15, R6 ;  /* 0x00000006000f7202 */ /* 0x000fe20000000f00 */
[----:B------:R-:W-:-:S07]  /*0530*/  IMAD.MOV.U32 R5, RZ, RZ, R13 ;  /* 0x000000ffff057224 */ /* 0x000fce00078e000d */
[----:B------:R-:W-:Y:S05]  /*0540*/  WARPSYNC.COLLECTIVE R12, `(.L_x_295) ;  /* 0x000000000c087348 */ /* 0x000fea0003c00000 */
[----:B------:R0:W1:Y:S02]  /*0550*/  SHFL.DOWN P0, R13, R15, R14, R17 ;  /* 0x0800000e0f0d7389 */ /* 0x0000640000000011 */
[----:B01----:R-:W-:Y:S05]  /*0560*/  ENDCOLLECTIVE ;  /* 0x000000000000791b */ /* 0x003fea0003800000 */
.L_x_295:
[----:B------:R-:W-:Y:S02]  /*0570*/  IMAD.MOV.U32 R14, RZ, RZ, 0x8 ;  /* 0x00000008ff0e7424 */ /* 0x000fe400078e00ff */
[----:B------:R-:W-:-:S06]  /*0580*/  IMAD.MOV.U32 R4, RZ, RZ, R13 ;  /* 0x000000ffff047224 */ /* 0x000fcc00078e000d */
[----:B------:R-:W-:-:S10]  /*0590*/  DADD R4, R6, R4 ;  /* 0x0000000006047229 */ /* 0x000fd40000000004 */
[----:B------:R-:W-:-:S07]  /*05a0*/  MOV R15, R5 ;  /* 0x00000005000f7202 */ /* 0x000fce0000000f00 */
[----:B------:R-:W-:Y:S05]  /*05b0*/  WARPSYNC.COLLECTIVE R12, `(.L_x_296) ;  /* 0x000000000c087348 */ /* 0x000fea0003c00000 */
[----:B------:R0:W1:Y:S02]  /*05c0*/  SHFL.DOWN P0, R13, R15, R14, R17 ;  /* 0x0800000e0f0d7389 */ /* 0x0000640000000011 */
[----:B01----:R-:W-:Y:S05]  /*05d0*/  ENDCOLLECTIVE ;  /* 0x000000000000791b */ /* 0x003fea0003800000 */
.L_x_296:
[----:B------:R-:W-:Y:S01]  /*05e0*/  IMAD.MOV.U32 R15, RZ, RZ, R4 ;  /* 0x000000ffff0f7224 */ /* 0x000fe200078e0004 */
[----:B------:R-:W-:-:S07]  /*05f0*/  MOV R9, R13 ;  /* 0x0000000d00097202 */ /* 0x000fce0000000f00 */
[----:B------:R-:W-:Y:S05]  /*0600*/  WARPSYNC.COLLECTIVE R12, `(.L_x_297) ;  /* 0x000000000c087348 */ /* 0x000fea0003c00000 */
[----:B------:R0:W1:Y:S02]  /*0610*/  SHFL.DOWN P0, R13, R15, R14, R17 ;  /* 0x0800000e0f0d7389 */ /* 0x0000640000000011 */
[----:B01----:R-:W-:Y:S05]  /*0620*/  ENDCOLLECTIVE ;  /* 0x000000000000791b */ /* 0x003fea0003800000 */
.L_x_297:
[----:B------:R-:W-:Y:S02]  /*0630*/  MOV R14, 0x4 ;  /* 0x00000004000e7802 */ /* 0x000fe40000000f00 */
[----:B------:R-:W-:-:S06]  /*0640*/  MOV R8, R13 ;  /* 0x0000000d00087202 */ /* 0x000fcc0000000f00 */
[----:B------:R-:W-:-:S10]  /*0650*/  DADD R8, R4, R8 ;  /* 0x0000000004087229 */ /* 0x000fd40000000008 */
[----:B------:R-:W-:-:S07]  /*0660*/  IMAD.MOV.U32 R15, RZ, RZ, R9 ;  /* 0x000000ffff0f7224 */ /* 0x000fce00078e0009 */
[----:B------:R-:W-:Y:S05]  /*0670*/  WARPSYNC.COLLECTIVE R12, `(.L_x_298) ;  /* 0x000000000c087348 */ /* 0x000fea0003c00000 */
[----:B------:R0:W1:Y:S02]  /*0680*/  SHFL.DOWN P0, R13, R15, R14, R17 ;  /* 0x0800000e0f0d7389 */ /* 0x0000640000000011 */
[----:B01----:R-:W-:Y:S05]  /*0690*/  ENDCOLLECTIVE ;  /* 0x000000000000791b */ /* 0x003fea0003800000 */
.L_x_298:
[----:B------:R-:W-:Y:S01]  /*06a0*/  MOV R15, R8 ;  /* 0x00000008000f7202 */ /* 0x000fe20000000f00 */
[----:B------:R-:W-:-:S07]  /*06b0*/  IMAD.MOV.U32 R11, RZ, RZ, R13 ;  /* 0x000000ffff0b7224 */ /* 0x000fce00078e000d */
[----:B------:R-:W-:Y:S05]  /*06c0*/  WARPSYNC.COLLECTIVE R12, `(.L_x_299) ;  /* 0x000000000c087348 */ /* 0x000fea0003c00000 */
[----:B------:R0:W1:Y:S02]  /*06d0*/  SHFL.DOWN P0, R13, R15, R14, R17 ;  /* 0x0800000e0f0d7389 */ /* 0x0000640000000011 */
[----:B01----:R-:W-:Y:S05]  /*06e0*/  ENDCOLLECTIVE ;  /* 0x000000000000791b */ /* 0x003fea0003800000 */
.L_x_299:
[----:B------:R-:W-:Y:S02]  /*06f0*/  IMAD.MOV.U32 R14, RZ, RZ, 0x2 ;  /* 0x00000002ff0e7424 */ /* 0x000fe400078e00ff */
[----:B------:R-:W-:-:S06]  /*0700*/  IMAD.MOV.U32 R10, RZ, RZ, R13 ;  /* 0x000000ffff0a7224 */ /* 0x000fcc00078e000d */
[----:B------:R-:W-:-:S10]  /*0710*/  DADD R10, R8, R10 ;  /* 0x00000000080a7229 */ /* 0x000fd4000000000a */
[----:B------:R-:W-:-:S07]  /*0720*/  MOV R15, R11 ;  /* 0x0000000b000f7202 */ /* 0x000fce0000000f00 */
[----:B------:R-:W-:Y:S05]  /*0730*/  WARPSYNC.COLLECTIVE R12, `(.L_x_300) ;  /* 0x000000000c087348 */ /* 0x000fea0003c00000 */
[----:B------:R0:W1:Y:S02]  /*0740*/  SHFL.DOWN P0, R13, R15, R14, R17 ;  /* 0x0800000e0f0d7389 */ /* 0x0000640000000011 */
[----:B01----:R-:W-:Y:S05]  /*0750*/  ENDCOLLECTIVE ;  /* 0x000000000000791b */ /* 0x003fea0003800000 */
.L_x_300:
[----:B------:R-:W-:Y:S01]  /*0760*/  IMAD.MOV.U32 R15, RZ, RZ, R10 ;  /* 0x000000ffff0f7224 */ /* 0x000fe200078e000a */
[----:B------:R-:W-:-:S07]  /*0770*/  MOV R7, R13 ;  /* 0x0000000d00077202 */ /* 0x000fce0000000f00 */
[----:B------:R-:W-:Y:S05]  /*0780*/  WARPSYNC.COLLECTIVE R12, `(.L_x_301) ;  /* 0x000000000c087348 */ /* 0x000fea0003c00000 */
[----:B------:R0:W1:Y:S02]  /*0790*/  SHFL.DOWN P0, R13, R15, R14, R17 ;  /* 0x0800000e0f0d7389 */ /* 0x0000640000000011 */
[----:B01----:R-:W-:Y:S05]  /*07a0*/  ENDCOLLECTIVE ;  /* 0x000000000000791b */ /* 0x003fea0003800000 */
.L_x_301:
[----:B------:R-:W-:Y:S02]  /*07b0*/  MOV R14, 0x1 ;  /* 0x00000001000e7802 */ /* 0x000fe40000000f00 */
[----:B------:R-:W-:-:S06]  /*07c0*/  MOV R6, R13 ;  /* 0x0000000d00067202 */ /* 0x000fcc0000000f00 */
[----:B------:R-:W-:-:S10]  /*07d0*/  DADD R6, R10, R6 ;  /* 0x000000000a067229 */ /* 0x000fd40000000006 */
[----:B------:R-:W-:-:S07]  /*07e0*/  IMAD.MOV.U32 R15, RZ, RZ, R7 ;  /* 0x000000ffff0f7224 */ /* 0x000fce00078e0007 */
[----:B------:R-:W-:Y:S05]  /*07f0*/  WARPSYNC.COLLECTIVE R12, `(.L_x_302) ;  /* 0x000000000c087348 */ /* 0x000fea0003c00000 */
[----:B------:R0:W1:Y:S02]  /*0800*/  SHFL.DOWN P0, R13, R15, R14, R17 ;  /* 0x0800000e0f0d7389 */ /* 0x0000640000000011 */
[----:B01----:R-:W-:Y:S05]  /*0810*/  ENDCOLLECTIVE ;  /* 0x000000000000791b */ /* 0x003fea0003800000 */
.L_x_302:
[----:B------:R-:W-:Y:S01]  /*0820*/  MOV R15, R6 ;  /* 0x00000006000f7202 */ /* 0x000fe20000000f00 */
[----:B------:R-:W-:-:S07]  /*0830*/  IMAD.MOV.U32 R5, RZ, RZ, R13 ;  /* 0x000000ffff057224 */ /* 0x000fce00078e000d */
[----:B------:R-:W-:Y:S05]  /*0840*/  WARPSYNC.COLLECTIVE R12, `(.L_x_303) ;  /* 0x000000000c087348 */ /* 0x000fea0003c00000 */
[----:B------:R0:W1:Y:S02]  /*0850*/  SHFL.DOWN P0, R13, R15, R14, R17 ;  /* 0x0800000e0f0d7389 */ /* 0x0000640000000011 */
[----:B01----:R-:W-:Y:S05]  /*0860*/  ENDCOLLECTIVE ;  /* 0x000000000000791b */ /* 0x003fea0003800000 */
.L_x_303:
[----:B------:R-:W-:Y:S01]  /*0870*/  IMAD.MOV.U32 R4, RZ, RZ, R13 ;  /* 0x000000ffff047224 */ /* 0x000fe200078e000d */
[----:B------:R-:W-:Y:S06]  /*0880*/  BRA `(.L_x_304) ;  /* 0xfffffff800e87947 */ /* 0x000fec000383ffff */
.L_x_305:
        /* <DEDUP_REMOVED lines=15> */
.L_x_896:


//--------------------- .text._Z7reduce6IdLj128ELb1EEvPT_S1_j --------------------------
	.section	.text._Z7reduce6IdLj128ELb1EEvPT_S1_j,"ax",@progbits
	.align	128
        .global         _Z7reduce6IdLj128ELb1EEvPT_S1_j
        .type           _Z7reduce6IdLj128ELb1EEvPT_S1_j,@function
        .size           _Z7reduce6IdLj128ELb1EEvPT_S1_j,(.L_x_897 - _Z7reduce6IdLj128ELb1EEvPT_S1_j)
        .other          _Z7reduce6IdLj128ELb1EEvPT_S1_j,@"STO_CUDA_ENTRY STV_DEFAULT"
_Z7reduce6IdLj128ELb1EEvPT_S1_j:
.text._Z7reduce6IdLj128ELb1EEvPT_S1_j:
        /* <DEDUP_REMOVED lines=13> */
.L_x_308:
[----:B-1----:R-:W-:-:S04]  /*00d0*/  IMAD.WIDE.U32 R4, R2, 0x8, R10 ;  /* 0x0000000802047825 */ /* 0x002fc800078e000a */
[----:B------:R-:W-:Y:S02]  /*00e0*/  VIADD R9, R2, 0x80 ;  /* 0x0000008002097836 */ /* 0x000fe40000000000 */
[----:B------:R-:W2:Y:S02]  /*00f0*/  LDG.E.64 R4, desc[UR6][R4.64] ;  /* 0x0000000604047981 */ /* 0x000ea4000c1e1b00 */
[----:B------:R-:W-:-:S06]  /*0100*/  IMAD.WIDE.U32 R8, R9, 0x8, R10 ;  /* 0x0000000809087825 */ /* 0x000fcc00078e000a */
[----:B------:R-:W3:Y:S01]  /*0110*/  LDG.E.64 R8, desc[UR6][R8.64] ;  /* 0x0000000608087981 */ /* 0x000ee2000c1e1b00 */
[----:B0-----:R-:W-:-:S04]  /*0120*/  LEA R2, R13, R2, 0x8 ;  /* 0x000000020d027211 */ /* 0x001fc800078e40ff */
[----:B------:R-:W-:Y:S01]  /*0130*/  ISETP.GE.U32.AND P0, PT, R2, UR4, PT ;  /* 0x0000000402007c0c */ /* 0x000fe2000bf06070 */
[----:B--2---:R-:W-:-:S08]  /*0140*/  DADD R6, R4, R6 ;  /* 0x0000000004067229 */ /* 0x004fd00000000006 */
[----:B---3--:R-:W-:-:S04]  /*0150*/  DADD R6, R6, R8 ;  /* 0x0000000006067229 */ /* 0x008fc80000000008 */
[----:B------:R-:W-:Y:S07]  /*0160*/  @!P0 BRA `(.L_x_308) ;  /* 0xfffffffc00d88947 */ /* 0x000fee000383ffff */
.L_x_307:
[----:B------:R-:W-:Y:S05]  /*0170*/  BSYNC.RECONVERGENT B0 ;  /* 0x0000000000007941 */ /* 0x000fea0003800200 */
.L_x_306:
[----:B------:R-:W0:Y:S01]  /*0180*/  S2UR UR5, SR_CgaCtaId ;  /* 0x00000000000579c3 */ /* 0x000e220000008800 */
[----:B------:R-:W-:Y:S01]  /*0190*/  UMOV UR4, 0x400 ;  /* 0x0000040000047882 */ /* 0x000fe20000000000 */
[----:B------:R-:W-:Y:S01]  /*01a0*/  ISETP.GT.U32.AND P0, PT, R0, 0x3f, PT ;  /* 0x0000003f0000780c */ /* 0x000fe20003f04070 */
[----:B------:R-:W1:Y:S01]  /*01b0*/  S2R R2, SR_TID.Y ;  /* 0x0000000000027919 */ /* 0x000e620000002200 */
[----:B------:R-:W-:Y:S01]  /*01c0*/  BSSY B0, `(.L_x_309) ;  /* 0x000002c000007945 */ /* 0x000fe20003800000 */
[----:B------:R-:W1:Y:S01]  /*01d0*/  S2R R9, SR_TID.Z ;  /* 0x0000000000097919 */ /* 0x000e620000002300 */
[----:B0-----:R-:W-:-:S06]  /*01e0*/  ULEA UR4, UR5, UR4, 0x18 ;  /* 0x0000000405047291 */ /* 0x001fcc000f8ec0ff */
[----:B------:R-:W-:-:S05]  /*01f0*/  LEA R11, R0, UR4, 0x3 ;  /* 0x00000004000b7c11 */ /* 0x000fca000f8e18ff */
[----:B------:R-:W-:Y:S01]  /*0200*/  STS.64 [R11], R6 ;  /* 0x000000060b007388 */ /* 0x000fe20000000a00 */
[----:B------:R-:W0:Y:S01]  /*0210*/  LDCU UR4, c[0x0][0x360] ;  /* 0x00006c00ff0477ac */ /* 0x000e220008000800 */
[----:B------:R-:W1:Y:S01]  /*0220*/  LDCU UR5, c[0x0][0x364] ;  /* 0x00006c80ff0577ac */ /* 0x000e620008000800 */
[----:B------:R-:W-:Y:S08]  /*0230*/  BAR.SYNC.DEFER_BLOCKING 0x0 ;  /* 0x0000000000007b1d */ /* 0x000ff00000010000 */
[----:B------:R-:W-:Y:S08]  /*0240*/  BAR.SYNC.DEFER_BLOCKING 0x0 ;  /* 0x0000000000007b1d */ /* 0x000ff00000010000 */
[----:B------:R-:W-:Y:S06]  /*0250*/  BAR.SYNC.DEFER_BLOCKING 0x0 ;  /* 0x0000000000007b1d */ /* 0x000fec0000010000 */
[----:B------:R-:W2:Y:S02]  /*0260*/  @!P0 LDS.64 R4, [R11+0x200] ;  /* 0x000200000b048984 */ /* 0x000ea40000000a00 */
[----:B--2---:R-:W-:Y:S01]  /*0270*/  @!P0 DADD R6, R6, R4 ;  /* 0x0000000006068229 */ /* 0x004fe20000000004 */
[----:B-1----:R-:W-:-:S04]  /*0280*/  IMAD R5, R9, UR5, R2 ;  /* 0x0000000509057c24 */ /* 0x002fc8000f8e0202 */
[----:B0-----:R-:W-:Y:S02]  /*0290*/  IMAD R5, R5, UR4, RZ ;  /* 0x0000000405057c24 */ /* 0x001fe4000f8e02ff */
[----:B------:R0:W-:Y:S02]  /*02a0*/  @!P0 STS.64 [R11], R6 ;  /* 0x000000060b008388 */ /* 0x0001e40000000a00 */
[----:B------:R-:W-:Y:S01]  /*02b0*/  IMAD.IADD R2, R5, 0x1, R0 ;  /* 0x0000000105027824 */ /* 0x000fe200078e0200 */
[----:B------:R-:W-:Y:S04]  /*02c0*/  BAR.SYNC.DEFER_BLOCKING 0x0 ;  /* 0x0000000000007b1d */ /* 0x000fe80000010000 */
        /* <DEDUP_REMOVED lines=26> */
.L_x_322:
[----:B-12---:R-:W-:-:S11]  /*0470*/  DADD R6, R8, R6 ;  /* 0x0000000008067229 */ /* 0x006fd60000000006 */
.L_x_310:
[----:B------:R-:W-:Y:S05]  /*0480*/  BSYNC B0 ;  /* 0x0000000000007941 */ /* 0x000fea0003800000 */
.L_x_309:
[----:B------:R-:W-:-:S13]  /*0490*/  LOP3.LUT P0, RZ, R5, R0, RZ, 0xfc, !PT ;  /* 0x0000000005ff7212 */ /* 0x000fda000780fcff */
[----:B------:R-:W-:Y:S05]  /*04a0*/  @P0 EXIT ;  /* 0x000000000000094d */ /* 0x000fea0003800000 */
[----:B------:R-:W1:Y:S02]  /*04b0*/  LDC.64 R4, c[0x0][0x388] ;  /* 0x0000e200ff047b82 */ /* 0x000e640000000a00 */
[----:B-1----:R-:W-:-:S05]  /*04c0*/  IMAD.WIDE.U32 R2, R3, 0x8, R4 ;  /* 0x0000000803027825 */ /* 0x002fca00078e0004 */
[----:B------:R-:W-:Y:S01]  /*04d0*/  STG.E.64 desc[UR6][R2.64], R6 ;  /* 0x0000000602007986 */ /* 0x000fe2000c101b06 */
[----:B------:R-:W-:Y:S05]  /*04e0*/  EXIT ;  /* 0x000000000000794d */ /* 0x000fea0003800000 */
.L_x_311:
[----:B------:R-:W-:Y:S01]  /*04f0*/  MOV R15, R9 ;  /* 0x00000009000f7202 */ /* 0x000fe20000000f00 */
[----:B------:R-:W-:Y:S01]  /*0500*/  IMAD.MOV.U32 R14, RZ, RZ, 0x10 ;  /* 0x00000010ff0e7424 */ /* 0x000fe200078e00ff */
[----:B------:R-:W-:Y:S01]  /*0510*/  MOV R17, 0x1f ;  /* 0x0000001f00117802 */ /* 0x000fe20000000f00 */
[----:B------:R-:W-:-:S07]  /*0520*/  IMAD.MOV.U32 R2, RZ, RZ, -0x1 ;  /* 0xffffffffff027424 */ /* 0x000fce00078e00ff */
[----:B------:R-:W-:Y:S05]  /*0530*/  WARPSYNC.COLLECTIVE R2, `(.L_x_312) ;  /* 0x0000000002087348 */ /* 0x000fea0003c00000 */
[----:B------:R0:W1:Y:S02]  /*0540*/  SHFL.DOWN P0, R4, R15, R14, R17 ;  /* 0x0800000e0f047389 */ /* 0x0000640000000011 */
[----:B01----:R-:W-:Y:S05]  /*0550*/  ENDCOLLECTIVE ;  /* 0x000000000000791b */ /* 0x003fea0003800000 */
.L_x_312:
[----:B------:R-:W-:Y:S01]  /*0560*/  IMAD.MOV.U32 R15, RZ, RZ, R8 ;  /* 0x000000ffff0f7224 */ /* 0x000fe200078e0008 */
[----:B------:R-:W-:-:S07]  /*0570*/  MOV R7, R4 ;  /* 0x0000000400077202 */ /* 0x000fce0000000f00 */
[----:B------:R-:W-:Y:S05]  /*0580*/  WARPSYNC.COLLECTIVE R2, `(.L_x_313) ;  /* 0x0000000002087348 */ /* 0x000fea0003c00000 */
[----:B------:R0:W1:Y:S02]  /*0590*/  SHFL.DOWN P0, R4, R15, R14, R17 ;  /* 0x0800000e0f047389 */ /* 0x0000640000000011 */
[----:B01----:R-:W-:Y:S05]  /*05a0*/  ENDCOLLECTIVE ;  /* 0x000000000000791b */ /* 0x003fea0003800000 */
.L_x_313:
[----:B------:R-:W-:Y:S02]  /*05b0*/  MOV R14, 0x8 ;  /* 0x00000008000e7802 */ /* 0x000fe40000000f00 */
[----:B------:R-:W-:-:S06]  /*05c0*/  MOV R6, R4 ;  /* 0x0000000400067202 */ /* 0x000fcc0000000f00 */
[----:B------:R-:W-:-:S10]  /*05d0*/  DADD R6, R8, R6 ;  /* 0x0000000008067229 */ /* 0x000fd40000000006 */
[----:B------:R-:W-:-:S07]  /*05e0*/  IMAD.MOV.U32 R15, RZ, RZ, R7 ;  /* 0x000000ffff0f7224 */ /* 0x000fce00078e0007 */
[----:B------:R-:W-:Y:S05]  /*05f0*/  WARPSYNC.COLLECTIVE R2, `(.L_x_314) ;  /* 0x0000000002087348 */ /* 0x000fea0003c00000 */
[----:B------:R0:W1:Y:S02]  /*0600*/  SHFL.DOWN P0, R4, R15, R14, R17 ;  /* 0x0800000e0f047389 */ /* 0x0000640000000011 */
[----:B01----:R-:W-:Y:S05]  /*0610*/  ENDCOLLECTIVE ;  /* 0x000000000000791b */ /* 0x003fea0003800000 */
.L_x_314:
[----:B------:R-:W-:Y:S01]  /*0620*/  MOV R15, R6 ;  /* 0x00000006000f7202 */ /* 0x000fe20000000f00 */
[----:B------:R-:W-:-:S07]  /*0630*/  IMAD.MOV.U32 R11, RZ, RZ, R4 ;  /* 0x000000ffff0b7224 */ /* 0x000fce00078e0004 */
[----:B------:R-:W-:Y:S05]  /*0640*/  WARPSYNC.COLLECTIVE R2, `(.L_x_315) ;  /* 0x0000000002087348 */ /* 0x000fea0003c00000 */
[----:B------:R0:W1:Y:S02]  /*0650*/  SHFL.DOWN P0, R4, R15, R14, R17 ;  /* 0x0800000e0f047389 */ /* 0x0000640000000011 */
[----:B01----:R-:W-:Y:S05]  /*0660*/  ENDCOLLECTIVE ;  /* 0x000000000000791b */ /* 0x003fea0003800000 */
.L_x_315:
[----:B------:R-:W-:Y:S02]  /*0670*/  IMAD.MOV.U32 R14, RZ, RZ, 0x4 ;  /* 0x00000004ff0e7424 */ /* 0x000fe400078e00ff */
[----:B------:R-:W-:-:S06]  /*0680*/  IMAD.MOV.U32 R10, RZ, RZ, R4 ;  /* 0x000000ffff0a7224 */ /* 0x000fcc00078e0004 */
[----:B------:R-:W-:-:S10]  /*0690*/  DADD R10, R6, R10 ;  /* 0x00000000060a7229 */ /* 0x000fd4000000000a */
[----:B------:R-:W-:-:S07]  /*06a0*/  MOV R15, R11 ;  /* 0x0000000b000f7202 */ /* 0x000fce0000000f00 */
[----:B------:R-:W-:Y:S05]  /*06b0*/  WARPSYNC.COLLECTIVE R2, `(.L_x_316) ;  /* 0x0000000002087348 */ /* 0x000fea0003c00000 */
[----:B------:R0:W1:Y:S02]  /*06c0*/  SHFL.DOWN P0, R4, R15, R14, R17 ;  /* 0x0800000e0f047389 */ /* 0x0000640000000011 */
[----:B01----:R-:W-:Y:S05]  /*06d0*/  ENDCOLLECTIVE ;  /* 0x000000000000791b */ /* 0x003fea0003800000 */
.L_x_316:
[----:B------:R-:W-:Y:S01]  /*06e0*/  IMAD.MOV.U32 R15, RZ, RZ, R10 ;  /* 0x000000ffff0f7224 */ /* 0x000fe200078e000a */
[----:B------:R-:W-:-:S07]  /*06f0*/  MOV R13, R4 ;  /* 0x00000004000d7202 */ /* 0x000fce0000000f00 */
[----:B------:R-:W-:Y:S05]  /*0700*/  WARPSYNC.COLLECTIVE R2, `(.L_x_317) ;  /* 0x0000000002087348 */ /* 0x000fea0003c00000 */
[----:B------:R0:W1:Y:S02]  /*0710*/  SHFL.DOWN P0, R4, R15, R14, R17 ;  /* 0x0800000e0f047389 */ /* 0x0000640000000011 */
[----:B01----:R-:W-:Y:S05]  /*0720*/  ENDCOLLECTIVE ;  /* 0x000000000000791b */ /* 0x003fea0003800000 */
.L_x_317:
[----:B------:R-:W-:Y:S02]  /*0730*/  MOV R14, 0x2 ;  /* 0x00000002000e7802 */ /* 0x000fe40000000f00 */
[----:B------:R-:W-:-:S06]  /*0740*/  MOV R12, R4 ;  /* 0x00000004000c7202 */ /* 0x000fcc0000000f00 */
[----:B------:R-:W-:-:S10]  /*0750*/  DADD R12, R10, R12 ;  /* 0x000000000a0c7229 */ /* 0x000fd4000000000c */
[----:B------:R-:W-:-:S07]  /*0760*/  IMAD.MOV.U32 R15, RZ, RZ, R13 ;  /* 0x000000ffff0f7224 */ /* 0x000fce00078e000d */
[----:B------:R-:W-:Y:S05]  /*0770*/  WARPSYNC.COLLECTIVE R2, `(.L_x_318) ;  /* 0x0000000002087348 */ /* 0x000fea0003c00000 */
[----:B------:R0:W1:Y:S02]  /*0780*/  SHFL.DOWN P0, R4, R15, R14, R17 ;  /* 0x0800000e0f047389 */ /* 0x0000640000000011 */
[----:B01----:R-:W-:Y:S05]  /*0790*/  ENDCOLLECTIVE ;  /* 0x000000000000791b */ /* 0x003fea0003800000 */
.L_x_318:
[----:B------:R-:W-:Y:S01]  /*07a0*/  MOV R15, R12 ;  /* 0x0000000c000f7202 */ /* 0x000fe20000000f00 */
[----:B------:R-:W-:-:S07]  /*07b0*/  IMAD.MOV.U32 R9, RZ, RZ, R4 ;  /* 0x000000ffff097224 */ /* 0x000fce00078e0004 */
[----:B------:R-:W-:Y:S05]  /*07c0*/  WARPSYNC.COLLECTIVE R2, `(.L_x_319) ;  /* 0x0000000002087348 */ /* 0x000fea0003c00000 */
[----:B------:R0:W1:Y:S02]  /*07d0*/  SHFL.DOWN P0, R4, R15, R14, R17 ;  /* 0x0800000e0f047389 */ /* 0x0000640000000011 */
[----:B01----:R-:W-:Y:S05]  /*07e0*/  ENDCOLLECTIVE ;  /* 0x000000000000791b */ /* 0x003fea0003800000 */
.L_x_319:
[----:B------:R-:W-:Y:S02]  /*07f0*/  IMAD.MOV.U32 R14, RZ, RZ, 0x1 ;  /* 0x00000001ff0e7424 */ /* 0x000fe400078e00ff */
[----:B------:R-:W-:-:S06]  /*0800*/  IMAD.MOV.U32 R8, RZ, RZ, R4 ;  /* 0x000000ffff087224 */ /* 0x000fcc00078e0004 */
[----:B------:R-:W-:-:S10]  /*0810*/  DADD R8, R12, R8 ;  /* 0x000000000c087229 */ /* 0x000fd40000000008 */
[----:B------:R-:W-:-:S07]  /*0820*/  MOV R15, R9 ;  /* 0x00000009000f7202 */ /* 0x000fce0000000f00 */
[----:B------:R-:W-:Y:S05]  /*0830*/  WARPSYNC.COLLECTIVE R2, `(.L_x_320) ;  /* 0x0000000002087348 */ /* 0x000fea0003c00000 */
[----:B------:R0:W1:Y:S02]  /*0840*/  SHFL.DOWN P0, R4, R15, R14, R17 ;  /* 0x0800000e0f047389 */ /* 0x0000640000000011 */
[----:B01----:R-:W-:Y:S05]  /*0850*/  ENDCOLLECTIVE ;  /* 0x000000000000791b */ /* 0x003fea0003800000 */
.L_x_320:
[----:B------:R-:W-:Y:S01]  /*0860*/  IMAD.MOV.U32 R15, RZ, RZ, R8 ;  /* 0x000000ffff0f7224 */ /* 0x000fe200078e0008 */
[----:B------:R-:W-:-:S07]  /*0870*/  MOV R7, R4 ;  /* 0x0000000400077202 */ /* 0x000fce0000000f00 */
[----:B------:R-:W-:Y:S05]  /*0880*/  WARPSYNC.COLLECTIVE R2, `(.L_x_321) ;  /* 0x0000000002087348 */ /* 0x000fea0003c00000 */
[----:B------:R0:W1:Y:S02]  /*0890*/  SHFL.DOWN P0, R4, R15, R14, R17 ;  /* 0x0800000e0f047389 */ /* 0x0000640000000011 */
[----:B01----:R-:W-:Y:S05]  /*08a0*/  ENDCOLLECTIVE ;  /* 0x000000000000791b */ /* 0x003fea0003800000 */
.L_x_321:
[----:B------:R-:W-:Y:S01]  /*08b0*/  MOV R6, R4 ;  /* 0x0000000400067202 */ /* 0x000fe20000000f00 */
[----:B------:R-:W-:Y:S06]  /*08c0*/  BRA `(.L_x_322) ;  /* 0xfffffff800e87947 */ /* 0x000fec000383ffff */
.L_x_323:
        /* <DEDUP_REMOVED lines=11> */
.L_x_897:


//--------------------- .text._Z7reduce6IdLj256ELb1EEvPT_S1_j --------------------------
	.section	.text._Z7reduce6IdLj256ELb1EEvPT_S1_j,"ax",@progbits
	.align	128
        .global         _Z7reduce6IdLj256ELb1EEvPT_S1_j
        .type           _Z7reduce6IdLj256ELb1EEvPT_S1_j,@function
        .size           _Z7reduce6IdLj256ELb1EEvPT_S1_j,(.L_x_898 - _Z7reduce6IdLj256ELb1EEvPT_S1_j)
        .other          _Z7reduce6IdLj256ELb1EEvPT_S1_j,@"STO_CUDA_ENTRY STV_DEFAULT"
_Z7reduce6IdLj256ELb1EEvPT_S1_j:
.text._Z7reduce6IdLj256ELb1EEvPT_S1_j:
        /* <DEDUP_REMOVED lines=13> */
.L_x_326:
        /* <DEDUP_REMOVED lines=10> */
.L_x_325:
[----:B------:R-:W-:Y:S05]  /*0170*/  BSYNC.RECONVERGENT B0 ;  /* 0x0000000000007941 */ /* 0x000fea0003800200 */
.L_x_324:
[----:B------:R-:W0:Y:S01]  /*0180*/  S2UR UR5, SR_CgaCtaId ;  /* 0x00000000000579c3 */ /* 0x000e220000008800 */
[----:B------:R-:W-:Y:S01]  /*0190*/  UMOV UR4, 0x400 ;  /* 0x0000040000047882 */ /* 0x000fe20000000000 */
[C---:B------:R-:W-:Y:S01]  /*01a0*/  ISETP.GT.U32.AND P0, PT, R3.reuse, 0x7f, PT ;  /* 0x0000007f0300780c */ /* 0x040fe20003f04070 */
[----:B------:R-:W1:Y:S01]  /*01b0*/  S2R R2, SR_TID.Y ;  /* 0x0000000000027919 */ /* 0x000e620000002200 */
[----:B------:R-:W-:Y:S01]  /*01c0*/  ISETP.GT.U32.AND P1, PT, R3, 0x3f, PT ;  /* 0x0000003f0300780c */ /* 0x000fe20003f24070 */
[----:B------:R-:W-:Y:S01]  /*01d0*/  BSSY B0, `(.L_x_327) ;  /* 0x000002f000007945 */ /* 0x000fe20003800000 */
[----:B------:R-:W1:Y:S01]  /*01e0*/  S2R R11, SR_TID.Z ;  /* 0x00000000000b7919 */ /* 0x000e620000002300 */
[----:B0-----:R-:W-:-:S06]  /*01f0*/  ULEA UR4, UR5, UR4, 0x18 ;  /* 0x0000000405047291 */ /* 0x001fcc000f8ec0ff */
[----:B------:R-:W-:-:S05]  /*0200*/  LEA R9, R3, UR4, 0x3 ;  /* 0x0000000403097c11 */ /* 0x000fca000f8e18ff */
[----:B------:R-:W-:Y:S01]  /*0210*/  STS.64 [R9], R4 ;  /* 0x0000000409007388 */ /* 0x000fe20000000a00 */
[----:B------:R-:W0:Y:S01]  /*0220*/  LDCU UR4, c[0x0][0x360] ;  /* 0x00006c00ff0477ac */ /* 0x000e220008000800 */
[----:B------:R-:W1:Y:S02]  /*0230*/  LDCU UR5, c[0x0][0x364] ;  /* 0x00006c80ff0577ac */ /* 0x000e640008000800 */
[----:B-1----:R-:W-:-:S04]  /*0240*/  IMAD R2, R11, UR5, R2 ;  /* 0x000000050b027c24 */ /* 0x002fc8000f8e0202 */
[----:B0-----:R-:W-:Y:S01]  /*0250*/  IMAD R2, R2, UR4, RZ ;  /* 0x0000000402027c24 */ /* 0x001fe2000f8e02ff */
[----:B------:R-:W-:Y:S08]  /*0260*/  BAR.SYNC.DEFER_BLOCKING 0x0 ;  /* 0x0000000000007b1d */ /* 0x000ff00000010000 */
[----:B------:R-:W-:Y:S06]  /*0270*/  BAR.SYNC.DEFER_BLOCKING 0x0 ;  /* 0x0000000000007b1d */ /* 0x000fec0000010000 */
[----:B------:R-:W0:Y:S02]  /*0280*/  @!P0 LDS.64 R6, [R9+0x400] ;  /* 0x0004000009068984 */ /* 0x000e240000000a00 */
[----:B0-----:R-:W-:-:S07]  /*0290*/  @!P0 DADD R4, R4, R6 ;  /* 0x0000000004048229 */ /* 0x001fce0000000006 */
[----:B------:R-:W-:Y:S01]  /*02a0*/  @!P0 STS.64 [R9], R4 ;  /* 0x0000000409008388 */ /* 0x000fe20000000a00 */
[----:B------:R-:W-:Y:S06]  /*02b0*/  BAR.SYNC.DEFER_BLOCKING 0x0 ;  /* 0x0000000000007b1d */ /* 0x000fec0000010000 */
[----:B------:R-:W0:Y:S02]  /*02c0*/  @!P1 LDS.64 R6, [R9+0x200] ;  /* 0x0002000009069984 */ /* 0x000e240000000a00 */
[----:B0-----:R-:W-:Y:S01]  /*02d0*/  @!P1 DADD R4, R4, R6 ;  /* 0x0000000004049229 */ /* 0x001fe20000000006 */
[----:B------:R-:W-:-:S05]  /*02e0*/  IMAD.IADD R6, R2, 0x1, R3 ;  /* 0x0000000102067824 */ /* 0x000fca00078e0203 */
[----:B------:R-:W-:Y:S01]  /*02f0*/  ISETP.GT.U32.AND P0, PT, R6, 0x1f, PT ;  /* 0x0000001f0600780c */ /* 0x000fe20003f04070 */
[----:B------:R0:W-:Y:S01]  /*0300*/  @!P1 STS.64 [R9], R4 ;  /* 0x0000000409009388 */ /* 0x0001e20000000a00 */
[----:B------:R-:W-:Y:S11]  /*0310*/  BAR.SYNC.DEFER_BLOCKING 0x0 ;  /* 0x0000000000007b1d */ /* 0x000ff60000010000 */
        /* <DEDUP_REMOVED lines=25> */
.L_x_340:
[----:B-12---:R-:W-:-:S11]  /*04b0*/  DADD R4, R6, R4 ;  /* 0x0000000006047229 */ /* 0x006fd60000000004 */
.L_x_328:
[----:B------:R-:W-:Y:S05]  /*04c0*/  BSYNC B0 ;  /* 0x0000000000007941 */ /* 0x000fea0003800000 */
.L_x_327:
[----:B------:R-:W-:-:S13]  /*04d0*/  LOP3.LUT P0, RZ, R2, R3, RZ, 0xfc, !PT ;  /* 0x0000000302ff7212 */ /* 0x000fda000780fcff */
[----:B------:R-:W-:Y:S05]  /*04e0*/  @P0 EXIT ;  /* 0x000000000000094d */ /* 0x000fea0003800000 */
[----:B------:R-:W1:Y:S02]  /*04f0*/  LDC.64 R2, c[0x0][0x388] ;  /* 0x0000e200ff027b82 */ /* 0x000e640000000a00 */
[----:B-1----:R-:W-:-:S05]  /*0500*/  IMAD.WIDE.U32 R2, R0, 0x8, R2 ;  /* 0x0000000800027825 */ /* 0x002fca00078e0002 */
[----:B------:R-:W-:Y:S01]  /*0510*/  STG.E.64 desc[UR6][R2.64], R4 ;  /* 0x0000000402007986 */ /* 0x000fe2000c101b06 */
[----:B------:R-:W-:Y:S05]  /*0520*/  EXIT ;  /* 0x000000000000794d */ /* 0x000fea0003800000 */
.L_x_329:
[----:B------:R-:W-:Y:S01]  /*0530*/  MOV R15, R7 ;  /* 0x00000007000f7202 */ /* 0x000fe20000000f00 */
[----:B------:R-:W-:Y:S01]  /*0540*/  IMAD.MOV.U32 R14, RZ, RZ, 0x10 ;  /* 0x00000010ff0e7424 */ /* 0x000fe200078e00ff */
[----:B------:R-:W-:Y:S01]  /*0550*/  MOV R17, 0x1f ;  /* 0x0000001f00117802 */ /* 0x000fe20000000f00 */
[----:B------:R-:W-:-:S07]  /*0560*/  IMAD.MOV.U32 R12, RZ, RZ, -0x1 ;  /* 0xffffffffff0c7424 */ /* 0x000fce00078e00ff */
[----:B------:R-:W-:Y:S05]  /*0570*/  WARPSYNC.COLLECTIVE R12, `(.L_x_330) ;  /* 0x000000000c087348 */ /* 0x000fea0003c00000 */
[----:B------:R0:W1:Y:S02]  /*0580*/  SHFL.DOWN P0, R13, R15, R14, R17 ;  /* 0x0800000e0f0d7389 */ /* 0x0000640000000011 */
[----:B01----:R-:W-:Y:S05]  /*0590*/  ENDCOLLECTIVE ;  /* 0x000000000000791b */ /* 0x003fea0003800000 */
.L_x_330:
[----:B------:R-:W-:Y:S01]  /*05a0*/  IMAD.MOV.U32 R15, RZ, RZ, R6 ;  /* 0x000000ffff0f7224 */ /* 0x000fe200078e0006 */
[----:B------:R-:W-:-:S07]  /*05b0*/  MOV R5, R13 ;  /* 0x0000000d00057202 */ /* 0x000fce0000000f00 */
[----:B------:R-:W-:Y:S05]  /*05c0*/  WARPSYNC.COLLECTIVE R12, `(.L_x_331) ;  /* 0x000000000c087348 */ /* 0x000fea0003c00000 */
[----:B------:R0:W1:Y:S02]  /*05d0*/  SHFL.DOWN P0, R13, R15, R14, R17 ;  /* 0x0800000e0f0d7389 */ /* 0x0000640000000011 */
[----:B01----:R-:W-:Y:S05]  /*05e0*/  ENDCOLLECTIVE ;  /* 0x000000000000791b */ /* 0x003fea0003800000 */
.L_x_331:
[----:B------:R-:W-:Y:S02]  /*05f0*/  MOV R14, 0x8 ;  /* 0x00000008000e7802 */ /* 0x000fe40000000f00 */
[----:B------:R-:W-:-:S06]  /*0600*/  MOV R4, R13 ;  /* 0x0000000d00047202 */ /* 0x000fcc0000000f00 */
[----:B------:R-:W-:-:S10]  /*0610*/  DADD R4, R6, R4 ;  /* 0x0000000006047229 */ /* 0x000fd40000000004 */
[----:B------:R-:W-:-:S07]  /*0620*/  IMAD.MOV.U32 R15, RZ, RZ, R5 ;  /* 0x000000ffff0f7224 */ /* 0x000fce00078e0005 */
[----:B------:R-:W-:Y:S05]  /*0630*/  WARPSYNC.COLLECTIVE R12, `(.L_x_332) ;  /* 0x000000000c087348 */ /* 0x000fea0003c00000 */
[----:B------:R0:W1:Y:S02]  /*0640*/  SHFL.DOWN P0, R13, R15, R14, R17 ;  /* 0x0800000e0f0d7389 */ /* 0x0000640000000011 */
[----:B01----:R-:W-:Y:S05]  /*0650*/  ENDCOLLECTIVE ;  /* 0x000000000000791b */ /* 0x003fea0003800000 */
.L_x_332:
[----:B------:R-:W-:Y:S01]  /*0660*/  MOV R15, R4 ;  /* 0x00000004000f7202 */ /* 0x000fe20000000f00 */
[----:B------:R-:W-:-:S07]  /*0670*/  IMAD.MOV.U32 R9, RZ, RZ, R13 ;  /* 0x000000ffff097224 */ /* 0x000fce00078e000d */
[----:B------:R-:W-:Y:S05]  /*0680*/  WARPSYNC.COLLECTIVE R12, `(.L_x_333) ;  /* 0x000000000c087348 */ /* 0x000fea0003c00000 */
[----:B------:R0:W1:Y:S02]  /*0690*/  SHFL.DOWN P0, R13, R15, R14, R17 ;  /* 0x0800000e0f0d7389 */ /* 0x0000640000000011 */
[----:B01----:R-:W-:Y:S05]  /*06a0*/  ENDCOLLECTIVE ;  /* 0x000000000000791b */ /* 0x003fea0003800000 */
.L_x_333:
[----:B------:R-:W-:Y:S02]  /*06b0*/  IMAD.MOV.U32 R14, RZ, RZ, 0x4 ;  /* 0x00000004ff0e7424 */ /* 0x000fe400078e00ff */
[----:B------:R-:W-:-:S06]  /*06c0*/  IMAD.MOV.U32 R8, RZ, RZ, R13 ;  /* 0x000000ffff087224 */ /* 0x000fcc00078e000d */
[----:B------:R-:W-:-:S10]  /*06d0*/  DADD R8, R4, R8 ;  /* 0x0000000004087229 */ /* 0x000fd40000000008 */
[----:B------:R-:W-:-:S07]  /*06e0*/  MOV R15, R9 ;  /* 0x00000009000f7202 */ /* 0x000fce0000000f00 */
[----:B------:R-:W-:Y:S05]  /*06f0*/  WARPSYNC.COLLECTIVE R12, `(.L_x_334) ;  /* 0x000000000c087348 */ /* 0x000fea0003c00000 */
[----:B------:R0:W1:Y:S02]  /*0700*/  SHFL.DOWN P0, R13, R15, R14, R17 ;  /* 0x0800000e0f0d7389 */ /* 0x0000640000000011 */
[----:B01----:R-:W-:Y:S05]  /*0710*/  ENDCOLLECTIVE ;  /* 0x000000000000791b */ /* 0x003fea0003800000 */
.L_x_334:
[----:B------:R-:W-:Y:S01]  /*0720*/  IMAD.MOV.U32 R15, RZ, RZ, R8 ;  /* 0x000000ffff0f7224 */ /* 0x000fe200078e0008 */
[----:B------:R-:W-:-:S07]  /*0730*/  MOV R11, R13 ;  /* 0x0000000d000b7202 */ /* 0x000fce0000000f00 */
[----:B------:R-:W-:Y:S05]  /*0740*/  WARPSYNC.COLLECTIVE R12, `(.L_x_335) ;  /* 0x000000000c087348 */ /* 0x000fea0003c00000 */
[----:B------:R0:W1:Y:S02]  /*0750*/  SHFL.DOWN P0, R13, R15, R14, R17 ;  /* 0x0800000e0f0d7389 */ /* 0x0000640000000011 */
[----:B01----:R-:W-:Y:S05]  /*0760*/  ENDCOLLECTIVE ;  /* 0x000000000000791b */ /* 0x003fea0003800000 */
.L_x_335:
[----:B------:R-:W-:Y:S02]  /*0770*/  MOV R14, 0x2 ;  /* 0x00000002000e7802 */ /* 0x000fe40000000f00 */
[----:B------:R-:W-:-:S06]  /*0780*/  MOV R10, R13 ;  /* 0x0000000d000a7202 */ /* 0x000fcc0000000f00 */
[----:B------:R-:W-:-:S10]  /*0790*/  DADD R10, R8, R10 ;  /* 0x00000000080a7229 */ /* 0x000fd4000000000a */
[----:B------:R-:W-:-:S07]  /*07a0*/  IMAD.MOV.U32 R15, RZ, RZ, R11 ;  /* 0x000000ffff0f7224 */ /* 0x000fce00078e000b */
[----:B------:R-:W-:Y:S05]  /*07b0*/  WARPSYNC.COLLECTIVE R12, `(.L_x_336) ;  /* 0x000000000c087348 */ /* 0x000fea0003c00000 */
[----:B------:R0:W1:Y:S02]  /*07c0*/  SHFL.DOWN P0, R13, R15, R14, R17 ;  /* 0x0800000e0f0d7389 */ /* 0x0000640000000011 */
[----:B01----:R-:W-:Y:S05]  /*07d0*/  ENDCOLLECTIVE ;  /* 0x000000000000791b */ /* 0x003fea0003800000 */
.L_x_336:
[----:B------:R-:W-:Y:S01]  /*07e0*/  MOV R15, R10 ;  /* 0x0000000a000f7202 */ /* 0x000fe20000000f00 */
[----:B------:R-:W-:-:S07]  /*07f0*/  IMAD.MOV.U32 R7, RZ, RZ, R13 ;  /* 0x000000ffff077224 */ /* 0x000fce00078e000d */
[----:B------:R-:W-:Y:S05]  /*0800*/  WARPSYNC.COLLECTIVE R12, `(.L_x_337) ;  /* 0x000000000c087348 */ /* 0x000fea0003c00000 */
[----:B------:R0:W1:Y:S02]  /*0810*/  SHFL.DOWN P0, R13, R15, R14, R17 ;  /* 0x0800000e0f0d7389 */ /* 0x0000640000000011 */
[----:B01----:R-:W-:Y:S05]  /*0820*/  ENDCOLLECTIVE ;  /* 0x000000000000791b */ /* 0x003fea0003800000 */
.L_x_337:
[----:B------:R-:W-:Y:S02]  /*0830*/  IMAD.MOV.U32 R14, RZ, RZ, 0x1 ;  /* 0x00000001ff0e7424 */ /* 0x000fe400078e00ff */
[----:B------:R-:W-:-:S06]  /*0840*/  IMAD.MOV.U32 R6, RZ, RZ, R13 ;  /* 0x000000ffff067224 */ /* 0x000fcc00078e000d */
[----:B------:R-:W-:-:S10]  /*0850*/  DADD R6, R10, R6 ;  /* 0x000000000a067229 */ /* 0x000fd40000000006 */
[----:B------:R-:W-:-:S07]  /*0860*/  MOV R15, R7 ;  /* 0x00000007000f7202 */ /* 0x000fce0000000f00 */
[----:B------:R-:W-:Y:S05]  /*0870*/  WARPSYNC.COLLECTIVE R12, `(.L_x_338) ;  /* 0x000000000c087348 */ /* 0x000fea0003c00000 */
[----:B------:R0:W1:Y:S02]  /*0880*/  SHFL.DOWN P0, R13, R15, R14, R17 ;  /* 0x0800000e0f0d7389 */ /* 0x0000640000000011 */
[----:B01----:R-:W-:Y:S05]  /*0890*/  ENDCOLLECTIVE ;  /* 0x000000000000791b */ /* 0x003fea0003800000 */
.L_x_338:
[----:B------:R-:W-:Y:S01]  /*08a0*/  IMAD.MOV.U32 R15, RZ, RZ, R6 ;  /* 0x000000ffff0f7224 */ /* 0x000fe200078e0006 */
[----:B------:R-:W-:-:S07]  /*08b0*/  MOV R5, R13 ;  /* 0x0000000d00057202 */ /* 0x000fce0000000f00 */
[----:B------:R-:W-:Y:S05]  /*08c0*/  WARPSYNC.COLLECTIVE R12, `(.L_x_339) ;  /* 0x000000000c087348 */ /* 0x000fea0003c00000 */
[----:B------:R0:W1:Y:S02]  /*08d0*/  SHFL.DOWN P0, R13, R15, R14, R17 ;  /* 0x0800000e0f0d7389 */ /* 0x0000640000000011 */
[----:B01----:R-:W-:Y:S05]  /*08e0*/  ENDCOLLECTIVE ;  /* 0x000000000000791b */ /* 0x003fea0003800000 */
.L_x_339:
[----:B------:R-:W-:Y:S01]  /*08f0*/  MOV R4, R13 ;  /* 0x0000000d00047202 */ /* 0x000fe20000000f00 */
[----:B------:R-:W-:Y:S06]  /*0900*/  BRA `(.L_x_340) ;  /* 0xfffffff800e87947 */ /* 0x000fec000383ffff */
.L_x_341:
        /* <DEDUP_REMOVED lines=15> */
.L_x_898:


//--------------------- .text._Z7reduce6IdLj512ELb1EEvPT_S1_j --------------------------
	.section	.text._Z7reduce6IdLj512ELb1EEvPT_S1_j,"ax",@progbits
	.align	128
        .global         _Z7reduce6IdLj512ELb1EEvPT_S1_j
        .type           _Z7reduce6IdLj512ELb1EEvPT_S1_j,@function
        .size           _Z7reduce6IdLj512ELb1EEvPT_S1_j,(.L_x_899 - _Z7reduce6IdLj512ELb1EEvPT_S1_j)
        .other          _Z7reduce6IdLj512ELb1EEvPT_S1_j,@"STO_CUDA_ENTRY STV_DEFAULT"
_Z7reduce6IdLj512ELb1EEvPT_S1_j:
.text._Z7reduce6IdLj512ELb1EEvPT_S1_j:
        /* <DEDUP_REMOVED lines=9> */
[----:B-1----:R-:W-:-:S13]  /*0090*/  ISETP.GE.U32.AND P0, PT, R3, UR4, PT ;  /* 0x0000000403007c0c */ /* 0x002fda000bf06070 */
[----:B---3--:R-:W-:Y:S05]  /*00a0*/  @P0 BRA `(.L_x_343) ;  /* 0x0000000000340947 */ /* 0x008fea0003800000 */
[----:B------:R-:W0:Y:S01]  /*00b0*/  LDC R12, c[0x0][0x370] ;  /* 0x0000dc00ff0c7b82 */ /* 0x000e220000000800 */
[----:B------:R-:W-:-:S07]  /*00c0*/  CS2R R4, SRZ ;  /* 0x0000000000047805 */ /* 0x000fce000001ff00 */
[----:B------:R-:W1:Y:S02]  /*00d0*/  LDC.64 R10, c[0x0][0x380] ;  /* 0x0000e000ff0a7b82 */ /* 0x000e640000000a00 */
.L_x_344:
        /* <DEDUP_REMOVED lines=10> */
.L_x_343:
[----:B------:R-:W-:Y:S05]  /*0180*/  BSYNC.RECONVERGENT B0 ;  /* 0x0000000000007941 */ /* 0x000fea0003800200 */
.L_x_342:
        /* <DEDUP_REMOVED lines=11> */
[----:B------:R-:W-:Y:S06]  /*0240*/  BAR.SYNC.DEFER_BLOCKING 0x0 ;  /* 0x0000000000007b1d */ /* 0x000fec0000010000 */
[----:B------:R-:W1:Y:S01]  /*0250*/  LDCU UR5, c[0x0][0x364] ;  /* 0x00006c80ff0577ac */ /* 0x000e620008000800 */
[----:B------:R-:W2:Y:S01]  /*0260*/  @!P1 LDS.64 R6, [R9+0x800] ;  /* 0x0008000009069984 */ /* 0x000ea20000000a00 */
[----:B-1----:R-:W-:-:S04]  /*0270*/  IMAD R3, R8, UR5, R3 ;  /* 0x0000000508037c24 */ /* 0x002fc8000f8e0203 */
[----:B0-----:R-:W-:Y:S01]  /*0280*/  IMAD R3, R3, UR4, RZ ;  /* 0x0000000403037c24 */ /* 0x001fe2000f8e02ff */
[----:B--2---:R-:W-:-:S07]  /*0290*/  @!P1 DADD R4, R4, R6 ;  /* 0x0000000004049229 */ /* 0x004fce0000000006 */
[----:B------:R-:W-:Y:S01]  /*02a0*/  @!P1 STS.64 [R9], R4 ;  /* 0x0000000409009388 */ /* 0x000fe20000000a00 */
[----:B------:R-:W-:Y:S01]  /*02b0*/  BAR.SYNC.DEFER_BLOCKING 0x0 ;  /* 0x0000000000007b1d */ /* 0x000fe20000010000 */
[----:B------:R-:W-:-:S05]  /*02c0*/  ISETP.GT.U32.AND P1, PT, R2, 0x3f, PT ;  /* 0x0000003f0200780c */ /* 0x000fca0003f24070 */
        /* <DEDUP_REMOVED lines=35> */
.L_x_358:
[----:B-12---:R-:W-:-:S11]  /*0500*/  DADD R4, R6, R4 ;  /* 0x0000000006047229 */ /* 0x006fd60000000004 */
.L_x_346:
[----:B------:R-:W-:Y:S05]  /*0510*/  BSYNC B0 ;  /* 0x0000000000007941 */ /* 0x000fea0003800000 */
.L_x_345:
[----:B------:R-:W-:-:S13]  /*0520*/  LOP3.LUT P0, RZ, R3, R2, RZ, 0xfc, !PT ;  /* 0x0000000203ff7212 */ /* 0x000fda000780fcff */
[----:B------:R-:W-:Y:S05]  /*0530*/  @P0 EXIT ;  /* 0x000000000000094d */ /* 0x000fea0003800000 */
[----:B------:R-:W1:Y:S02]  /*0540*/  LDC.64 R2, c[0x0][0x388] ;  /* 0x0000e200ff027b82 */ /* 0x000e640000000a00 */
[----:B-1----:R-:W-:-:S05]  /*0550*/  IMAD.WIDE.U32 R2, R0, 0x8, R2 ;  /* 0x0000000800027825 */ /* 0x002fca00078e0002 */
[----:B------:R-:W-:Y:S01]  /*0560*/  STG.E.64 desc[UR6][R2.64], R4 ;  /* 0x0000000402007986 */ /* 0x000fe2000c101b06 */
[----:B------:R-:W-:Y:S05]  /*0570*/  EXIT ;  /* 0x000000000000794d */ /* 0x000fea0003800000 */
.L_x_347:
[----:B------:R-:W-:Y:S01]  /*0580*/  MOV R15, R7 ;  /* 0x00000007000f7202 */ /* 0x000fe20000000f00 */
[----:B------:R-:W-:Y:S01]  /*0590*/  IMAD.MOV.U32 R14, RZ, RZ, 0x10 ;  /* 0x00000010ff0e7424 */ /* 0x000fe200078e00ff */
[----:B------:R-:W-:Y:S01]  /*05a0*/  MOV R17, 0x1f ;  /* 0x0000001f00117802 */ /* 0x000fe20000000f00 */
[----:B------:R-:W-:-:S07]  /*05b0*/  IMAD.MOV.U32 R12, RZ, RZ, -0x1 ;  /* 0xffffffffff0c7424 */ /* 0x000fce00078e00ff */
[----:B------:R-:W-:Y:S05]  /*05c0*/  WARPSYNC.COLLECTIVE R12, `(.L_x_348) ;  /* 0x000000000c087348 */ /* 0x000fea0003c00000 */
[----:B------:R0:W1:Y:S02]  /*05d0*/  SHFL.DOWN P0, R13, R15, R14, R17 ;  /* 0x0800000e0f0d7389 */ /* 0x0000640000000011 */
[----:B01----:R-:W-:Y:S05]  /*05e0*/  ENDCOLLECTIVE ;  /* 0x000000000000791b */ /* 0x003fea0003800000 */
.L_x_348:
[----:B------:R-:W-:Y:S01]  /*05f0*/  IMAD.MOV.U32 R15, RZ, RZ, R6 ;  /* 0x000000ffff0f7224 */ /* 0x000fe200078e0006 */
[----:B------:R-:W-:-:S07]  /*0600*/  MOV R5, R13 ;  /* 0x0000000d00057202 */ /* 0x000fce0000000f00 */
[----:B------:R-:W-:Y:S05]  /*0610*/  WARPSYNC.COLLECTIVE R12, `(.L_x_349) ;  /* 0x000000000c087348 */ /* 0x000fea0003c00000 */
[----:B------:R0:W1:Y:S02]  /*0620*/  SHFL.DOWN P0, R13, R15, R14, R17 ;  /* 0x0800000e0f0d7389 */ /* 0x0000640000000011 */
[----:B01----:R-:W-:Y:S05]  /*0630*/  ENDCOLLECTIVE ;  /* 0x000000000000791b */ /* 0x003fea0003800000 */
.L_x_349:
[----:B------:R-:W-:Y:S02]  /*0640*/  MOV R14, 0x8 ;  /* 0x00000008000e7802 */ /* 0x000fe40000000f00 */
[----:B------:R-:W-:-:S06]  /*0650*/  MOV R4, R13 ;  /* 0x0000000d00047202 */ /* 0x000fcc0000000f00 */
[----:B------:R-:W-:-:S10]  /*0660*/  DADD R4, R6, R4 ;  /* 0x0000000006047229 */ /* 0x000fd40000000004 */
[----:B------:R-:W-:-:S07]  /*0670*/  IMAD.MOV.U32 R15, RZ, RZ, R5 ;  /* 0x000000ffff0f7224 */ /* 0x000fce00078e0005 */
[----:B------:R-:W-:Y:S05]  /*0680*/  WARPSYNC.COLLECTIVE R12, `(.L_x_350) ;  /* 0x000000000c087348 */ /* 0x000fea0003c00000 */
[----:B------:R0:W1:Y:S02]  /*0690*/  SHFL.DOWN P0, R13, R15, R14, R17 ;  /* 0x0800000e0f0d7389 */ /* 0x0000640000000011 */
[----:B01----:R-:W-:Y:S05]  /*06a0*/  ENDCOLLECTIVE ;  /* 0x000000000000791b */ /* 0x003fea0003800000 */
.L_x_350:
[----:B------:R-:W-:Y:S01]  /*06b0*/  MOV R15, R4 ;  /* 0x00000004000f7202 */ /* 0x000fe20000000f00 */
[----:B------:R-:W-:-:S07]  /*06c0*/  IMAD.MOV.U32 R9, RZ, RZ, R13 ;  /* 0x000000ffff097224 */ /* 0x000fce00078e000d */
[----:B------:R-:W-:Y:S05]  /*06d0*/  WARPSYNC.COLLECTIVE R12, `(.L_x_351) ;  /* 0x000000000c087348 */ /* 0x000fea0003c00000 */
[----:B------:R0:W1:Y:S02]  /*06e0*/  SHFL.DOWN P0, R13, R15, R14, R17 ;  /* 0x0800000e0f0d7389 */ /* 0x0000640000000011 */
[----:B01----:R-:W-:Y:S05]  /*06f0*/  ENDCOLLECTIVE ;  /* 0x000000000000791b */ /* 0x003fea0003800000 */
.L_x_351:
[----:B------:R-:W-:Y:S02]  /*0700*/  IMAD.MOV.U32 R14, RZ, RZ, 0x4 ;  /* 0x00000004ff0e7424 */ /* 0x000fe400078e00ff */
[----:B------:R-:W-:-:S06]  /*0710*/  IMAD.MOV.U32 R8, RZ, RZ, R13 ;  /* 0x000000ffff087224 */ /* 0x000fcc00078e000d */
[----:B------:R-:W-:-:S10]  /*0720*/  DADD R8, R4, R8 ;  /* 0x0000000004087229 */ /* 0x000fd40000000008 */
[----:B------:R-:W-:-:S07]  /*0730*/  MOV R15, R9 ;  /* 0x00000009000f7202 */ /* 0x000fce0000000f00 */
[----:B------:R-:W-:Y:S05]  /*0740*/  WARPSYNC.COLLECTIVE R12, `(.L_x_352) ;  /* 0x000000000c087348 */ /* 0x000fea0003c00000 */
[----:B------:R0:W1:Y:S02]  /*0750*/  SHFL.DOWN P0, R13, R15, R14, R17 ;  /* 0x0800000e0f0d7389 */ /* 0x0000640000000011 */
[----:B01----:R-:W-:Y:S05]  /*0760*/  ENDCOLLECTIVE ;  /* 0x000000000000791b */ /* 0x003fea0003800000 */
.L_x_352:
[----:B------:R-:W-:Y:S01]  /*0770*/  IMAD.MOV.U32 R15, RZ, RZ, R8 ;  /* 0x000000ffff0f7224 */ /* 0x000fe200078e0008 */
[----:B------:R-:W-:-:S07]  /*0780*/  MOV R11, R13 ;  /* 0x0000000d000b7202 */ /* 0x000fce0000000f00 */
[----:B------:R-:W-:Y:S05]  /*0790*/  WARPSYNC.COLLECTIVE R12, `(.L_x_353) ;  /* 0x000000000c087348 */ /* 0x000fea0003c00000 */
[----:B------:R0:W1:Y:S02]  /*07a0*/  SHFL.DOWN P0, R13, R15, R14, R17 ;  /* 0x0800000e0f0d7389 */ /* 0x0000640000000011 */
[----:B01----:R-:W-:Y:S05]  /*07b0*/  ENDCOLLECTIVE ;  /* 0x000000000000791b */ /* 0x003fea0003800000 */
.L_x_353:
[----:B------:R-:W-:Y:S02]  /*07c0*/  MOV R14, 0x2 ;  /* 0x00000002000e7802 */ /* 0x000fe40000000f00 */
[----:B------:R-:W-:-:S06]  /*07d0*/  MOV R10, R13 ;  /* 0x0000000d000a7202 */ /* 0x000fcc0000000f00 */
[----:B------:R-:W-:-:S10]  /*07e0*/  DADD R10, R8, R10 ;  /* 0x00000000080a7229 */ /* 0x000fd4000000000a */
[----:B------:R-:W-:-:S07]  /*07f0*/  IMAD.MOV.U32 R15, RZ, RZ, R11 ;  /* 0x000000ffff0f7224 */ /* 0x000fce00078e000b */
[----:B------:R-:W-:Y:S05]  /*0800*/  WARPSYNC.COLLECTIVE R12, `(.L_x_354) ;  /* 0x000000000c087348 */ /* 0x000fea0003c00000 */
[----:B------:R0:W1:Y:S02]  /*0810*/  SHFL.DOWN P0, R13, R15, R14, R17 ;  /* 0x0800000e0f0d7389 */ /* 0x0000640000000011 */
[----:B01----:R-:W-:Y:S05]  /*0820*/  ENDCOLLECTIVE ;  /* 0x000000000000791b */ /* 0x003fea0003800000 */
.L_x_354:
[----:B------:R-:W-:Y:S01]  /*0830*/  MOV R15, R10 ;  /* 0x0000000a000f7202 */ /* 0x000fe20000000f00 */
[----:B------:R-:W-:-:S07]  /*0840*/  IMAD.MOV.U32 R7, RZ, RZ, R13 ;  /* 0x000000ffff077224 */ /* 0x000fce00078e000d */
[----:B------:R-:W-:Y:S05]  /*0850*/  WARPSYNC.COLLECTIVE R12, `(.L_x_355) ;  /* 0x000000000c087348 */ /* 0x000fea0003c00000 */
[----:B------:R0:W1:Y:S02]  /*0860*/  SHFL.DOWN P0, R13, R15, R14, R17 ;  /* 0x0800000e0f0d7389 */ /* 0x0000640000000011 */
[----:B01----:R-:W-:Y:S05]  /*0870*/  ENDCOLLECTIVE ;  /* 0x000000000000791b */ /* 0x003fea0003800000 */
.L_x_355:
[----:B------:R-:W-:Y:S02]  /*0880*/  IMAD.MOV.U32 R14, RZ, RZ, 0x1 ;  /* 0x00000001ff0e7424 */ /* 0x000fe400078e00ff */
[----:B------:R-:W-:-:S06]  /*0890*/  IMAD.MOV.U32 R6, RZ, RZ, R13 ;  /* 0x000000ffff067224 */ /* 0x000fcc00078e000d */
[----:B------:R-:W-:-:S10]  /*08a0*/  DADD R6, R10, R6 ;  /* 0x000000000a067229 */ /* 0x000fd40000000006 */
[----:B------:R-:W-:-:S07]  /*08b0*/  MOV R15, R7 ;  /* 0x00000007000f7202 */ /* 0x000fce0000000f00 */
[----:B------:R-:W-:Y:S05]  /*08c0*/  WARPSYNC.COLLECTIVE R12, `(.L_x_356) ;  /* 0x000000000c087348 */ /* 0x000fea0003c00000 */
[----:B------:R0:W1:Y:S02]  /*08d0*/  SHFL.DOWN P0, R13, R15, R14, R17 ;  /* 0x0800000e0f0d7389 */ /* 0x0000640000000011 */
[----:B01----:R-:W-:Y:S05]  /*08e0*/  ENDCOLLECTIVE ;  /* 0x000000000000791b */ /* 0x003fea0003800000 */
.L_x_356:
[----:B------:R-:W-:Y:S01]  /*08f0*/  IMAD.MOV.U32 R15, RZ, RZ, R6 ;  /* 0x000000ffff0f7224 */ /* 0x000fe200078e0006 */
[----:B------:R-:W-:-:S07]  /*0900*/  MOV R5, R13 ;  /* 0x0000000d00057202 */ /* 0x000fce0000000f00 */
[----:B------:R-:W-:Y:S05]  /*0910*/  WARPSYNC.COLLECTIVE R12, `(.L_x_357) ;  /* 0x000000000c087348 */ /* 0x000fea0003c00000 */
[----:B------:R0:W1:Y:S02]  /*0920*/  SHFL.DOWN P0, R13, R15, R14, R17 ;  /* 0x0800000e0f0d7389 */ /* 0x0000640000000011 */
[----:B01----:R-:W-:Y:S05]  /*0930*/  ENDCOLLECTIVE ;  /* 0x000000000000791b */ /* 0x003fea0003800000 */
.L_x_357:
[----:B------:R-:W-:Y:S01]  /*0940*/  MOV R4, R13 ;  /* 0x0000000d00047202 */ /* 0x000fe20000000f00 */
[----:B------:R-:W-:Y:S06]  /*0950*/  BRA `(.L_x_358) ;  /* 0xfffffff800e87947 */ /* 0x000fec000383ffff */
.L_x_359:
        /* <DEDUP_REMOVED lines=10> */
.L_x_899:


//--------------------- .text._Z7reduce6IfLj1ELb0EEvPT_S1_j --------------------------
	.section	.text._Z7reduce6IfLj1ELb0EEvPT_S1_j,"ax",@progbits
	.align	128
        .global         _Z7reduce6IfLj1ELb0EEvPT_S1_j
        .type           _Z7reduce6IfLj1ELb0EEvPT_S1_j,@function
        .size           _Z7reduce6IfLj1ELb0EEvPT_S1_j,(.L_x_900 - _Z7reduce6IfLj1ELb0EEvPT_S1_j)
        .other          _Z7reduce6IfLj1ELb0EEvPT_S1_j,@"STO_CUDA_ENTRY STV_DEFAULT"
_Z7reduce6IfLj1ELb0EEvPT_S1_j:
.text._Z7reduce6IfLj1ELb0EEvPT_S1_j:
[----:B------:R-:W-:Y:S01]  /*0000*/  LDC R1, c[0x0][0x37c] ;  /* 0x0000df00ff017b82 */ /* 0x000fe20000000800 */
[----:B------:R-:W0:Y:S01]  /*0010*/  S2R R3, SR_TID.X ;  /* 0x0000000000037919 */ /* 0x000e220000002100 */
[----:B------:R-:W1:Y:S01]  /*0020*/  LDCU UR4, c[0x0][0x390] ;  /* 0x00007200ff0477ac */ /* 0x000e620008000800 */
[----:B------:R-:W-:Y:S01]  /*0030*/  BSSY.RECONVERGENT B0, `(.L_x_360) ;  /* 0x0000015000007945 */ /* 0x000fe20003800200 */
[----:B------:R-:W-:Y:S01]  /*0040*/  HFMA2 R8, -RZ, RZ, 0, 0 ;  /* 0x00000000ff087431 */ /* 0x000fe200000001ff */
[----:B------:R-:W0:Y:S01]  /*0050*/  S2R R0, SR_CTAID.X ;  /* 0x0000000000007919 */ /* 0x000e220000002500 */
[----:B------:R-:W2:Y:S01]  /*0060*/  LDCU.64 UR6, c[0x0][0x358] ;  /* 0x00006b00ff0677ac */ /* 0x000ea20008000a00 */
[----:B0-----:R-:W-:-:S04]  /*0070*/  LEA R2, R0, R3, 0x1 ;  /* 0x0000000300027211 */ /* 0x001fc800078e08ff */
[----:B-1----:R-:W-:Y:S01]  /*0080*/  ISETP.GE.U32.AND P0, PT, R2, UR4, PT ;  /* 0x0000000402007c0c */ /* 0x002fe2000bf06070 */
[----:B------:R-:W0:-:S12]  /*0090*/  LDCU UR4, c[0x0][0x390] ;  /* 0x00007200ff0477ac */ /* 0x000e180008000800 */
[----:B--2---:R-:W-:Y:S05]  /*00a0*/  @P0 BRA `(.L_x_361) ;  /* 0x0000000000340947 */ /* 0x004fea0003800000 */
[----:B------:R-:W1:Y:S01]  /*00b0*/  LDC R13, c[0x0][0x370] ;  /* 0x0000dc00ff0d7b82 */ /* 0x000e620000000800 */
[----:B------:R-:W-:-:S07]  /*00c0*/  IMAD.MOV.U32 R8, RZ, RZ, RZ ;  /* 0x000000ffff087224 */ /* 0x000fce00078e00ff */
[----:B------:R-:W2:Y:S02]  /*00d0*/  LDC.64 R4, c[0x0][0x380] ;  /* 0x0000e000ff047b82 */ /* 0x000ea40000000a00 */
.L_x_362:
[----:B------:R-:W-:-:S04]  /*00e0*/  IADD3 R6, PT, PT, R2, 0x1, RZ ;  /* 0x0000000102067810 */ /* 0x000fc80007ffe0ff */
[----:B0-----:R-:W-:Y:S01]  /*00f0*/  ISETP.GE.U32.AND P0, PT, R6, UR4, PT ;  /* 0x0000000406007c0c */ /* 0x001fe2000bf06070 */
[----:B--2---:R-:W-:-:S05]  /*0100*/  IMAD.WIDE.U32 R6, R2, 0x4, R4 ;  /* 0x0000000402067825 */ /* 0x004fca00078e0004 */
[----:B------:R-:W2:Y:S07]  /*0110*/  LDG.E R9, desc[UR6][R6.64] ;  /* 0x0000000606097981 */ /* 0x000eae000c1e1900 */
[----:B------:R-:W3:Y:S01]  /*0120*/  @!P0 LDG.E R11, desc[UR6][R6.64+0x4] ;  /* 0x00000406060b8981 */ /* 0x000ee2000c1e1900 */
[----:B-1----:R-:W-:-:S04]  /*0130*/  LEA R2, R13, R2, 0x1 ;  /* 0x000000020d027211 */ /* 0x002fc800078e08ff */
[----:B------:R-:W-:Y:S01]  /*0140*/  ISETP.GE.U32.AND P1, PT, R2, UR4, PT ;  /* 0x0000000402007c0c */ /* 0x000fe2000bf26070 */
[----:B--2---:R-:W-:-:S04]  /*0150*/  FADD R8, R9, R8 ;  /* 0x0000000809087221 */ /* 0x004fc80000000000 */
[----:B---3--:R-:W-:-:S08]  /*0160*/  @!P0 FADD R8, R8, R11 ;  /* 0x0000000b08088221 */ /* 0x008fd00000000000 */
[----:B------:R-:W-:Y:S05]  /*0170*/  @!P1 BRA `(.L_x_362) ;  /* 0xfffffffc00d89947 */ /* 0x000fea000383ffff */
.L_x_361:
[----:B0-----:R-:W-:Y:S05]  /*0180*/  BSYNC.RECONVERGENT B0 ;  /* 0x0000000000007941 */ /* 0x001fea0003800200 */
.L_x_360:
[----:B------:R-:W0:Y:S01]  /*0190*/  S2R R2, SR_TID.Y ;  /* 0x0000000000027919 */ /* 0x000e220000002200 */
[----:B------:R-:W1:Y:S01]  /*01a0*/  LDCU UR8, c[0x0][0x360] ;  /* 0x00006c00ff0877ac */ /* 0x000e620008000800 */
[----:B------:R-:W2:Y:S01]  /*01b0*/  S2UR UR5, SR_CgaCtaId ;  /* 0x00000000000579c3 */ /* 0x000ea20000008800 */
[----:B------:R-:W-:Y:S01]  /*01c0*/  BSSY B0, `(.L_x_363) ;  /* 0x000001d000007945 */ /* 0x000fe20003800000 */
[----:B------:R-:W0:Y:S01]  /*01d0*/  S2R R7, SR_TID.Z ;  /* 0x0000000000077919 */ /* 0x000e220000002300 */
[----:B------:R-:W0:Y:S01]  /*01e0*/  LDCU UR9, c[0x0][0x364] ;  /* 0x00006c80ff0977ac */ /* 0x000e220008000800 */
[----:B------:R-:W-:Y:S01]  /*01f0*/  MOV R9, R8 ;  /* 0x0000000800097202 */ /* 0x000fe20000000f00 */
[----:B------:R-:W-:Y:S02]  /*0200*/  UMOV UR4, 0x400 ;  /* 0x0000040000047882 */ /* 0x000fe40000000000 */
[----:B--2---:R-:W-:-:S06]  /*0210*/  ULEA UR4, UR5, UR4, 0x18 ;  /* 0x0000000405047291 */ /* 0x004fcc000f8ec0ff */
[----:B------:R-:W-:Y:S01]  /*0220*/  LEA R5, R3, UR4, 0x2 ;  /* 0x0000000403057c11 */ /* 0x000fe2000f8e10ff */
[----:B0-----:R-:W-:-:S04]  /*0230*/  IMAD R2, R7, UR9, R2 ;  /* 0x0000000907027c24 */ /* 0x001fc8000f8e0202 */
[----:B------:R0:W-:Y:S01]  /*0240*/  STS [R5], R8 ;  /* 0x0000000805007388 */ /* 0x0001e20000000800 */
        /* <DEDUP_REMOVED lines=10> */
[----:B------:R-:W0:Y:S02]  /*02f0*/  SHFL.DOWN PT, R4, R9, 0x10, 0x1f ;  /* 0x0a001f0009047f89 */ /* 0x000e2400000e0000 */
[----:B0-----:R-:W-:-:S05]  /*0300*/  FADD R4, R4, R9 ;  /* 0x0000000904047221 */ /* 0x001fca0000000000 */
[----:B------:R-:W0:Y:S02]  /*0310*/  SHFL.DOWN PT, R5, R4, 0x8, 0x1f ;  /* 0x09001f0004057f89 */ /* 0x000e2400000e0000 */
[----:B0-----:R-:W-:-:S05]  /*0320*/  FADD R5, R4, R5 ;  /* 0x0000000504057221 */ /* 0x001fca0000000000 */
[----:B------:R-:W0:Y:S02]  /*0330*/  SHFL.DOWN PT, R6, R5, 0x4, 0x1f ;  /* 0x08801f0005067f89 */ /* 0x000e2400000e0000 */
[----:B0-----:R-:W-:-:S05]  /*0340*/  FADD R6, R5, R6 ;  /* 0x0000000605067221 */ /* 0x001fca0000000000 */
[----:B------:R-:W0:Y:S02]  /*0350*/  SHFL.DOWN PT, R7, R6, 0x2, 0x1f ;  /* 0x08401f0006077f89 */ /* 0x000e2400000e0000 */
[----:B0-----:R-:W-:-:S05]  /*0360*/  FADD R7, R6, R7 ;  /* 0x0000000706077221 */ /* 0x001fca0000000000 */
[----:B------:R0:W1:Y:S02]  /*0370*/  SHFL.DOWN PT, R8, R7, 0x1, 0x1f ;  /* 0x08201f0007087f89 */ /* 0x00006400000e0000 */
.L_x_371:
[----:B-1----:R-:W-:-:S07]  /*0380*/  FADD R9, R7, R8 ;  /* 0x0000000807097221 */ /* 0x002fce0000000000 */
.L_x_364:
[----:B------:R-:W-:Y:S05]  /*0390*/  BSYNC B0 ;  /* 0x0000000000007941 */ /* 0x000fea0003800000 */
.L_x_363:
[----:B------:R-:W-:-:S13]  /*03a0*/  LOP3.LUT P0, RZ, R2, R3, RZ, 0xfc, !PT ;  /* 0x0000000302ff7212 */ /* 0x000fda000780fcff */
[----:B------:R-:W-:Y:S05]  /*03b0*/  @P0 EXIT ;  /* 0x000000000000094d */ /* 0x000fea0003800000 */
[----:B------:R-:W1:Y:S02]  /*03c0*/  LDC.64 R2, c[0x0][0x388] ;  /* 0x0000e200ff027b82 */ /* 0x000e640000000a00 */
[----:B-1----:R-:W-:-:S05]  /*03d0*/  IMAD.WIDE.U32 R2, R0, 0x4, R2 ;  /* 0x0000000400027825 */ /* 0x002fca00078e0002 */
[----:B------:R-:W-:Y:S01]  /*03e0*/  STG.E desc[UR6][R2.64], R9 ;  /* 0x0000000902007986 */ /* 0x000fe2000c101906 */
[----:B------:R-:W-:Y:S05]  /*03f0*/  EXIT ;  /* 0x000000000000794d */ /* 0x000fea0003800000 */
.L_x_365:
[----:B------:R-:W-:Y:S02]  /*0400*/  HFMA2 R11, -RZ, RZ, 0, 9.5367431640625e-07 ;  /* 0x00000010ff0b7431 */ /* 0x000fe400000001ff */
[----:B------:R-:W-:Y:S01]  /*0410*/  IMAD.MOV.U32 R12, RZ, RZ, 0x1f ;  /* 0x0000001fff0c7424 */ /* 0x000fe200078e00ff */
[----:B------:R-:W-:-:S07]  /*0420*/  MOV R10, 0xffffffff ;  /* 0xffffffff000a7802 */ /* 0x000fce0000000f00 */
[----:B------:R-:W-:Y:S05]  /*0430*/  WARPSYNC.COLLECTIVE R10, `(.L_x_366) ;  /* 0x000000000a087348 */ /* 0x000fea0003c00000 */
[----:B------:R0:W1:Y:S02]  /*0440*/  SHFL.DOWN P0, R8, R9, R11, R12 ;  /* 0x0800000b09087389 */ /* 0x000064000000000c */
[----:B01----:R-:W-:Y:S05]  /*0450*/  ENDCOLLECTIVE ;  /* 0x000000000000791b */ /* 0x003fea0003800000 */
.L_x_366:
[----:B------:R-:W-:Y:S01]  /*0460*/  HFMA2 R11, -RZ, RZ, 0, 4.76837158203125e-07 ;  /* 0x00000008ff0b7431 */ /* 0x000fe200000001ff */
[----:B------:R-:W-:-:S05]  /*0470*/  MOV R4, R8 ;  /* 0x0000000800047202 */ /* 0x000fca0000000f00 */
[----:B------:R-:W-:-:S04]  /*0480*/  FADD R4, R4, R9 ;  /* 0x0000000904047221 */ /* 0x000fc80000000000 */
[----:B------:R-:W-:-:S07]  /*0490*/  IMAD.MOV.U32 R9, RZ, RZ, R4 ;  /* 0x000000ffff097224 */ /* 0x000fce00078e0004 */
[----:B------:R-:W-:Y:S05]  /*04a0*/  WARPSYNC.COLLECTIVE R10, `(.L_x_367) ;  /* 0x000000000a087348 */ /* 0x000fea0003c00000 */
[----:B------:R0:W1:Y:S02]  /*04b0*/  SHFL.DOWN P0, R8, R9, R11, R12 ;  /* 0x0800000b09087389 */ /* 0x000064000000000c */
[----:B01----:R-:W-:Y:S05]  /*04c0*/  ENDCOLLECTIVE ;  /* 0x000000000000791b */ /* 0x003fea0003800000 */
.L_x_367:
[----:B------:R-:W-:Y:S01]  /*04d0*/  HFMA2 R11, -RZ, RZ, 0, 2.384185791015625e-07 ;  /* 0x00000004ff0b7431 */ /* 0x000fe200000001ff */
[----:B------:R-:W-:-:S05]  /*04e0*/  MOV R5, R8 ;  /* 0x0000000800057202 */ /* 0x000fca0000000f00 */
[----:B------:R-:W-:-:S04]  /*04f0*/  FADD R5, R4, R5 ;  /* 0x0000000504057221 */ /* 0x000fc80000000000 */
[----:B------:R-:W-:-:S07]  /*0500*/  IMAD.MOV.U32 R9, RZ, RZ, R5 ;  /* 0x000000ffff097224 */ /* 0x000fce00078e0005 */
[----:B------:R-:W-:Y:S05]  /*0510*/  WARPSYNC.COLLECTIVE R10, `(.L_x_368) ;  /* 0x000000000a087348 */ /* 0x000fea0003c00000 */
[----:B------:R0:W1:Y:S02]  /*0520*/  SHFL.DOWN P0, R8, R9, R11, R12 ;  /* 0x0800000b09087389 */ /* 0x000064000000000c */
[----:B01----:R-:W-:Y:S05]  /*0530*/  ENDCOLLECTIVE ;  /* 0x000000000000791b */ /* 0x003fea0003800000 */
.L_x_368:
[----:B------:R-:W-:Y:S01]  /*0540*/  IMAD.MOV.U32 R11, RZ, RZ, 0x2 ;  /* 0x00000002ff0b7424 */ /* 0x000fe200078e00ff */
[----:B------:R-:W-:-:S05]  /*0550*/  MOV R6, R8 ;  /* 0x0000000800067202 */ /* 0x000fca0000000f00 */
[----:B------:R-:W-:-:S05]  /*0560*/  FADD R6, R5, R6 ;  /* 0x0000000605067221 */ /* 0x000fca0000000000 */
[----:B------:R-:W-:-:S07]  /*0570*/  MOV R9, R6 ;  /* 0x0000000600097202 */ /* 0x000fce0000000f00 */
[----:B------:R-:W-:Y:S05]  /*0580*/  WARPSYNC.COLLECTIVE R10, `(.L_x_369) ;  /* 0x000000000a087348 */ /* 0x000fea0003c00000 */
[----:B------:R0:W1:Y:S02]  /*0590*/  SHFL.DOWN P0, R8, R9, R11, R12 ;  /* 0x0800000b09087389 */ /* 0x000064000000000c */
[----:B01----:R-:W-:Y:S05]  /*05a0*/  ENDCOLLECTIVE ;  /* 0x000000000000791b */ /* 0x003fea0003800000 */
.L_x_369:
[----:B------:R-:W-:Y:S01]  /*05b0*/  HFMA2 R11, -RZ, RZ, 0, 5.9604644775390625e-08 ;  /* 0x00000001ff0b7431 */ /* 0x000fe200000001ff */
[----:B------:R-:W-:-:S05]  /*05c0*/  MOV R7, R8 ;  /* 0x0000000800077202 */ /* 0x000fca0000000f00 */
[----:B------:R-:W-:-:S05]  /*05d0*/  FADD R7, R6, R7 ;  /* 0x0000000706077221 */ /* 0x000fca0000000000 */
[----:B------:R-:W-:-:S07]  /*05e0*/  MOV R9, R7 ;  /* 0x0000000700097202 */ /* 0x000fce0000000f00 */
[----:B------:R-:W-:Y:S05]  /*05f0*/  WARPSYNC.COLLECTIVE R10, `(.L_x_370) ;  /* 0x000000000a087348 */ /* 0x000fea0003c00000 */
[----:B------:R0:W1:Y:S02]  /*0600*/  SHFL.DOWN P0, R8, R9, R11, R12 ;  /* 0x0800000b09087389 */ /* 0x000064000000000c */
[----:B01----:R-:W-:Y:S05]  /*0610*/  ENDCOLLECTIVE ;  /* 0x000000000000791b */ /* 0x003fea0003800000 */
.L_x_370:
[----:B------:R-:W-:Y:S05]  /*0620*/  BRA `(.L_x_371) ;  /* 0xfffffffc00547947 */ /* 0x000fea000383ffff */
.L_x_372:
        /* <DEDUP_REMOVED lines=13> */
.L_x_900:


//--------------------- .text._Z7reduce6IfLj2ELb0EEvPT_S1_j --------------------------
	.section	.text._Z7reduce6IfLj2ELb0EEvPT_S1_j,"ax",@progbits
	.align	128
        .global         _Z7reduce6IfLj2ELb0EEvPT_S1_j
        .type           _Z7reduce6IfLj2ELb0EEvPT_S1_j,@function
        .size           _Z7reduce6IfLj2ELb0EEvPT_S1_j,(.L_x_901 - _Z7reduce6IfLj2ELb0EEvPT_S1_j)
        .other          _Z7reduce6IfLj2ELb0EEvPT_S1_j,@"STO_CUDA_ENTRY STV_DEFAULT"
_Z7reduce6IfLj2ELb0EEvPT_S1_j:
.text._Z7reduce6IfLj2ELb0EEvPT_S1_j:
        /* <DEDUP_REMOVED lines=14> */
.L_x_375:
[C---:B------:R-:W-:Y:S01]  /*00e0*/  IADD3 R7, PT, PT, R2.reuse, 0x2, RZ ;  /* 0x0000000202077810 */ /* 0x040fe20007ffe0ff */
[----:B--2---:R-:W-:-:S03]  /*00f0*/  IMAD.WIDE.U32 R4, R2, 0x4, R8 ;  /* 0x0000000402047825 */ /* 0x004fc600078e0008 */
[----:B0-----:R-:W-:-:S03]  /*0100*/  ISETP.GE.U32.AND P0, PT, R7, UR4, PT ;  /* 0x0000000407007c0c */ /* 0x001fc6000bf06070 */
[----:B------:R-:W2:Y:S10]  /*0110*/  LDG.E R5, desc[UR6][R4.64] ;  /* 0x0000000604057981 */ /* 0x000eb4000c1e1900 */
[----:B------:R-:W-:-:S06]  /*0120*/  @!P0 IMAD.WIDE.U32 R6, R7, 0x4, R8 ;  /* 0x0000000407068825 */ /* 0x000fcc00078e0008 */
[----:B------:R-:W3:Y:S01]  /*0130*/  @!P0 LDG.E R7, desc[UR6][R6.64] ;  /* 0x0000000606078981 */ /* 0x000ee2000c1e1900 */
[----:B-1----:R-:W-:-:S04]  /*0140*/  LEA R2, R11, R2, 0x2 ;  /* 0x000000020b027211 */ /* 0x002fc800078e10ff */
[----:B------:R-:W-:Y:S01]  /*0150*/  ISETP.GE.U32.AND P1, PT, R2, UR4, PT ;  /* 0x0000000402007c0c */ /* 0x000fe2000bf26070 */
[----:B--2---:R-:W-:-:S04]  /*0160*/  FADD R10, R5, R10 ;  /* 0x0000000a050a7221 */ /* 0x004fc80000000000 */
[----:B---3--:R-:W-:-:S08]  /*0170*/  @!P0 FADD R10, R10, R7 ;  /* 0x000000070a0a8221 */ /* 0x008fd00000000000 */
[----:B------:R-:W-:Y:S05]  /*0180*/  @!P1 BRA `(.L_x_375) ;  /* 0xfffffffc00d49947 */ /* 0x000fea000383ffff */
.L_x_374:
[----:B0-----:R-:W-:Y:S05]  /*0190*/  BSYNC.RECONVERGENT B0 ;  /* 0x0000000000007941 */ /* 0x001fea0003800200 */
.L_x_373:
        /* <DEDUP_REMOVED lines=31> */
.L_x_384:
[----:B-1----:R-:W-:-:S07]  /*0390*/  FADD R9, R7, R8 ;  /* 0x0000000807097221 */ /* 0x002fce0000000000 */
.L_x_377:
[----:B------:R-:W-:Y:S05]  /*03a0*/  BSYNC B0 ;  /* 0x0000000000007941 */ /* 0x000fea0003800000 */
.L_x_376:
[----:B------:R-:W-:-:S13]  /*03b0*/  LOP3.LUT P0, RZ, R2, R3, RZ, 0xfc, !PT ;  /* 0x0000000302ff7212 */ /* 0x000fda000780fcff */
[----:B------:R-:W-:Y:S05]  /*03c0*/  @P0 EXIT ;  /* 0x000000000000094d */ /* 0x000fea0003800000 */
[----:B------:R-:W1:Y:S02]  /*03d0*/  LDC.64 R2, c[0x0][0x388] ;  /* 0x0000e200ff027b82 */ /* 0x000e640000000a00 */
[----:B-1----:R-:W-:-:S05]  /*03e0*/  IMAD.WIDE.U32 R2, R0, 0x4, R2 ;  /* 0x0000000400027825 */ /* 0x002fca00078e0002 */
[----:B------:R-:W-:Y:S01]  /*03f0*/  STG.E desc[UR6][R2.64], R9 ;  /* 0x0000000902007986 */ /* 0x000fe2000c101906 */
[----:B------:R-:W-:Y:S05]  /*0400*/  EXIT ;  /* 0x000000000000794d */ /* 0x000fea0003800000 */
.L_x_378:
[----:B------:R-:W-:Y:S02]  /*0410*/  HFMA2 R11, -RZ, RZ, 0, 9.5367431640625e-07 ;  /* 0x00000010ff0b7431 */ /* 0x000fe400000001ff */
[----:B------:R-:W-:Y:S01]  /*0420*/  IMAD.MOV.U32 R12, RZ, RZ, 0x1f ;  /* 0x0000001fff0c7424 */ /* 0x000fe200078e00ff */
[----:B------:R-:W-:-:S07]  /*0430*/  MOV R10, 0xffffffff ;  /* 0xffffffff000a7802 */ /* 0x000fce0000000f00 */
[----:B------:R-:W-:Y:S05]  /*0440*/  WARPSYNC.COLLECTIVE R10, `(.L_x_379) ;  /* 0x000000000a087348 */ /* 0x000fea0003c00000 */
[----:B------:R0:W1:Y:S02]  /*0450*/  SHFL.DOWN P0, R8, R9, R11, R12 ;  /* 0x0800000b09087389 */ /* 0x000064000000000c */
[----:B01----:R-:W-:Y:S05]  /*0460*/  ENDCOLLECTIVE ;  /* 0x000000000000791b */ /* 0x003fea0003800000 */
.L_x_379:
[----:B------:R-:W-:Y:S01]  /*0470*/  HFMA2 R11, -RZ, RZ, 0, 4.76837158203125e-07 ;  /* 0x00000008ff0b7431 */ /* 0x000fe200000001ff */
[----:B------:R-:W-:-:S05]  /*0480*/  MOV R4, R8 ;  /* 0x0000000800047202 */ /* 0x000fca0000000f00 */
[----:B------:R-:W-:-:S04]  /*0490*/  FADD R4, R4, R9 ;  /* 0x0000000904047221 */ /* 0x000fc80000000000 */
[----:B------:R-:W-:-:S07]  /*04a0*/  IMAD.MOV.U32 R9, RZ, RZ, R4 ;  /* 0x000000ffff097224 */ /* 0x000fce00078e0004 */
[----:B------:R-:W-:Y:S05]  /*04b0*/  WARPSYNC.COLLECTIVE R10, `(.L_x_380) ;  /* 0x000000000a087348 */ /* 0x000fea0003c00000 */
[----:B------:R0:W1:Y:S02]  /*04c0*/  SHFL.DOWN P0, R8, R9, R11, R12 ;  /* 0x0800000b09087389 */ /* 0x000064000000000c */
[----:B01----:R-:W-:Y:S05]  /*04d0*/  ENDCOLLECTIVE ;  /* 0x000000000000791b */ /* 0x003fea0003800000 */
.L_x_380:
[----:B------:R-:W-:Y:S01]  /*04e0*/  HFMA2 R11, -RZ, RZ, 0, 2.384185791015625e-07 ;  /* 0x00000004ff0b7431 */ /* 0x000fe200000001ff */
[----:B------:R-:W-:-:S05]  /*04f0*/  MOV R5, R8 ;  /* 0x0000000800057202 */ /* 0x000fca0000000f00 */
[----:B------:R-:W-:-:S04]  /*0500*/  FADD R5, R4, R5 ;  /* 0x0000000504057221 */ /* 0x000fc80000000000 */
[----:B------:R-:W-:-:S07]  /*0510*/  IMAD.MOV.U32 R9, RZ, RZ, R5 ;  /* 0x000000ffff097224 */ /* 0x000fce00078e0005 */
[----:B------:R-:W-:Y:S05]  /*0520*/  WARPSYNC.COLLECTIVE R10, `(.L_x_381) ;  /* 0x000000000a087348 */ /* 0x000fea0003c00000 */
[----:B------:R0:W1:Y:S02]  /*0530*/  SHFL.DOWN P0, R8, R9, R11, R12 ;  /* 0x0800000b09087389 */ /* 0x000064000000000c */
[----:B01----:R-:W-:Y:S05]  /*0540*/  ENDCOLLECTIVE ;  /* 0x000000000000791b */ /* 0x003fea0003800000 */
.L_x_381:
[----:B------:R-:W-:Y:S01]  /*0550*/  IMAD.MOV.U32 R11, RZ, RZ, 0x2 ;  /* 0x00000002ff0b7424 */ /* 0x000fe200078e00ff */
[----:B------:R-:W-:-:S05]  /*0560*/  MOV R6, R8 ;  /* 0x0000000800067202 */ /* 0x000fca0000000f00 */
[----:B------:R-:W-:-:S05]  /*0570*/  FADD R6, R5, R6 ;  /* 0x0000000605067221 */ /* 0x000fca0000000000 */
[----:B------:R-:W-:-:S07]  /*0580*/  MOV R9, R6 ;  /* 0x0000000600097202 */ /* 0x000fce0000000f00 */
[----:B------:R-:W-:Y:S05]  /*0590*/  WARPSYNC.COLLECTIVE R10, `(.L_x_382) ;  /* 0x000000000a087348 */ /* 0x000fea0003c00000 */
[----:B------:R0:W1:Y:S02]  /*05a0*/  SHFL.DOWN P0, R8, R9, R11, R12 ;  /* 0x0800000b09087389 */ /* 0x000064000000000c */
[----:B01----:R-:W-:Y:S05]  /*05b0*/  ENDCOLLECTIVE ;  /* 0x000000000000791b */ /* 0x003fea0003800000 */
.L_x_382:
[----:B------:R-:W-:Y:S01]  /*05c0*/  HFMA2 R11, -RZ, RZ, 0, 5.9604644775390625e-08 ;  /* 0x00000001ff0b7431 */ /* 0x000fe200000001ff */
[----:B------:R-:W-:-:S05]  /*05d0*/  MOV R7, R8 ;  /* 0x0000000800077202 */ /* 0x000fca0000000f00 */
[----:B------:R-:W-:-:S05]  /*05e0*/  FADD R7, R6, R7 ;  /* 0x0000000706077221 */ /* 0x000fca0000000000 */
[----:B------:R-:W-:-:S07]  /*05f0*/  MOV R9, R7 ;  /* 0x0000000700097202 */ /* 0x000fce0000000f00 */
[----:B------:R-:W-:Y:S05]  /*0600*/  WARPSYNC.COLLECTIVE R10, `(.L_x_383) ;  /* 0x000000000a087348 */ /* 0x000fea0003c00000 */
[----:B------:R0:W1:Y:S02]  /*0610*/  SHFL.DOWN P0, R8, R9, R11, R12 ;  /* 0x0800000b09087389 */ /* 0x000064000000000c */
[----:B01----:R-:W-:Y:S05]  /*0620*/  ENDCOLLECTIVE ;  /* 0x000000000000791b */ /* 0x003fea0003800000 */
.L_x_383:
[----:B------:R-:W-:Y:S05]  /*0630*/  BRA `(.L_x_384) ;  /* 0xfffffffc00547947 */ /* 0x000fea000383ffff */
.L_x_385:
        /* <DEDUP_REMOVED lines=12> */
.L_x_901:


//--------------------- .text._Z7reduce6IfLj4ELb0EEvPT_S1_j --------------------------
	.section	.text._Z7reduce6IfLj4ELb0EEvPT_S1_j,"ax",@progbits
	.align	128
        .global         _Z7reduce6IfLj4ELb0EEvPT_S1_j
        .type           _Z7reduce6IfLj4ELb0EEvPT_S1_j,@function
        .size           _Z7reduce6IfLj4ELb0EEvPT_S1_j,(.L_x_902 - _Z7reduce6IfLj4ELb0EEvPT_S1_j)
        .other          _Z7reduce6IfLj4ELb0EEvPT_S1_j,@"STO_CUDA_ENTRY STV_DEFAULT"
_Z7reduce6IfLj4ELb0EEvPT_S1_j:
.text._Z7reduce6IfLj4ELb0EEvPT_S1_j:
        /* <DEDUP_REMOVED lines=14> */
.L_x_388:
        /* <DEDUP_REMOVED lines=11> */
.L_x_387:
[----:B0-----:R-:W-:Y:S05]  /*0190*/  BSYNC.RECONVERGENT B0 ;  /* 0x0000000000007941 */ /* 0x001fea0003800200 */
.L_x_386:
        /* <DEDUP_REMOVED lines=31> */
.L_x_397:
[----:B-1----:R-:W-:-:S07]  /*0390*/  FADD R9, R7, R8 ;  /* 0x0000000807097221 */ /* 0x002fce0000000000 */
.L_x_390:
[----:B------:R-:W-:Y:S05]  /*03a0*/  BSYNC B0 ;  /* 0x0000000000007941 */ /* 0x000fea0003800000 */
.L_x_389:
[----:B------:R-:W-:-:S13]  /*03b0*/  LOP3.LUT P0, RZ, R2, R3, RZ, 0xfc, !PT ;  /* 0x0000000302ff7212 */ /* 0x000fda000780fcff */
[----:B------:R-:W-:Y:S05]  /*03c0*/  @P0 EXIT ;  /* 0x000000000000094d */ /* 0x000fea0003800000 */
[----:B------:R-:W1:Y:S02]  /*03d0*/  LDC.64 R2, c[0x0][0x388] ;  /* 0x0000e200ff027b82 */ /* 0x000e640000000a00 */
[----:B-1----:R-:W-:-:S05]  /*03e0*/  IMAD.WIDE.U32 R2, R0, 0x4, R2 ;  /* 0x0000000400027825 */ /* 0x002fca00078e0002 */
[----:B------:R-:W-:Y:S01]  /*03f0*/  STG.E desc[UR6][R2.64], R9 ;  /* 0x0000000902007986 */ /* 0x000fe2000c101906 */
[----:B------:R-:W-:Y:S05]  /*0400*/  EXIT ;  /* 0x000000000000794d */ /* 0x000fea0003800000 */
.L_x_391:
[----:B------:R-:W-:Y:S02]  /*0410*/  HFMA2 R11, -RZ, RZ, 0, 9.5367431640625e-07 ;  /* 0x00000010ff0b7431 */ /* 0x000fe400000001ff */
[----:B------:R-:W-:Y:S01]  /*0420*/  IMAD.MOV.U32 R12, RZ, RZ, 0x1f ;  /* 0x0000001fff0c7424 */ /* 0x000fe200078e00ff */
[----:B------:R-:W-:-:S07]  /*0430*/  MOV R10, 0xffffffff ;  /* 0xffffffff000a7802 */ /* 0x000fce0000000f00 */
[----:B------:R-:W-:Y:S05]  /*0440*/  WARPSYNC.COLLECTIVE R10, `(.L_x_392) ;  /* 0x000000000a087348 */ /* 0x000fea0003c00000 */
[----:B------:R0:W1:Y:S02]  /*0450*/  SHFL.DOWN P0, R8, R9, R11, R12 ;  /* 0x0800000b09087389 */ /* 0x000064000000000c */
[----:B01----:R-:W-:Y:S05]  /*0460*/  ENDCOLLECTIVE ;  /* 0x000000000000791b */ /* 0x003fea0003800000 */
.L_x_392:
[----:B------:R-:W-:Y:S01]  /*0470*/  HFMA2 R11, -RZ, RZ, 0, 4.76837158203125e-07 ;  /* 0x00000008ff0b7431 */ /* 0x000fe200000001ff */
[----:B------:R-:W-:-:S05]  /*0480*/  MOV R4, R8 ;  /* 0x0000000800047202 */ /* 0x000fca0000000f00 */
[----:B------:R-:W-:-:S04]  /*0490*/  FADD R4, R4, R9 ;  /* 0x0000000904047221 */ /* 0x000fc80000000000 */
[----:B------:R-:W-:-:S07]  /*04a0*/  IMAD.MOV.U32 R9, RZ, RZ, R4 ;  /* 0x000000ffff097224 */ /* 0x000fce00078e0004 */
[----:B------:R-:W-:Y:S05]  /*04b0*/  WARPSYNC.COLLECTIVE R10, `(.L_x_393) ;  /* 0x000000000a087348 */ /* 0x000fea0003c00000 */
[----:B------:R0:W1:Y:S02]  /*04c0*/  SHFL.DOWN P0, R8, R9, R11, R12 ;  /* 0x0800000b09087389 */ /* 0x000064000000000c */
[----:B01----:R-:W-:Y:S05]  /*04d0*/  ENDCOLLECTIVE ;  /* 0x000000000000791b */ /* 0x003fea0003800000 */
.L_x_393:
[----:B------:R-:W-:Y:S01]  /*04e0*/  HFMA2 R11, -RZ, RZ, 0, 2.384185791015625e-07 ;  /* 0x00000004ff0b7431 */ /* 0x000fe200000001ff */
[----:B------:R-:W-:-:S05]  /*04f0*/  MOV R5, R8 ;  /* 0x0000000800057202 */ /* 0x000fca0000000f00 */
[----:B------:R-:W-:-:S04]  /*0500*/  FADD R5, R4, R5 ;  /* 0x0000000504057221 */ /* 0x000fc80000000000 */
[----:B------:R-:W-:-:S07]  /*0510*/  IMAD.MOV.U32 R9, RZ, RZ, R5 ;  /* 0x000000ffff097224 */ /* 0x000fce00078e0005 */
[----:B------:R-:W-:Y:S05]  /*0520*/  WARPSYNC.COLLECTIVE R10, `(.L_x_394) ;  /* 0x000000000a087348 */ /* 0x000fea0003c00000 */
[----:B------:R0:W1:Y:S02]  /*0530*/  SHFL.DOWN P0, R8, R9, R11, R12 ;  /* 0x0800000b09087389 */ /* 0x000064000000000c */
[----:B01----:R-:W-:Y:S05]  /*0540*/  ENDCOLLECTIVE ;  /* 0x000000000000791b */ /* 0x003fea0003800000 */
.L_x_394:
[----:B------:R-:W-:Y:S01]  /*0550*/  IMAD.MOV.U32 R11, RZ, RZ, 0x2 ;  /* 0x00000002ff0b7424 */ /* 0x000fe200078e00ff */
[----:B------:R-:W-:-:S05]  /*0560*/  MOV R6, R8 ;  /* 0x0000000800067202 */ /* 0x000fca0000000f00 */
[----:B------:R-:W-:-:S05]  /*0570*/  FADD R6, R5, R6 ;  /* 0x0000000605067221 */ /* 0x000fca0000000000 */
[----:B------:R-:W-:-:S07]  /*0580*/  MOV R9, R6 ;  /* 0x0000000600097202 */ /* 0x000fce0000000f00 */
[----:B------:R-:W-:Y:S05]  /*0590*/  WARPSYNC.COLLECTIVE R10, `(.L_x_395) ;  /* 0x000000000a087348 */ /* 0x000fea0003c00000 */
[----:B------:R0:W1:Y:S02]  /*05a0*/  SHFL.DOWN P0, R8, R9, R11, R12 ;  /* 0x0800000b09087389 */ /* 0x000064000000000c */
[----:B01----:R-:W-:Y:S05]  /*05b0*/  ENDCOLLECTIVE ;  /* 0x000000000000791b */ /* 0x003fea0003800000 */
.L_x_395:
[----:B------:R-:W-:Y:S01]  /*05c0*/  HFMA2 R11, -RZ, RZ, 0, 5.9604644775390625e-08 ;  /* 0x00000001ff0b7431 */ /* 0x000fe200000001ff */
[----:B------:R-:W-:-:S05]  /*05d0*/  MOV R7, R8 ;  /* 0x0000000800077202 */ /* 0x000fca0000000f00 */
[----:B------:R-:W-:-:S05]  /*05e0*/  FADD R7, R6, R7 ;  /* 0x0000000706077221 */ /* 0x000fca0000000000 */
[----:B------:R-:W-:-:S07]  /*05f0*/  MOV R9, R7 ;  /* 0x0000000700097202 */ /* 0x000fce0000000f00 */
[----:B------:R-:W-:Y:S05]  /*0600*/  WARPSYNC.COLLECTIVE R10, `(.L_x_396) ;  /* 0x000000000a087348 */ /* 0x000fea0003c00000 */
[----:B------:R0:W1:Y:S02]  /*0610*/  SHFL.DOWN P0, R8, R9, R11, R12 ;  /* 0x0800000b09087389 */ /* 0x000064000000000c */
[----:B01----:R-:W-:Y:S05]  /*0620*/  ENDCOLLECTIVE ;  /* 0x000000000000791b */ /* 0x003fea0003800000 */
.L_x_396:
[----:B------:R-:W-:Y:S05]  /*0630*/  BRA `(.L_x_397) ;  /* 0xfffffffc00547947 */ /* 0x000fea000383ffff */
.L_x_398:
        /* <DEDUP_REMOVED lines=12> */
.L_x_902:


//--------------------- .text._Z7reduce6IfLj8ELb0EEvPT_S1_j --------------------------
	.section	.text._Z7reduce6IfLj8ELb0EEvPT_S1_j,"ax",@progbits
	.align	128
        .global         _Z7reduce6IfLj8ELb0EEvPT_S1_j
        .type           _Z7reduce6IfLj8ELb0EEvPT_S1_j,@function
        .size           _Z7reduce6IfLj8ELb0EEvPT_S1_j,(.L_x_903 - _Z7reduce6IfLj8ELb0EEvPT_S1_j)
        .other          _Z7reduce6IfLj8ELb0EEvPT_S1_j,@"STO_CUDA_ENTRY STV_DEFAULT"
_Z7reduce6IfLj8ELb0EEvPT_S1_j:
.text._Z7reduce6IfLj8ELb0EEvPT_S1_j:
        /* <DEDUP_REMOVED lines=14> */
.L_x_401:
        /* <DEDUP_REMOVED lines=11> */
.L_x_400:
[----:B0-----:R-:W-:Y:S05]  /*0190*/  BSYNC.RECONVERGENT B0 ;  /* 0x0000000000007941 */ /* 0x001fea0003800200 */
.L_x_399:
        /* <DEDUP_REMOVED lines=31> */
.L_x_410:
[----:B-1----:R-:W-:-:S07]  /*0390*/  FADD R9, R7, R8 ;  /* 0x0000000807097221 */ /* 0x002fce0000000000 */
.L_x_403:
[----:B------:R-:W-:Y:S05]  /*03a0*/  BSYNC B0 ;  /* 0x0000000000007941 */ /* 0x000fea0003800000 */
.L_x_402:
[----:B------:R-:W-:-:S13]  /*03b0*/  LOP3.LUT P0, RZ, R2, R3, RZ, 0xfc, !PT ;  /* 0x0000000302ff7212 */ /* 0x000fda000780fcff */
[----:B------:R-:W-:Y:S05]  /*03c0*/  @P0 EXIT ;  /* 0x000000000000094d */ /* 0x000fea0003800000 */
[----:B------:R-:W1:Y:S02]  /*03d0*/  LDC.64 R2, c[0x0][0x388] ;  /* 0x0000e200ff027b82 */ /* 0x000e640000000a00 */
[----:B-1----:R-:W-:-:S05]  /*03e0*/  IMAD.WIDE.U32 R2, R0, 0x4, R2 ;  /* 0x0000000400027825 */ /* 0x002fca00078e0002 */
[----:B------:R-:W-:Y:S01]  /*03f0*/  STG.E desc[UR6][R2.64], R9 ;  /* 0x0000000902007986 */ /* 0x000fe2000c101906 */
[----:B------:R-:W-:Y:S05]  /*0400*/  EXIT ;  /* 0x000000000000794d */ /* 0x000fea0003800000 */
.L_x_404:
[----:B------:R-:W-:Y:S02]  /*0410*/  HFMA2 R11, -RZ, RZ, 0, 9.5367431640625e-07 ;  /* 0x00000010ff0b7431 */ /* 0x000fe400000001ff */
[----:B------:R-:W-:Y:S01]  /*0420*/  IMAD.MOV.U32 R12, RZ, RZ, 0x1f ;  /* 0x0000001fff0c7424 */ /* 0x000fe200078e00ff */
[----:B------:R-:W-:-:S07]  /*0430*/  MOV R10, 0xffffffff ;  /* 0xffffffff000a7802 */ /* 0x000fce0000000f00 */
[----:B------:R-:W-:Y:S05]  /*0440*/  WARPSYNC.COLLECTIVE R10, `(.L_x_405) ;  /* 0x000000000a087348 */ /* 0x000fea0003c00000 */
[----:B------:R0:W1:Y:S02]  /*0450*/  SHFL.DOWN P0, R8, R9, R11, R12 ;  /* 0x0800000b09087389 */ /* 0x000064000000000c */
[----:B01----:R-:W-:Y:S05]  /*0460*/  ENDCOLLECTIVE ;  /* 0x000000000000791b */ /* 0x003fea0003800000 */
.L_x_405:
[----:B------:R-:W-:Y:S01]  /*0470*/  HFMA2 R11, -RZ, RZ, 0, 4.76837158203125e-07 ;  /* 0x00000008ff0b7431 */ /* 0x000fe200000001ff */
[----:B------:R-:W-:-:S05]  /*0480*/  MOV R4, R8 ;  /* 0x0000000800047202 */ /* 0x000fca0000000f00 */
[----:B------:R-:W-:-:S04]  /*0490*/  FADD R4, R4, R9 ;  /* 0x0000000904047221 */ /* 0x000fc80000000000 */
[----:B------:R-:W-:-:S07]  /*04a0*/  IMAD.MOV.U32 R9, RZ, RZ, R4 ;  /* 0x000000ffff097224 */ /* 0x000fce00078e0004 */
[----:B------:R-:W-:Y:S05]  /*04b0*/  WARPSYNC.COLLECTIVE R10, `(.L_x_406) ;  /* 0x000000000a087348 */ /* 0x000fea0003c00000 */
[----:B------:R0:W1:Y:S02]  /*04c0*/  SHFL.DOWN P0, R8, R9, R11, R12 ;  /* 0x0800000b09087389 */ /* 0x000064000000000c */
[----:B01----:R-:W-:Y:S05]  /*04d0*/  ENDCOLLECTIVE ;  /* 0x000000000000791b */ /* 0x003fea0003800000 */
.L_x_406:
[----:B------:R-:W-:Y:S01]  /*04e0*/  HFMA2 R11, -RZ, RZ, 0, 2.384185791015625e-07 ;  /* 0x00000004ff0b7431 */ /* 0x000fe200000001ff */
[----:B------:R-:W-:-:S05]  /*04f0*/  MOV R5, R8 ;  /* 0x0000000800057202 */ /* 0x000fca0000000f00 */
[----:B------:R-:W-:-:S04]  /*0500*/  FADD R5, R4, R5 ;  /* 0x0000000504057221 */ /* 0x000fc80000000000 */
[----:B------:R-:W-:-:S07]  /*0510*/  IMAD.MOV.U32 R9, RZ, RZ, R5 ;  /* 0x000000ffff097224 */ /* 0x000fce00078e0005 */
[----:B------:R-:W-:Y:S05]  /*0520*/  WARPSYNC.COLLECTIVE R10, `(.L_x_407) ;  /* 0x000000000a087348 */ /* 0x000fea0003c00000 */
[----:B------:R0:W1:Y:S02]  /*0530*/  SHFL.DOWN P0, R8, R9, R11, R12 ;  /* 0x0800000b09087389 */ /* 0x000064000000000c */
[----:B01----:R-:W-:Y:S05]  /*0540*/  ENDCOLLECTIVE ;  /* 0x000000000000791b */ /* 0x003fea0003800000 */
.L_x_407:
[----:B------:R-:W-:Y:S01]  /*0550*/  IMAD.MOV.U32 R11, RZ, RZ, 0x2 ;  /* 0x00000002ff0b7424 */ /* 0x000fe200078e00ff */
[----:B------:R-:W-:-:S05]  /*0560*/  MOV R6, R8 ;  /* 0x0000000800067202 */ /* 0x000fca0000000f00 */
[----:B------:R-:W-:-:S05]  /*0570*/  FADD R6, R5, R6 ;  /* 0x0000000605067221 */ /* 0x000fca0000000000 */
[----:B------:R-:W-:-:S07]  /*0580*/  MOV R9, R6 ;  /* 0x0000000600097202 */ /* 0x000fce0000000f00 */
[----:B------:R-:W-:Y:S05]  /*0590*/  WARPSYNC.COLLECTIVE R10, `(.L_x_408) ;  /* 0x000000000a087348 */ /* 0x000fea0003c00000 */
[----:B------:R0:W1:Y:S02]  /*05a0*/  SHFL.DOWN P0, R8, R9, R11, R12 ;  /* 0x0800000b09087389 */ /* 0x000064000000000c */
[----:B01----:R-:W-:Y:S05]  /*05b0*/  ENDCOLLECTIVE ;  /* 0x000000000000791b */ /* 0x003fea0003800000 */
.L_x_408:
[----:B------:R-:W-:Y:S01]  /*05c0*/  HFMA2 R11, -RZ, RZ, 0, 5.9604644775390625e-08 ;  /* 0x00000001ff0b7431 */ /* 0x000fe200000001ff */
[----:B------:R-:W-:-:S05]  /*05d0*/  MOV R7, R8 ;  /* 0x0000000800077202 */ /* 0x000fca0000000f00 */
[----:B------:R-:W-:-:S05]  /*05e0*/  FADD R7, R6, R7 ;  /* 0x0000000706077221 */ /* 0x000fca0000000000 */
[----:B------:R-:W-:-:S07]  /*05f0*/  MOV R9, R7 ;  /* 0x0000000700097202 */ /* 0x000fce0000000f00 */
[----:B------:R-:W-:Y:S05]  /*0600*/  WARPSYNC.COLLECTIVE R10, `(.L_x_409) ;  /* 0x000000000a087348 */ /* 0x000fea0003c00000 */
[----:B------:R0:W1:Y:S02]  /*0610*/  SHFL.DOWN P0, R8, R9, R11, R12 ;  /* 0x0800000b09087389 */ /* 0x000064000000000c */
[----:B01----:R-:W-:Y:S05]  /*0620*/  ENDCOLLECTIVE ;  /* 0x000000000000791b */ /* 0x003fea0003800000 */
.L_x_409:
[----:B------:R-:W-:Y:S05]  /*0630*/  BRA `(.L_x_410) ;  /* 0xfffffffc00547947 */ /* 0x000fea000383ffff */
.L_x_411:
        /* <DEDUP_REMOVED lines=12> */
.L_x_903:


//--------------------- .text._Z7reduce6IfLj16ELb0EEvPT_S1_j --------------------------
	.section	.text._Z7reduce6IfLj16ELb0EEvPT_S1_j,"ax",@progbits
	.align	128
        .global         _Z7reduce6IfLj16ELb0EEvPT_S1_j
        .type           _Z7reduce6IfLj16ELb0EEvPT_S1_j,@function
        .size           _Z7reduce6IfLj16ELb0EEvPT_S1_j,(.L_x_904 - _Z7reduce6IfLj16ELb0EEvPT_S1_j)
        .other          _Z7reduce6IfLj16ELb0EEvPT_S1_j,@"STO_CUDA_ENTRY STV_DEFAULT"
_Z7reduce6IfLj16ELb0EEvPT_S1_j:
.text._Z7reduce6IfLj16ELb0EEvPT_S1_j:
        /* <DEDUP_REMOVED lines=14> */
.L_x_414:
        /* <DEDUP_REMOVED lines=11> */
.L_x_413:
[----:B0-----:R-:W-:Y:S05]  /*0190*/  BSYNC.RECONVERGENT B0 ;  /* 0x0000000000007941 */ /* 0x001fea0003800200 */
.L_x_412:
        /* <DEDUP_REMOVED lines=31> */
.L_x_423:
[----:B-1----:R-:W-:-:S07]  /*0390*/  FADD R9, R7, R8 ;  /* 0x0000000807097221 */ /* 0x002fce0000000000 */
.L_x_416:
[----:B------:R-:W-:Y:S05]  /*03a0*/  BSYNC B0 ;  /* 0x0000000000007941 */ /* 0x000fea0003800000 */
.L_x_415:
[----:B------:R-:W-:-:S13]  /*03b0*/  LOP3.LUT P0, RZ, R2, R3, RZ, 0xfc, !PT ;  /* 0x0000000302ff7212 */ /* 0x000fda000780fcff */
[----:B------:R-:W-:Y:S05]  /*03c0*/  @P0 EXIT ;  /* 0x000000000000094d */ /* 0x000fea0003800000 */
[----:B------:R-:W1:Y:S02]  /*03d0*/  LDC.64 R2, c[0x0][0x388] ;  /* 0x0000e200ff027b82 */ /* 0x000e640000000a00 */
[----:B-1----:R-:W-:-:S05]  /*03e0*/  IMAD.WIDE.U32 R2, R0, 0x4, R2 ;  /* 0x0000000400027825 */ /* 0x002fca00078e0002 */
[----:B------:R-:W-:Y:S01]  /*03f0*/  STG.E desc[UR6][R2.64], R9 ;  /* 0x0000000902007986 */ /* 0x000fe2000c101906 */
[----:B------:R-:W-:Y:S05]  /*0400*/  EXIT ;  /* 0x000000000000794d */ /* 0x000fea0003800000 */
.L_x_417:
[----:B------:R-:W-:Y:S02]  /*0410*/  HFMA2 R11, -RZ, RZ, 0, 9.5367431640625e-07 ;  /* 0x00000010ff0b7431 */ /* 0x000fe400000001ff */
[----:B------:R-:W-:Y:S01]  /*0420*/  IMAD.MOV.U32 R12, RZ, RZ, 0x1f ;  /* 0x0000001fff0c7424 */ /* 0x000fe200078e00ff */
[----:B------:R-:W-:-:S07]  /*0430*/  MOV R10, 0xffffffff ;  /* 0xffffffff000a7802 */ /* 0x000fce0000000f00 */
[----:B------:R-:W-:Y:S05]  /*0440*/  WARPSYNC.COLLECTIVE R10, `(.L_x_418) ;  /* 0x000000000a087348 */ /* 0x000fea0003c00000 */
[----:B------:R0:W1:Y:S02]  /*0450*/  SHFL.DOWN P0, R8, R9, R11, R12 ;  /* 0x0800000b09087389 */ /* 0x000064000000000c */
[----:B01----:R-:W-:Y:S05]  /*0460*/  ENDCOLLECTIVE ;  /* 0x000000000000791b */ /* 0x003fea0003800000 */
.L_x_418:
[----:B------:R-:W-:Y:S01]  /*0470*/  HFMA2 R11, -RZ, RZ, 0, 4.76837158203125e-07 ;  /* 0x00000008ff0b7431 */ /* 0x000fe200000001ff */
[----:B------:R-:W-:-:S05]  /*0480*/  MOV R4, R8 ;  /* 0x0000000800047202 */ /* 0x000fca0000000f00 */
[----:B------:R-:W-:-:S04]  /*0490*/  FADD R4, R4, R9 ;  /* 0x0000000904047221 */ /* 0x000fc80000000000 */
[----:B------:R-:W-:-:S07]  /*04a0*/  IMAD.MOV.U32 R9, RZ, RZ, R4 ;  /* 0x000000ffff097224 */ /* 0x000fce00078e0004 */
[----:B------:R-:W-:Y:S05]  /*04b0*/  WARPSYNC.COLLECTIVE R10, `(.L_x_419) ;  /* 0x000000000a087348 */ /* 0x000fea0003c00000 */
[----:B------:R0:W1:Y:S02]  /*04c0*/  SHFL.DOWN P0, R8, R9, R11, R12 ;  /* 0x0800000b09087389 */ /* 0x000064000000000c */
[----:B01----:R-:W-:Y:S05]  /*04d0*/  ENDCOLLECTIVE ;  /* 0x000000000000791b */ /* 0x003fea0003800000 */
.L_x_419:
[----:B------:R-:W-:Y:S01]  /*04e0*/  HFMA2 R11, -RZ, RZ, 0, 2.384185791015625e-07 ;  /* 0x00000004ff0b7431 */ /* 0x000fe200000001ff */
[----:B------:R-:W-:-:S05]  /*04f0*/  MOV R5, R8 ;  /* 0x0000000800057202 */ /* 0x000fca0000000f00 */
[----:B------:R-:W-:-:S04]  /*0500*/  FADD R5, R4, R5 ;  /* 0x0000000504057221 */ /* 0x000fc80000000000 */
[----:B------:R-:W-:-:S07]  /*0510*/  IMAD.MOV.U32 R9, RZ, RZ, R5 ;  /* 0x000000ffff097224 */ /* 0x000fce00078e0005 */
[----:B------:R-:W-:Y:S05]  /*0520*/  WARPSYNC.COLLECTIVE R10, `(.L_x_420) ;  /* 0x000000000a087348 */ /* 0x000fea0003c00000 */
[----:B------:R0:W1:Y:S02]  /*0530*/  SHFL.DOWN P0, R8, R9, R11, R12 ;  /* 0x0800000b09087389 */ /* 0x000064000000000c */
[----:B01----:R-:W-:Y:S05]  /*0540*/  ENDCOLLECTIVE ;  /* 0x000000000000791b */ /* 0x003fea0003800000 */
.L_x_420:
[----:B------:R-:W-:Y:S01]  /*0550*/  IMAD.MOV.U32 R11, RZ, RZ, 0x2 ;  /* 0x00000002ff0b7424 */ /* 0x000fe200078e00ff */
[----:B------:R-:W-:-:S05]  /*0560*/  MOV R6, R8 ;  /* 0x0000000800067202 */ /* 0x000fca0000000f00 */
[----:B------:R-:W-:-:S05]  /*0570*/  FADD R6, R5, R6 ;  /* 0x0000000605067221 */ /* 0x000fca0000000000 */
[----:B------:R-:W-:-:S07]  /*0580*/  MOV R9, R6 ;  /* 0x0000000600097202 */ /* 0x000fce0000000f00 */
[----:B------:R-:W-:Y:S05]  /*0590*/  WARPSYNC.COLLECTIVE R10, `(.L_x_421) ;  /* 0x000000000a087348 */ /* 0x000fea0003c00000 */
[----:B------:R0:W1:Y:S02]  /*05a0*/  SHFL.DOWN P0, R8, R9, R11, R12 ;  /* 0x0800000b09087389 */ /* 0x000064000000000c */
[----:B01----:R-:W-:Y:S05]  /*05b0*/  ENDCOLLECTIVE ;  /* 0x000000000000791b */ /* 0x003fea0003800000 */
.L_x_421:
[----:B------:R-:W-:Y:S01]  /*05c0*/  HFMA2 R11, -RZ, RZ, 0, 5.9604644775390625e-08 ;  /* 0x00000001ff0b7431 */ /* 0x000fe200000001ff */
[----:B------:R-:W-:-:S05]  /*05d0*/  MOV R7, R8 ;  /* 0x0000000800077202 */ /* 0x000fca0000000f00 */
[----:B------:R-:W-:-:S05]  /*05e0*/  FADD R7, R6, R7 ;  /* 0x0000000706077221 */ /* 0x000fca0000000000 */
[----:B------:R-:W-:-:S07]  /*05f0*/  MOV R9, R7 ;  /* 0x0000000700097202 */ /* 0x000fce0000000f00 */
[----:B------:R-:W-:Y:S05]  /*0600*/  WARPSYNC.COLLECTIVE R10, `(.L_x_422) ;  /* 0x000000000a087348 */ /* 0x000fea0003c00000 */
[----:B------:R0:W1:Y:S02]  /*0610*/  SHFL.DOWN P0, R8, R9, R11, R12 ;  /* 0x0800000b09087389 */ /* 0x000064000000000c */
[----:B01----:R-:W-:Y:S05]  /*0620*/  ENDCOLLECTIVE ;  /* 0x000000000000791b */ /* 0x003fea0003800000 */
.L_x_422:
[----:B------:R-:W-:Y:S05]  /*0630*/  BRA `(.L_x_423) ;  /* 0xfffffffc00547947 */ /* 0x000fea000383ffff */
.L_x_424:
        /* <DEDUP_REMOVED lines=12> */
.L_x_904:


//--------------------- .text._Z7reduce6IfLj32ELb0EEvPT_S1_j --------------------------
	.section	.text._Z7reduce6IfLj32ELb0EEvPT_S1_j,"ax",@progbits
	.align	128
        .global         _Z7reduce6IfLj32ELb0EEvPT_S1_j
        .type           _Z7reduce6IfLj32ELb0EEvPT_S1_j,@function
        .size           _Z7reduce6IfLj32ELb0EEvPT_S1_j,(.L_x_905 - _Z7reduce6IfLj32ELb0EEvPT_S1_j)
        .other          _Z7reduce6IfLj32ELb0EEvPT_S1_j,@"STO_CUDA_ENTRY STV_DEFAULT"
_Z7reduce6IfLj32ELb0EEvPT_S1_j:
.text._Z7reduce6IfLj32ELb0EEvPT_S1_j:
        /* <DEDUP_REMOVED lines=14> */
.L_x_427:
        /* <DEDUP_REMOVED lines=11> */
.L_x_426:
[----:B0-----:R-:W-:Y:S05]  /*0190*/  BSYNC.RECONVERGENT B0 ;  /* 0x0000000000007941 */ /* 0x001fea0003800200 */
.L_x_425:
        /* <DEDUP_REMOVED lines=31> */
.L_x_436:
[----:B-1----:R-:W-:-:S07]  /*0390*/  FADD R9, R7, R8 ;  /* 0x0000000807097221 */ /* 0x002fce0000000000 */
.L_x_429:
[----:B------:R-:W-:Y:S05]  /*03a0*/  BSYNC B0 ;  /* 0x0000000000007941 */ /* 0x000fea0003800000 */
.L_x_428:
[----:B------:R-:W-:-:S13]  /*03b0*/  LOP3.LUT P0, RZ, R2, R3, RZ, 0xfc, !PT ;  /* 0x0000000302ff7212 */ /* 0x000fda000780fcff */
[----:B------:R-:W-:Y:S05]  /*03c0*/  @P0 EXIT ;  /* 0x000000000000094d */ /* 0x000fea0003800000 */
[----:B------:R-:W1:Y:S02]  /*03d0*/  LDC.64 R2, c[0x0][0x388] ;  /* 0x0000e200ff027b82 */ /* 0x000e640000000a00 */
[----:B-1----:R-:W-:-:S05]  /*03e0*/  IMAD.WIDE.U32 R2, R0, 0x4, R2 ;  /* 0x0000000400027825 */ /* 0x002fca00078e0002 */
[----:B------:R-:W-:Y:S01]  /*03f0*/  STG.E desc[UR6][R2.64], R9 ;  /* 0x0000000902007986 */ /* 0x000fe2000c101906 */
[----:B------:R-:W-:Y:S05]  /*0400*/  EXIT ;  /* 0x000000000000794d */ /* 0x000fea0003800000 */
.L_x_430:
[----:B------:R-:W-:Y:S02]  /*0410*/  HFMA2 R11, -RZ, RZ, 0, 9.5367431640625e-07 ;  /* 0x00000010ff0b7431 */ /* 0x000fe400000001ff */
[----:B------:R-:W-:Y:S01]  /*0420*/  IMAD.MOV.U32 R12, RZ, RZ, 0x1f ;  /* 0x0000001fff0c7424 */ /* 0x000fe200078e00ff */
[----:B------:R-:W-:-:S07]  /*0430*/  MOV R10, 0xffffffff ;  /* 0xffffffff000a7802 */ /* 0x000fce0000000f00 */
[----:B------:R-:W-:Y:S05]  /*0440*/  WARPSYNC.COLLECTIVE R10, `(.L_x_431) ;  /* 0x000000000a087348 */ /* 0x000fea0003c00000 */
[----:B------:R0:W1:Y:S02]  /*0450*/  SHFL.DOWN P0, R8, R9, R11, R12 ;  /* 0x0800000b09087389 */ /* 0x000064000000000c */
[----:B01----:R-:W-:Y:S05]  /*0460*/  ENDCOLLECTIVE ;  /* 0x000000000000791b */ /* 0x003fea0003800000 */
.L_x_431:
[----:B------:R-:W-:Y:S01]  /*0470*/  HFMA2 R11, -RZ, RZ, 0, 4.76837158203125e-07 ;  /* 0x00000008ff0b7431 */ /* 0x000fe200000001ff */
[----:B------:R-:W-:-:S05]  /*0480*/  MOV R4, R8 ;  /* 0x0000000800047202 */ /* 0x000fca0000000f00 */
[----:B------:R-:W-:-:S04]  /*0490*/  FADD R4, R4, R9 ;  /* 0x0000000904047221 */ /* 0x000fc80000000000 */
[----:B------:R-:W-:-:S07]  /*04a0*/  IMAD.MOV.U32 R9, RZ, RZ, R4 ;  /* 0x000000ffff097224 */ /* 0x000fce00078e0004 */
[----:B------:R-:W-:Y:S05]  /*04b0*/  WARPSYNC.COLLECTIVE R10, `(.L_x_432) ;  /* 0x000000000a087348 */ /* 0x000fea0003c00000 */
[----:B------:R0:W1:Y:S02]  /*04c0*/  SHFL.DOWN P0, R8, R9, R11, R12 ;  /* 0x0800000b09087389 */ /* 0x000064000000000c */
[----:B01----:R-:W-:Y:S05]  /*04d0*/  ENDCOLLECTIVE ;  /* 0x000000000000791b */ /* 0x003fea0003800000 */
.L_x_432:
[----:B------:R-:W-:Y:S01]  /*04e0*/  HFMA2 R11, -RZ, RZ, 0, 2.384185791015625e-07 ;  /* 0x00000004ff0b7431 */ /* 0x000fe200000001ff */
[----:B------:R-:W-:-:S05]  /*04f0*/  MOV R5, R8 ;  /* 0x0000000800057202 */ /* 0x000fca0000000f00 */
[----:B------:R-:W-:-:S04]  /*0500*/  FADD R5, R4, R5 ;  /* 0x0000000504057221 */ /* 0x000fc80000000000 */
[----:B------:R-:W-:-:S07]  /*0510*/  IMAD.MOV.U32 R9, RZ, RZ, R5 ;  /* 0x000000ffff097224 */ /* 0x000fce00078e0005 */
[----:B------:R-:W-:Y:S05]  /*0520*/  WARPSYNC.COLLECTIVE R10, `(.L_x_433) ;  /* 0x000000000a087348 */ /* 0x000fea0003c00000 */
[----:B------:R0:W1:Y:S02]  /*0530*/  SHFL.DOWN P0, R8, R9, R11, R12 ;  /* 0x0800000b09087389 */ /* 0x000064000000000c */
[----:B01----:R-:W-:Y:S05]  /*0540*/  ENDCOLLECTIVE ;  /* 0x000000000000791b */ /* 0x003fea0003800000 */
.L_x_433:
[----:B------:R-:W-:Y:S01]  /*0550*/  IMAD.MOV.U32 R11, RZ, RZ, 0x2 ;  /* 0x00000002ff0b7424 */ /* 0x000fe200078e00ff */
[----:B------:R-:W-:-:S05]  /*0560*/  MOV R6, R8 ;  /* 0x0000000800067202 */ /* 0x000fca0000000f00 */
[----:B------:R-:W-:-:S05]  /*0570*/  FADD R6, R5, R6 ;  /* 0x0000000605067221 */ /* 0x000fca0000000000 */
[----:B------:R-:W-:-:S07]  /*0580*/  MOV R9, R6 ;  /* 0x0000000600097202 */ /* 0x000fce0000000f00 */
[----:B------:R-:W-:Y:S05]  /*0590*/  WARPSYNC.COLLECTIVE R10, `(.L_x_434) ;  /* 0x000000000a087348 */ /* 0x000fea0003c00000 */
[----:B------:R0:W1:Y:S02]  /*05a0*/  SHFL.DOWN P0, R8, R9, R11, R12 ;  /* 0x0800000b09087389 */ /* 0x000064000000000c */
[----:B01----:R-:W-:Y:S05]  /*05b0*/  ENDCOLLECTIVE ;  /* 0x000000000000791b */ /* 0x003fea0003800000 */
.L_x_434:
[----:B------:R-:W-:Y:S01]  /*05c0*/  HFMA2 R11, -RZ, RZ, 0, 5.9604644775390625e-08 ;  /* 0x00000001ff0b7431 */ /* 0x000fe200000001ff */
[----:B------:R-:W-:-:S05]  /*05d0*/  MOV R7, R8 ;  /* 0x0000000800077202 */ /* 0x000fca0000000f00 */
[----:B------:R-:W-:-:S05]  /*05e0*/  FADD R7, R6, R7 ;  /* 0x0000000706077221 */ /* 0x000fca0000000000 */
[----:B------:R-:W-:-:S07]  /*05f0*/  MOV R9, R7 ;  /* 0x0000000700097202 */ /* 0x000fce0000000f00 */
[----:B------:R-:W-:Y:S05]  /*0600*/  WARPSYNC.COLLECTIVE R10, `(.L_x_435) ;  /* 0x000000000a087348 */ /* 0x000fea0003c00000 */
[----:B------:R0:W1:Y:S02]  /*0610*/  SHFL.DOWN P0, R8, R9, R11, R12 ;  /* 0x0800000b09087389 */ /* 0x000064000000000c */
[----:B01----:R-:W-:Y:S05]  /*0620*/  ENDCOLLECTIVE ;  /* 0x000000000000791b */ /* 0x003fea0003800000 */
.L_x_435:
[----:B------:R-:W-:Y:S05]  /*0630*/  BRA `(.L_x_436) ;  /* 0xfffffffc00547947 */ /* 0x000fea000383ffff */
.L_x_437:
        /* <DEDUP_REMOVED lines=12> */
.L_x_905:


//--------------------- .text._Z7reduce6IfLj64ELb0EEvPT_S1_j --------------------------
	.section	.text._Z7reduce6IfLj64ELb0EEvPT_S1_j,"ax",@progbits
	.align	128
        .global         _Z7reduce6IfLj64ELb0EEvPT_S1_j
        .type           _Z7reduce6IfLj64ELb0EEvPT_S1_j,@function
        .size           _Z7reduce6IfLj64ELb0EEvPT_S1_j,(.L_x_906 - _Z7reduce6IfLj64ELb0EEvPT_S1_j)
        .other          _Z7reduce6IfLj64ELb0EEvPT_S1_j,@"STO_CUDA_ENTRY STV_DEFAULT"
_Z7reduce6IfLj64ELb0EEvPT_S1_j:
.text._Z7reduce6IfLj64ELb0EEvPT_S1_j:
        /* <DEDUP_REMOVED lines=12> */
[----:B------:R-:W-:-:S07]  /*00c0*/  MOV R10, RZ ;  /* 0x000000ff000a7202 */ /* 0x000fce0000000f00 */
[----:B------:R-:W2:Y:S02]  /*00d0*/  LDC.64 R8, c[0x0][0x380] ;  /* 0x0000e000ff087b82 */ /* 0x000ea40000000a00 */
.L_x_440:
[C---:B------:R-:W-:Y:S02]  /*00e0*/  VIADD R7, R2.reuse, 0x40 ;  /* 0x0000004002077836 */ /* 0x040fe40000000000 */
        /* <DEDUP_REMOVED lines=10> */
.L_x_439:
[----:B0-----:R-:W-:Y:S05]  /*0190*/  BSYNC.RECONVERGENT B0 ;  /* 0x0000000000007941 */ /* 0x001fea0003800200 */
.L_x_438:
        /* <DEDUP_REMOVED lines=10> */
[----:B------:R0:W-:Y:S01]  /*0240*/  STS [R5], R10 ;  /* 0x0000000a05007388 */ /* 0x0001e20000000800 */
[----:B-1----:R-:W-:-:S05]  /*0250*/  IMAD R2, R2, UR8, RZ ;  /* 0x0000000802027c24 */ /* 0x002fca000f8e02ff */
[----:B------:R-:W-:Y:S01]  /*0260*/  IADD3 R4, PT, PT, R2, R3, RZ ;  /* 0x0000000302047210 */ /* 0x000fe20007ffe0ff */
[----:B------:R-:W-:Y:S08]  /*0270*/  BAR.SYNC.DEFER_BLOCKING 0x0 ;  /* 0x0000000000007b1d */ /* 0x000ff00000010000 */
[----:B------:R-:W-:Y:S08]  /*0280*/  BAR.SYNC.DEFER_BLOCKING 0x0 ;  /* 0x0000000000007b1d */ /* 0x000ff00000010000 */
[----:B------:R-:W-:Y:S08]  /*0290*/  BAR.SYNC.DEFER_BLOCKING 0x0 ;  /* 0x0000000000007b1d */ /* 0x000ff00000010000 */
[----:B------:R-:W-:Y:S01]  /*02a0*/  BAR.SYNC.DEFER_BLOCKING 0x0 ;  /* 0x0000000000007b1d */ /* 0x000fe20000010000 */
[----:B------:R-:W-:Y:S01]  /*02b0*/  ISETP.GT.U32.AND P0, PT, R4, 0x1f, PT ;  /* 0x0000001f0400780c */ /* 0x000fe20003f04070 */
[----:B------:R-:W-:-:S12]  /*02c0*/  IMAD.MOV.U32 R4, RZ, RZ, R10 ;  /* 0x000000ffff047224 */ /* 0x000fd800078e000a */
[----:B0-----:R-:W-:Y:S05]  /*02d0*/  @P0 BRA `(.L_x_442) ;  /* 0x0000000000380947 */ /* 0x001fea0003800000 */
[----:B------:R-:W0:Y:S01]  /*02e0*/  LDS R5, [R5+0x80] ;  /* 0x0000800005057984 */ /* 0x000e220000000800 */
[----:B------:R-:W-:Y:S01]  /*02f0*/  UMOV UR4, 0xffffffff ;  /* 0xffffffff00047882 */ /* 0x000fe20000000000 */
[----:B0-----:R-:W-:Y:S02]  /*0300*/  FADD R4, R5, R4 ;  /* 0x0000000405047221 */ /* 0x001fe40000000000 */
        /* <DEDUP_REMOVED lines=10> */
.L_x_449:
[----:B-1----:R-:W-:-:S07]  /*03b0*/  FADD R4, R8, R9 ;  /* 0x0000000908047221 */ /* 0x002fce0000000000 */
.L_x_442:
[----:B------:R-:W-:Y:S05]  /*03c0*/  BSYNC B0 ;  /* 0x0000000000007941 */ /* 0x000fea0003800000 */
.L_x_441:
[----:B------:R-:W-:-:S13]  /*03d0*/  LOP3.LUT P0, RZ, R2, R3, RZ, 0xfc, !PT ;  /* 0x0000000302ff7212 */ /* 0x000fda000780fcff */
[----:B------:R-:W-:Y:S05]  /*03e0*/  @P0 EXIT ;  /* 0x000000000000094d */ /* 0x000fea0003800000 */
[----:B------:R-:W1:Y:S02]  /*03f0*/  LDC.64 R2, c[0x0][0x388] ;  /* 0x0000e200ff027b82 */ /* 0x000e640000000a00 */
[----:B-1----:R-:W-:-:S05]  /*0400*/  IMAD.WIDE.U32 R2, R0, 0x4, R2 ;  /* 0x0000000400027825 */ /* 0x002fca00078e0002 */
[----:B------:R-:W-:Y:S01]  /*0410*/  STG.E desc[UR6][R2.64], R4 ;  /* 0x0000000402007986 */ /* 0x000fe2000c101906 */
[----:B------:R-:W-:Y:S05]  /*0420*/  EXIT ;  /* 0x000000000000794d */ /* 0x000fea0003800000 */
.L_x_443:
[----:B------:R-:W-:Y:S01]  /*0430*/  HFMA2 R11, -RZ, RZ, 0, 9.5367431640625e-07 ;  /* 0x00000010ff0b7431 */ /* 0x000fe200000001ff */
[----:B------:R-:W-:Y:S02]  /*0440*/  MOV R13, 0x1f ;  /* 0x0000001f000d7802 */ /* 0x000fe40000000f00 */
[----:B------:R-:W-:-:S07]  /*0450*/  MOV R10, 0xffffffff ;  /* 0xffffffff000a7802 */ /* 0x000fce0000000f00 */
[----:B------:R-:W-:Y:S05]  /*0460*/  WARPSYNC.COLLECTIVE R10, `(.L_x_444) ;  /* 0x000000000a087348 */ /* 0x000fea0003c00000 */
[----:B------:R0:W1:Y:S02]  /*0470*/  SHFL.DOWN P0, R9, R4, R11, R13 ;  /* 0x0800000b04097389 */ /* 0x000064000000000d */
[----:B01----:R-:W-:Y:S05]  /*0480*/  ENDCOLLECTIVE ;  /* 0x000000000000791b */ /* 0x003fea0003800000 */
.L_x_444:
[----:B------:R-:W-:Y:S02]  /*0490*/  HFMA2 R11, -RZ, RZ, 0, 4.76837158203125e-07 ;  /* 0x00000008ff0b7431 */ /* 0x000fe400000001ff */
[----:B------:R-:W-:-:S04]  /*04a0*/  IMAD.MOV.U32 R5, RZ, RZ, R9 ;  /* 0x000000ffff057224 */ /* 0x000fc800078e0009 */
[----:B------:R-:W-:-:S05]  /*04b0*/  FADD R5, R4, R5 ;  /* 0x0000000504057221 */ /* 0x000fca0000000000 */
[----:B------:R-:W-:-:S07]  /*04c0*/  MOV R4, R5 ;  /* 0x0000000500047202 */ /* 0x000fce0000000f00 */
[----:B------:R-:W-:Y:S05]  /*04d0*/  WARPSYNC.COLLECTIVE R10, `(.L_x_445) ;  /* 0x000000000a087348 */ /* 0x000fea0003c00000 */
[----:B------:R0:W1:Y:S02]  /*04e0*/  SHFL.DOWN P0, R9, R4, R11, R13 ;  /* 0x0800000b04097389 */ /* 0x000064000000000d */
[----:B01----:R-:W-:Y:S05]  /*04f0*/  ENDCOLLECTIVE ;  /* 0x000000000000791b */ /* 0x003fea0003800000 */
.L_x_445:
[----:B------:R-:W-:Y:S01]  /*0500*/  HFMA2 R11, -RZ, RZ, 0, 2.384185791015625e-07 ;  /* 0x00000004ff0b7431 */ /* 0x000fe200000001ff */
[----:B------:R-:W-:-:S05]  /*0510*/  MOV R6, R9 ;  /* 0x0000000900067202 */ /* 0x000fca0000000f00 */
[----:B------:R-:W-:-:S04]  /*0520*/  FADD R6, R5, R6 ;  /* 0x0000000605067221 */ /* 0x000fc80000000000 */
[----:B------:R-:W-:-:S07]  /*0530*/  IMAD.MOV.U32 R4, RZ, RZ, R6 ;  /* 0x000000ffff047224 */ /* 0x000fce00078e0006 */
[----:B------:R-:W-:Y:S05]  /*0540*/  WARPSYNC.COLLECTIVE R10, `(.L_x_446) ;  /* 0x000000000a087348 */ /* 0x000fea0003c00000 */
[----:B------:R0:W1:Y:S02]  /*0550*/  SHFL.DOWN P0, R9, R4, R11, R13 ;  /* 0x0800000b04097389 */ /* 0x000064000000000d */
[----:B01----:R-:W-:Y:S05]  /*0560*/  ENDCOLLECTIVE ;  /* 0x000000000000791b */ /* 0x003fea0003800000 */
.L_x_446:
[----:B------:R-:W-:Y:S01]  /*0570*/  IMAD.MOV.U32 R11, RZ, RZ, 0x2 ;  /* 0x00000002ff0b7424 */ /* 0x000fe200078e00ff */
[----:B------:R-:W-:-:S05]  /*0580*/  MOV R7, R9 ;  /* 0x0000000900077202 */ /* 0x000fca0000000f00 */
[----:B------:R-:W-:-:S05]  /*0590*/  FADD R7, R6, R7 ;  /* 0x0000000706077221 */ /* 0x000fca0000000000 */
[----:B------:R-:W-:-:S07]  /*05a0*/  MOV R4, R7 ;  /* 0x0000000700047202 */ /* 0x000fce0000000f00 */
[----:B------:R-:W-:Y:S05]  /*05b0*/  WARPSYNC.COLLECTIVE R10, `(.L_x_447) ;  /* 0x000000000a087348 */ /* 0x000fea0003c00000 */
[----:B------:R0:W1:Y:S02]  /*05c0*/  SHFL.DOWN P0, R9, R4, R11, R13 ;  /* 0x0800000b04097389 */ /* 0x000064000000000d */
[----:B01----:R-:W-:Y:S05]  /*05d0*/  ENDCOLLECTIVE ;  /* 0x000000000000791b */ /* 0x003fea0003800000 */
.L_x_447:
[----:B------:R-:W-:Y:S01]  /*05e0*/  HFMA2 R11, -RZ, RZ, 0, 5.9604644775390625e-08 ;  /* 0x00000001ff0b7431 */ /* 0x000fe200000001ff */
[----:B------:R-:W-:-:S05]  /*05f0*/  MOV R8, R9 ;  /* 0x0000000900087202 */ /* 0x000fca0000000f00 */
[----:B------:R-:W-:-:S05]  /*0600*/  FADD R8, R7, R8 ;  /* 0x0000000807087221 */ /* 0x000fca0000000000 */
[----:B------:R-:W-:-:S07]  /*0610*/  MOV R4, R8 ;  /* 0x0000000800047202 */ /* 0x000fce0000000f00 */
[----:B------:R-:W-:Y:S05]  /*0620*/  WARPSYNC.COLLECTIVE R10, `(.L_x_448) ;  /* 0x000000000a087348 */ /* 0x000fea0003c00000 */
[----:B------:R0:W1:Y:S02]  /*0630*/  SHFL.DOWN P0, R9, R4, R11, R13 ;  /* 0x0800000b04097389 */ /* 0x000064000000000d */
[----:B01----:R-:W-:Y:S05]  /*0640*/  ENDCOLLECTIVE ;  /* 0x000000000000791b */ /* 0x003fea0003800000 */
.L_x_448:
[----:B------:R-:W-:Y:S05]  /*0650*/  BRA `(.L_x_449) ;  /* 0xfffffffc00547947 */ /* 0x000fea000383ffff */
.L_x_450:
        /* <DEDUP_REMOVED lines=10> */
.L_x_906:


//--------------------- .text._Z7reduce6IfLj128ELb0EEvPT_S1_j --------------------------
	.section	.text._Z7reduce6IfLj128ELb0EEvPT_S1_j,"ax",@progbits
	.align	128
        .global         _Z7reduce6IfLj128ELb0EEvPT_S1_j
        .type           _Z7reduce6IfLj128ELb0EEvPT_S1_j,@function
        .size           _Z7reduce6IfLj128ELb0EEvPT_S1_j,(.L_x_907 - _Z7reduce6IfLj128ELb0EEvPT_S1_j)
        .other          _Z7reduce6IfLj128ELb0EEvPT_S1_j,@"STO_CUDA_ENTRY STV_DEFAULT"
_Z7reduce6IfLj128ELb0EEvPT_S1_j:
.text._Z7reduce6IfLj128ELb0EEvPT_S1_j:
        /* <DEDUP_REMOVED lines=14> */
.L_x_453:
        /* <DEDUP_REMOVED lines=11> */
.L_x_452:
[----:B0-----:R-:W-:Y:S05]  /*0190*/  BSYNC.RECONVERGENT B0 ;  /* 0x0000000000007941 */ /* 0x001fea0003800200 */
.L_x_451:
[----:B------:R-:W0:Y:S01]  /*01a0*/  S2UR UR5, SR_CgaCtaId ;  /* 0x00000000000579c3 */ /* 0x000e220000008800 */
[----:B------:R-:W-:Y:S01]  /*01b0*/  UMOV UR4, 0x400 ;  /* 0x0000040000047882 */ /* 0x000fe20000000000 */
[----:B------:R-:W-:Y:S01]  /*01c0*/  ISETP.GT.U32.AND P0, PT, R3, 0x3f, PT ;  /* 0x0000003f0300780c */ /* 0x000fe20003f04070 */
[----:B------:R-:W1:Y:S01]  /*01d0*/  S2R R4, SR_TID.Y ;  /* 0x0000000000047919 */ /* 0x000e620000002200 */
[----:B------:R-:W-:Y:S01]  /*01e0*/  MOV R8, R10 ;  /* 0x0000000a00087202 */ /* 0x000fe20000000f00 */
[----:B------:R-:W-:Y:S01]  /*01f0*/  BSSY B0, `(.L_x_454) ;  /* 0x0000021000007945 */ /* 0x000fe20003800000 */
[----:B------:R-:W1:Y:S01]  /*0200*/  S2R R7, SR_TID.Z ;  /* 0x0000000000077919 */ /* 0x000e620000002300 */
[----:B0-----:R-:W-:-:S06]  /*0210*/  ULEA UR4, UR5, UR4, 0x18 ;  /* 0x0000000405047291 */ /* 0x001fcc000f8ec0ff */
[----:B------:R-:W-:-:S05]  /*0220*/  LEA R5, R3, UR4, 0x2 ;  /* 0x0000000403057c11 */ /* 0x000fca000f8e10ff */
[----:B------:R-:W-:Y:S01]  /*0230*/  STS [R5], R10 ;  /* 0x0000000a05007388 */ /* 0x000fe20000000800 */
[----:B------:R-:W0:Y:S01]  /*0240*/  LDCU UR4, c[0x0][0x360] ;  /* 0x00006c00ff0477ac */ /* 0x000e220008000800 */
[----:B------:R-:W1:Y:S01]  /*0250*/  LDCU UR5, c[0x0][0x364] ;  /* 0x00006c80ff0577ac */ /* 0x000e620008000800 */
[----:B------:R-:W-:Y:S08]  /*0260*/  BAR.SYNC.DEFER_BLOCKING 0x0 ;  /* 0x0000000000007b1d */ /* 0x000ff00000010000 */
[----:B------:R-:W-:Y:S08]  /*0270*/  BAR.SYNC.DEFER_BLOCKING 0x0 ;  /* 0x0000000000007b1d */ /* 0x000ff00000010000 */
[----:B------:R-:W-:Y:S06]  /*0280*/  BAR.SYNC.DEFER_BLOCKING 0x0 ;  /* 0x0000000000007b1d */ /* 0x000fec0000010000 */
[----:B------:R-:W2:Y:S02]  /*0290*/  @!P0 LDS R2, [R5+0x100] ;  /* 0x0001000005028984 */ /* 0x000ea40000000800 */
[----:B--2---:R-:W-:Y:S01]  /*02a0*/  @!P0 FADD R8, R2, R8 ;  /* 0x0000000802088221 */ /* 0x004fe20000000000 */
[----:B-1----:R-:W-:-:S04]  /*02b0*/  IMAD R2, R7, UR5, R4 ;  /* 0x0000000507027c24 */ /* 0x002fc8000f8e0204 */
[----:B0-----:R-:W-:Y:S01]  /*02c0*/  IMAD R2, R2, UR4, RZ ;  /* 0x0000000402027c24 */ /* 0x001fe2000f8e02ff */
[----:B------:R0:W-:Y:S03]  /*02d0*/  @!P0 STS [R5], R8 ;  /* 0x0000000805008388 */ /* 0x0001e60000000800 */
[----:B------:R-:W-:Y:S01]  /*02e0*/  IMAD.IADD R4, R2, 0x1, R3 ;  /* 0x0000000102047824 */ /* 0x000fe200078e0203 */
[----:B------:R-:W-:Y:S04]  /*02f0*/  BAR.SYNC.DEFER_BLOCKING 0x0 ;  /* 0x0000000000007b1d */ /* 0x000fe80000010000 */
[----:B------:R-:W-:-:S13]  /*0300*/  ISETP.GT.U32.AND P0, PT, R4, 0x1f, PT ;  /* 0x0000001f0400780c */ /* 0x000fda0003f04070 */
        /* <DEDUP_REMOVED lines=14> */
.L_x_462:
[----:B01----:R-:W-:-:S07]  /*03f0*/  FADD R8, R8, R9 ;  /* 0x0000000908087221 */ /* 0x003fce0000000000 */
.L_x_455:
[----:B------:R-:W-:Y:S05]  /*0400*/  BSYNC B0 ;  /* 0x0000000000007941 */ /* 0x000fea0003800000 */
.L_x_454:
[----:B------:R-:W-:-:S13]  /*0410*/  LOP3.LUT P0, RZ, R2, R3, RZ, 0xfc, !PT ;  /* 0x0000000302ff7212 */ /* 0x000fda000780fcff */
[----:B------:R-:W-:Y:S05]  /*0420*/  @P0 EXIT ;  /* 0x000000000000094d */ /* 0x000fea0003800000 */
[----:B------:R-:W0:Y:S02]  /*0430*/  LDC.64 R2, c[0x0][0x388] ;  /* 0x0000e200ff027b82 */ /* 0x000e240000000a00 */
[----:B0-----:R-:W-:-:S05]  /*0440*/  IMAD.WIDE.U32 R2, R0, 0x4, R2 ;  /* 0x0000000400027825 */ /* 0x001fca00078e0002 */
[----:B------:R-:W-:Y:S01]  /*0450*/  STG.E desc[UR6][R2.64], R8 ;  /* 0x0000000802007986 */ /* 0x000fe2000c101906 */
[----:B------:R-:W-:Y:S05]  /*0460*/  EXIT ;  /* 0x000000000000794d */ /* 0x000fea0003800000 */
.L_x_456:
[----:B------:R-:W-:Y:S01]  /*0470*/  HFMA2 R11, -RZ, RZ, 0, 9.5367431640625e-07 ;  /* 0x00000010ff0b7431 */ /* 0x000fe200000001ff */
[----:B------:R-:W-:Y:S02]  /*0480*/  MOV R13, 0x1f ;  /* 0x0000001f000d7802 */ /* 0x000fe40000000f00 */
[----:B------:R-:W-:-:S07]  /*0490*/  MOV R10, 0xffffffff ;  /* 0xffffffff000a7802 */ /* 0x000fce0000000f00 */
[----:B------:R-:W-:Y:S05]  /*04a0*/  WARPSYNC.COLLECTIVE R10, `(.L_x_457) ;  /* 0x000000000a087348 */ /* 0x000fea0003c00000 */
[----:B------:R0:W1:Y:S02]  /*04b0*/  SHFL.DOWN P0, R9, R4, R11, R13 ;  /* 0x0800000b04097389 */ /* 0x000064000000000d */
[----:B01----:R-:W-:Y:S05]  /*04c0*/  ENDCOLLECTIVE ;  /* 0x000000000000791b */ /* 0x003fea0003800000 */
.L_x_457:
[----:B------:R-:W-:Y:S02]  /*04d0*/  HFMA2 R11, -RZ, RZ, 0, 4.76837158203125e-07 ;  /* 0x00000008ff0b7431 */ /* 0x000fe400000001ff */
[----:B------:R-:W-:-:S04]  /*04e0*/  IMAD.MOV.U32 R5, RZ, RZ, R9 ;  /* 0x000000ffff057224 */ /* 0x000fc800078e0009 */
[----:B------:R-:W-:-:S05]  /*04f0*/  FADD R5, R4, R5 ;  /* 0x0000000504057221 */ /* 0x000fca0000000000 */
[----:B------:R-:W-:-:S07]  /*0500*/  MOV R4, R5 ;  /* 0x0000000500047202 */ /* 0x000fce0000000f00 */
[----:B------:R-:W-:Y:S05]  /*0510*/  WARPSYNC.COLLECTIVE R10, `(.L_x_458) ;  /* 0x000000000a087348 */ /* 0x000fea0003c00000 */
[----:B------:R0:W1:Y:S02]  /*0520*/  SHFL.DOWN P0, R9, R4, R11, R13 ;  /* 0x0800000b04097389 */ /* 0x000064000000000d */
[----:B01----:R-:W-:Y:S05]  /*0530*/  ENDCOLLECTIVE ;  /* 0x000000000000791b */ /* 0x003fea0003800000 */
.L_x_458:
[----:B------:R-:W-:Y:S01]  /*0540*/  HFMA2 R11, -RZ, RZ, 0, 2.384185791015625e-07 ;  /* 0x00000004ff0b7431 */ /* 0x000fe200000001ff */
[----:B------:R-:W-:-:S05]  /*0550*/  MOV R6, R9 ;  /* 0x0000000900067202 */ /* 0x000fca0000000f00 */
[----:B------:R-:W-:-:S04]  /*0560*/  FADD R6, R5, R6 ;  /* 0x0000000605067221 */ /* 0x000fc80000000000 */
[----:B------:R-:W-:-:S07]  /*0570*/  IMAD.MOV.U32 R4, RZ, RZ, R6 ;  /* 0x000000ffff047224 */ /* 0x000fce00078e0006 */
[----:B------:R-:W-:Y:S05]  /*0580*/  WARPSYNC.COLLECTIVE R10, `(.L_x_459) ;  /* 0x000000000a087348 */ /* 0x000fea0003c00000 */
[----:B------:R0:W1:Y:S02]  /*0590*/  SHFL.DOWN P0, R9, R4, R11, R13 ;  /* 0x0800000b04097389 */ /* 0x000064000000000d */
[----:B01----:R-:W-:Y:S05]  /*05a0*/  ENDCOLLECTIVE ;  /* 0x000000000000791b */ /* 0x003fea0003800000 */
.L_x_459:
[----:B------:R-:W-:Y:S01]  /*05b0*/  IMAD.MOV.U32 R11, RZ, RZ, 0x2 ;  /* 0x00000002ff0b7424 */ /* 0x000fe200078e00ff */
[----:B------:R-:W-:-:S05]  /*05c0*/  MOV R7, R9 ;  /* 0x0000000900077202 */ /* 0x000fca0000000f00 */
[----:B------:R-:W-:-:S05]  /*05d0*/  FADD R7, R6, R7 ;  /* 0x0000000706077221 */ /* 0x000fca0000000000 */
[----:B------:R-:W-:-:S07]  /*05e0*/  MOV R4, R7 ;  /* 0x0000000700047202 */ /* 0x000fce0000000f00 */
[----:B------:R-:W-:Y:S05]  /*05f0*/  WARPSYNC.COLLECTIVE R10, `(.L_x_460) ;  /* 0x000000000a087348 */ /* 0x000fea0003c00000 */
[----:B------:R0:W1:Y:S02]  /*0600*/  SHFL.DOWN P0, R9, R4, R11, R13 ;  /* 0x0800000b04097389 */ /* 0x000064000000000d */
[----:B01----:R-:W-:Y:S05]  /*0610*/  ENDCOLLECTIVE ;  /* 0x000000000000791b */ /* 0x003fea0003800000 */
.L_x_460:
[----:B------:R-:W-:Y:S01]  /*0620*/  HFMA2 R11, -RZ, RZ, 0, 5.9604644775390625e-08 ;  /* 0x00000001ff0b7431 */ /* 0x000fe200000001ff */
[----:B------:R-:W-:-:S05]  /*0630*/  MOV R8, R9 ;  /* 0x0000000900087202 */ /* 0x000fca0000000f00 */
[----:B------:R-:W-:-:S05]  /*0640*/  FADD R8, R7, R8 ;  /* 0x0000000807087221 */ /* 0x000fca0000000000 */
[----:B------:R-:W-:-:S07]  /*0650*/  MOV R4, R8 ;  /* 0x0000000800047202 */ /* 0x000fce0000000f00 */
[----:B------:R-:W-:Y:S05]  /*0660*/  WARPSYNC.COLLECTIVE R10, `(.L_x_461) ;  /* 0x000000000a087348 */ /* 0x000fea0003c00000 */
[----:B------:R0:W1:Y:S02]  /*0670*/  SHFL.DOWN P0, R9, R4, R11, R13 ;  /* 0x0800000b04097389 */ /* 0x000064000000000d */
[----:B01----:R-:W-:Y:S05]  /*0680*/  ENDCOLLECTIVE ;  /* 0x000000000000791b */ /* 0x003fea0003800000 */
.L_x_461:
[----:B------:R-:W-:Y:S05]  /*0690*/  BRA `(.L_x_462) ;  /* 0xfffffffc00547947 */ /* 0x000fea000383ffff */
.L_x_463:
        /* <DEDUP_REMOVED lines=14> */
.L_x_907:


//--------------------- .text._Z7reduce6IfLj256ELb0EEvPT_S1_j --------------------------
	.section	.text._Z7reduce6IfLj256ELb0EEvPT_S1_j,"ax",@progbits
	.align	128
        .global         _Z7reduce6IfLj256ELb0EEvPT_S1_j
        .type           _Z7reduce6IfLj256ELb0EEvPT_S1_j,@function
        .size           _Z7reduce6IfLj256ELb0EEvPT_S1_j,(.L_x_908 - _Z7reduce6IfLj256ELb0EEvPT_S1_j)
        .other          _Z7reduce6IfLj256ELb0EEvPT_S1_j,@"STO_CUDA_ENTRY STV_DEFAULT"
_Z7reduce6IfLj256ELb0EEvPT_S1_j:
.text._Z7reduce6IfLj256ELb0EEvPT_S1_j:
        /* <DEDUP_REMOVED lines=14> */
.L_x_466:
        /* <DEDUP_REMOVED lines=11> */
.L_x_465:
[----:B0-----:R-:W-:Y:S05]  /*0190*/  BSYNC.RECONVERGENT B0 ;  /* 0x0000000000007941 */ /* 0x001fea0003800200 */
.L_x_464:
[----:B------:R-:W0:Y:S01]  /*01a0*/  S2UR UR5, SR_CgaCtaId ;  /* 0x00000000000579c3 */ /* 0x000e220000008800 */
[----:B------:R-:W-:Y:S01]  /*01b0*/  UMOV UR4, 0x400 ;  /* 0x0000040000047882 */ /* 0x000fe20000000000 */
[C---:B------:R-:W-:Y:S01]  /*01c0*/  ISETP.GT.U32.AND P0, PT, R3.reuse, 0x7f, PT ;  /* 0x0000007f0300780c */ /* 0x040fe20003f04070 */
[----:B------:R-:W1:Y:S01]  /*01d0*/  S2R R4, SR_TID.Y ;  /* 0x0000000000047919 */ /* 0x000e620000002200 */
[----:B------:R-:W-:Y:S01]  /*01e0*/  ISETP.GT.U32.AND P1, PT, R3, 0x3f, PT ;  /* 0x0000003f0300780c */ /* 0x000fe20003f24070 */
[----:B------:R-:W-:Y:S01]  /*01f0*/  BSSY B0, `(.L_x_467) ;  /* 0x0000025000007945 */ /* 0x000fe20003800000 */
[----:B------:R-:W-:Y:S01]  /*0200*/  MOV R8, R10 ;  /* 0x0000000a00087202 */ /* 0x000fe20000000f00 */
[----:B------:R-:W1:Y:S01]  /*0210*/  S2R R7, SR_TID.Z ;  /* 0x0000000000077919 */ /* 0x000e620000002300 */
[----:B0-----:R-:W-:-:S06]  /*0220*/  ULEA UR4, UR5, UR4, 0x18 ;  /* 0x0000000405047291 */ /* 0x001fcc000f8ec0ff */
[----:B------:R-:W-:-:S05]  /*0230*/  LEA R5, R3, UR4, 0x2 ;  /* 0x0000000403057c11 */ /* 0x000fca000f8e10ff */
[----:B------:R-:W-:Y:S01]  /*0240*/  STS [R5], R10 ;  /* 0x0000000a05007388 */ /* 0x000fe20000000800 */
[----:B------:R-:W0:Y:S01]  /*0250*/  LDCU UR4, c[0x0][0x360] ;  /* 0x00006c00ff0477ac */ /* 0x000e220008000800 */
[----:B------:R-:W1:Y:S01]  /*0260*/  LDCU UR5, c[0x0][0x364] ;  /* 0x00006c80ff0577ac */ /* 0x000e620008000800 */
[----:B------:R-:W-:Y:S08]  /*0270*/  BAR.SYNC.DEFER_BLOCKING 0x0 ;  /* 0x0000000000007b1d */ /* 0x000ff00000010000 */
[----:B------:R-:W-:Y:S06]  /*0280*/  BAR.SYNC.DEFER_BLOCKING 0x0 ;  /* 0x0000000000007b1d */ /* 0x000fec0000010000 */
[----:B------:R-:W2:Y:S02]  /*0290*/  @!P0 LDS R2, [R5+0x200] ;  /* 0x0002000005028984 */ /* 0x000ea40000000800 */
[----:B--2---:R-:W-:-:S05]  /*02a0*/  @!P0 FADD R8, R2, R8 ;  /* 0x0000000802088221 */ /* 0x004fca0000000000 */
[----:B------:R-:W-:Y:S01]  /*02b0*/  @!P0 STS [R5], R8 ;  /* 0x0000000805008388 */ /* 0x000fe20000000800 */
        /* <DEDUP_REMOVED lines=23> */
.L_x_475:
[----:B01----:R-:W-:-:S07]  /*0430*/  FADD R8, R8, R9 ;  /* 0x0000000908087221 */ /* 0x003fce0000000000 */
.L_x_468:
[----:B------:R-:W-:Y:S05]  /*0440*/  BSYNC B0 ;  /* 0x0000000000007941 */ /* 0x000fea0003800000 */
.L_x_467:
[----:B------:R-:W-:-:S13]  /*0450*/  LOP3.LUT P0, RZ, R2, R3, RZ, 0xfc, !PT ;  /* 0x0000000302ff7212 */ /* 0x000fda000780fcff */
[----:B------:R-:W-:Y:S05]  /*0460*/  @P0 EXIT ;  /* 0x000000000000094d */ /* 0x000fea0003800000 */
[----:B------:R-:W0:Y:S02]  /*0470*/  LDC.64 R2, c[0x0][0x388] ;  /* 0x0000e200ff027b82 */ /* 0x000e240000000a00 */
[----:B0-----:R-:W-:-:S05]  /*0480*/  IMAD.WIDE.U32 R2, R0, 0x4, R2 ;  /* 0x0000000400027825 */ /* 0x001fca00078e0002 */
[----:B------:R-:W-:Y:S01]  /*0490*/  STG.E desc[UR6][R2.64], R8 ;  /* 0x0000000802007986 */ /* 0x000fe2000c101906 */
[----:B------:R-:W-:Y:S05]  /*04a0*/  EXIT ;  /* 0x000000000000794d */ /* 0x000fea0003800000 */
.L_x_469:
[----:B------:R-:W-:Y:S01]  /*04b0*/  HFMA2 R11, -RZ, RZ, 0, 9.5367431640625e-07 ;  /* 0x00000010ff0b7431 */ /* 0x000fe200000001ff */
[----:B------:R-:W-:Y:S02]  /*04c0*/  MOV R13, 0x1f ;  /* 0x0000001f000d7802 */ /* 0x000fe40000000f00 */
[----:B------:R-:W-:-:S07]  /*04d0*/  MOV R10, 0xffffffff ;  /* 0xffffffff000a7802 */ /* 0x000fce0000000f00 */
[----:B------:R-:W-:Y:S05]  /*04e0*/  WARPSYNC.COLLECTIVE R10, `(.L_x_470) ;  /* 0x000000000a087348 */ /* 0x000fea0003c00000 */
[----:B------:R0:W1:Y:S02]  /*04f0*/  SHFL.DOWN P0, R9, R4, R11, R13 ;  /* 0x0800000b04097389 */ /* 0x000064000000000d */
[----:B01----:R-:W-:Y:S05]  /*0500*/  ENDCOLLECTIVE ;  /* 0x000000000000791b */ /* 0x003fea0003800000 */
.L_x_470:
[----:B------:R-:W-:Y:S02]  /*0510*/  HFMA2 R11, -RZ, RZ, 0, 4.76837158203125e-07 ;  /* 0x00000008ff0b7431 */ /* 0x000fe400000001ff */
[----:B------:R-:W-:-:S04]  /*0520*/  IMAD.MOV.U32 R5, RZ, RZ, R9 ;  /* 0x000000ffff057224 */ /* 0x000fc800078e0009 */
[----:B------:R-:W-:-:S05]  /*0530*/  FADD R5, R4, R5 ;  /* 0x0000000504057221 */ /* 0x000fca0000000000 */
[----:B------:R-:W-:-:S07]  /*0540*/  MOV R4, R5 ;  /* 0x0000000500047202 */ /* 0x000fce0000000f00 */
[----:B------:R-:W-:Y:S05]  /*0550*/  WARPSYNC.COLLECTIVE R10, `(.L_x_471) ;  /* 0x000000000a087348 */ /* 0x000fea0003c00000 */
[----:B------:R0:W1:Y:S02]  /*0560*/  SHFL.DOWN P0, R9, R4, R11, R13 ;  /* 0x0800000b04097389 */ /* 0x000064000000000d */
[----:B01----:R-:W-:Y:S05]  /*0570*/  ENDCOLLECTIVE ;  /* 0x000000000000791b */ /* 0x003fea0003800000 */
.L_x_471:
[----:B------:R-:W-:Y:S01]  /*0580*/  HFMA2 R11, -RZ, RZ, 0, 2.384185791015625e-07 ;  /* 0x00000004ff0b7431 */ /* 0x000fe200000001ff */
[----:B------:R-:W-:-:S05]  /*0590*/  MOV R6, R9 ;  /* 0x0000000900067202 */ /* 0x000fca0000000f00 */
[----:B------:R-:W-:-:S04]  /*05a0*/  FADD R6, R5, R6 ;  /* 0x0000000605067221 */ /* 0x000fc80000000000 */
[----:B------:R-:W-:-:S07]  /*05b0*/  IMAD.MOV.U32 R4, RZ, RZ, R6 ;  /* 0x000000ffff047224 */ /* 0x000fce00078e0006 */
[----:B------:R-:W-:Y:S05]  /*05c0*/  WARPSYNC.COLLECTIVE R10, `(.L_x_472) ;  /* 0x000000000a087348 */ /* 0x000fea0003c00000 */
[----:B------:R0:W1:Y:S02]  /*05d0*/  SHFL.DOWN P0, R9, R4, R11, R13 ;  /* 0x0800000b04097389 */ /* 0x000064000000000d */
[----:B01----:R-:W-:Y:S05]  /*05e0*/  ENDCOLLECTIVE ;  /* 0x000000000000791b */ /* 0x003fea0003800000 */
.L_x_472:
[----:B------:R-:W-:Y:S01]  /*05f0*/  IMAD.MOV.U32 R11, RZ, RZ, 0x2 ;  /* 0x00000002ff0b7424 */ /* 0x000fe200078e00ff */
[----:B------:R-:W-:-:S05]  /*0600*/  MOV R7, R9 ;  /* 0x0000000900077202 */ /* 0x000fca0000000f00 */
[----:B------:R-:W-:-:S05]  /*0610*/  FADD R7, R6, R7 ;  /* 0x0000000706077221 */ /* 0x000fca0000000000 */
[----:B------:R-:W-:-:S07]  /*0620*/  MOV R4, R7 ;  /* 0x0000000700047202 */ /* 0x000fce0000000f00 */
[----:B------:R-:W-:Y:S05]  /*0630*/  WARPSYNC.COLLECTIVE R10, `(.L_x_473) ;  /* 0x000000000a087348 */ /* 0x000fea0003c00000 */
[----:B------:R0:W1:Y:S02]  /*0640*/  SHFL.DOWN P0, R9, R4, R11, R13 ;  /* 0x0800000b04097389 */ /* 0x000064000000000d */
[----:B01----:R-:W-:Y:S05]  /*0650*/  ENDCOLLECTIVE ;  /* 0x000000000000791b */ /* 0x003fea0003800000 */
.L_x_473:
[----:B------:R-:W-:Y:S01]  /*0660*/  HFMA2 R11, -RZ, RZ, 0, 5.9604644775390625e-08 ;  /* 0x00000001ff0b7431 */ /* 0x000fe200000001ff */
[----:B------:R-:W-:-:S05]  /*0670*/  MOV R8, R9 ;  /* 0x0000000900087202 */ /* 0x000fca0000000f00 */
[----:B------:R-:W-:-:S05]  /*0680*/  FADD R8, R7, R8 ;  /* 0x0000000807087221 */ /* 0x000fca0000000000 */
[----:B------:R-:W-:-:S07]  /*0690*/  MOV R4, R8 ;  /* 0x0000000800047202 */ /* 0x000fce0000000f00 */
[----:B------:R-:W-:Y:S05]  /*06a0*/  WARPSYNC.COLLECTIVE R10, `(.L_x_474) ;  /* 0x000000000a087348 */ /* 0x000fea0003c00000 */
[----:B------:R0:W1:Y:S02]  /*06b0*/  SHFL.DOWN P0, R9, R4, R11, R13 ;  /* 0x0800000b04097389 */ /* 0x000064000000000d */
[----:B01----:R-:W-:Y:S05]  /*06c0*/  ENDCOLLECTIVE ;  /* 0x000000000000791b */ /* 0x003fea0003800000 */
.L_x_474:
[----:B------:R-:W-:Y:S05]  /*06d0*/  BRA `(.L_x_475) ;  /* 0xfffffffc00547947 */ /* 0x000fea000383ffff */
.L_x_476:
        /* <DEDUP_REMOVED lines=10> */
.L_x_908:


//--------------------- .text._Z7reduce6IfLj512ELb0EEvPT_S1_j --------------------------
	.section	.text._Z7reduce6IfLj512ELb0EEvPT_S1_j,"ax",@progbits
	.align	128
        .global         _Z7reduce6IfLj512ELb0EEvPT_S1_j
        .type           _Z7reduce6IfLj512ELb0EEvPT_S1_j,@function
        .size           _Z7reduce6IfLj512ELb0EEvPT_S1_j,(.L_x_909 - _Z7reduce6IfLj512ELb0EEvPT_S1_j)
        .other          _Z7reduce6IfLj512ELb0EEvPT_S1_j,@"STO_CUDA_ENTRY STV_DEFAULT"
_Z7reduce6IfLj512ELb0EEvPT_S1_j:
.text._Z7reduce6IfLj512ELb0EEvPT_S1_j:
[----:B------:R-:W-:Y:S01]  /*0000*/  LDC R1, c[0x0][0x37c] ;  /* 0x0000df00ff017b82 */ /* 0x000fe20000000800 */
[----:B------:R-:W0:Y:S01]  /*0010*/  S2R R0, SR_CTAID.X ;  /* 0x0000000000007919 */ /* 0x000e220000002500 */
[----:B------:R-:W1:Y:S01]  /*0020*/  LDCU UR4, c[0x0][0x390] ;  /* 0x00007200ff0477ac */ /* 0x000e620008000800 */
[----:B------:R-:W-:Y:S01]  /*0030*/  BSSY.RECONVERGENT B0, `(.L_x_477) ;  /* 0x0000017000007945 */ /* 0x000fe20003800200 */
[----:B------:R-:W-:Y:S01]  /*0040*/  HFMA2 R10, -RZ, RZ, 0, 0 ;  /* 0x00000000ff0a7431 */ /* 0x000fe200000001ff */
[----:B------:R-:W2:Y:S01]  /*0050*/  S2R R2, SR_TID.X ;  /* 0x0000000000027919 */ /* 0x000ea20000002100 */
[----:B------:R-:W3:Y:S01]  /*0060*/  LDCU.64 UR6, c[0x0][0x358] ;  /* 0x00006b00ff0677ac */ /* 0x000ee20008000a00 */
[----:B0-----:R-:W-:-:S04]  /*0070*/  SHF.L.U32 R3, R0, 0xa, RZ ;  /* 0x0000000a00037819 */ /* 0x001fc800000006ff */
[----:B--2---:R-:W-:-:S04]  /*0080*/  LOP3.LUT R3, R3, R2, RZ, 0xfc, !PT ;  /* 0x0000000203037212 */ /* 0x004fc800078efcff */
[----:B-1----:R-:W-:Y:S01]  /*0090*/  ISETP.GE.U32.AND P0, PT, R3, UR4, PT ;  /* 0x0000000403007c0c */ /* 0x002fe2000bf06070 */
[----:B------:R-:W0:-:S12]  /*00a0*/  LDCU UR4, c[0x0][0x390] ;  /* 0x00007200ff0477ac */ /* 0x000e180008000800 */
[----:B---3--:R-:W-:Y:S05]  /*00b0*/  @P0 BRA `(.L_x_478) ;  /* 0x0000000000380947 */ /* 0x008fea0003800000 */
[----:B------:R-:W1:Y:S01]  /*00c0*/  LDC R12, c[0x0][0x370] ;  /* 0x0000dc00ff0c7b82 */ /* 0x000e620000000800 */
[----:B------:R-:W-:-:S07]  /*00d0*/  IMAD.MOV.U32 R10, RZ, RZ, RZ ;  /* 0x000000ffff0a7224 */ /* 0x000fce00078e00ff */
[----:B------:R-:W2:Y:S02]  /*00e0*/  LDC.64 R8, c[0x0][0x380] ;  /* 0x0000e000ff087b82 */ /* 0x000ea40000000a00 */
.L_x_479:
        /* <DEDUP_REMOVED lines=11> */
.L_x_478:
[----:B0-----:R-:W-:Y:S05]  /*01a0*/  BSYNC.RECONVERGENT B0 ;  /* 0x0000000000007941 */ /* 0x001fea0003800200 */
.L_x_477:
[----:B------:R-:W0:Y:S01]  /*01b0*/  S2UR UR5, SR_CgaCtaId ;  /* 0x00000000000579c3 */ /* 0x000e220000008800 */
[----:B------:R-:W-:Y:S01]  /*01c0*/  UMOV UR4, 0x400 ;  /* 0x0000040000047882 */ /* 0x000fe20000000000 */
[C---:B------:R-:W-:Y:S01]  /*01d0*/  ISETP.GT.U32.AND P1, PT, R2.reuse, 0xff, PT ;  /* 0x000000ff0200780c */ /* 0x040fe20003f24070 */
[----:B------:R-:W-:Y:S01]  /*01e0*/  IMAD.MOV.U32 R8, RZ, RZ, R10 ;  /* 0x000000ffff087224 */ /* 0x000fe200078e000a */
[----:B------:R-:W-:Y:S01]  /*01f0*/  ISETP.GT.U32.AND P0, PT, R2, 0x7f, PT ;  /* 0x0000007f0200780c */ /* 0x000fe20003f04070 */
[----:B------:R-:W1:Y:S01]  /*0200*/  S2R R5, SR_TID.Y ;  /* 0x0000000000057919 */ /* 0x000e620000002200 */
[----:B------:R-:W-:Y:S01]  /*0210*/  BSSY B0, `(.L_x_480) ;  /* 0x0000028000007945 */ /* 0x000fe20003800000 */
[----:B------:R-:W1:Y:S01]  /*0220*/  S2R R6, SR_TID.Z ;  /* 0x0000000000067919 */ /* 0x000e620000002300 */
[----:B0-----:R-:W-:-:S06]  /*0230*/  ULEA UR4, UR5, UR4, 0x18 ;  /* 0x0000000405047291 */ /* 0x001fcc000f8ec0ff */
[----:B------:R-:W-:-:S05]  /*0240*/  LEA R3, R2, UR4, 0x2 ;  /* 0x0000000402037c11 */ /* 0x000fca000f8e10ff */
[----:B------:R-:W-:Y:S01]  /*0250*/  STS [R3], R10 ;  /* 0x0000000a03007388 */ /* 0x000fe20000000800 */
[----:B------:R-:W0:Y:S01]  /*0260*/  LDCU UR4, c[0x0][0x360] ;  /* 0x00006c00ff0477ac */ /* 0x000e220008000800 */
[----:B------:R-:W-:Y:S06]  /*0270*/  BAR.SYNC.DEFER_BLOCKING 0x0 ;  /* 0x0000000000007b1d */ /* 0x000fec0000010000 */
[----:B------:R-:W1:Y:S01]  /*0280*/  LDCU UR5, c[0x0][0x364] ;  /* 0x00006c80ff0577ac */ /* 0x000e620008000800 */
[----:B------:R-:W2:Y:S02]  /*0290*/  @!P1 LDS R4, [R3+0x400] ;  /* 0x0004000003049984 */ /* 0x000ea40000000800 */
[----:B--2---:R-:W-:-:S05]  /*02a0*/  @!P1 FADD R8, R4, R8 ;  /* 0x0000000804089221 */ /* 0x004fca0000000000 */
[----:B------:R-:W-:Y:S01]  /*02b0*/  @!P1 STS [R3], R8 ;  /* 0x0000000803009388 */ /* 0x000fe20000000800 */
[----:B------:R-:W-:Y:S01]  /*02c0*/  BAR.SYNC.DEFER_BLOCKING 0x0 ;  /* 0x0000000000007b1d */ /* 0x000fe20000010000 */
[----:B------:R-:W-:-:S05]  /*02d0*/  ISETP.GT.U32.AND P1, PT, R2, 0x3f, PT ;  /* 0x0000003f0200780c */ /* 0x000fca0003f24070 */
        /* <DEDUP_REMOVED lines=8> */
[----:B------:R0:W-:Y:S04]  /*0360*/  @!P1 STS [R3], R8 ;  /* 0x0000000803009388 */ /* 0x0001e80000000800 */
[----:B------:R-:W-:Y:S01]  /*0370*/  IADD3 R4, PT, PT, R5, R2, RZ ;  /* 0x0000000205047210 */ /* 0x000fe20007ffe0ff */
[----:B------:R-:W-:Y:S03]  /*0380*/  BAR.SYNC.DEFER_BLOCKING 0x0 ;  /* 0x0000000000007b1d */ /* 0x000fe60000010000 */
        /* <DEDUP_REMOVED lines=15> */
.L_x_488:
[----:B01----:R-:W-:-:S07]  /*0480*/  FADD R8, R8, R9 ;  /* 0x0000000908087221 */ /* 0x003fce0000000000 */
.L_x_481:
[----:B------:R-:W-:Y:S05]  /*0490*/  BSYNC B0 ;  /* 0x0000000000007941 */ /* 0x000fea0003800000 */
.L_x_480:
[----:B------:R-:W-:-:S13]  /*04a0*/  LOP3.LUT P0, RZ, R5, R2, RZ, 0xfc, !PT ;  /* 0x0000000205ff7212 */ /* 0x000fda000780fcff */
[----:B------:R-:W-:Y:S05]  /*04b0*/  @P0 EXIT ;  /* 0x000000000000094d */ /* 0x000fea0003800000 */
[----:B------:R-:W0:Y:S02]  /*04c0*/  LDC.64 R2, c[0x0][0x388] ;  /* 0x0000e200ff027b82 */ /* 0x000e240000000a00 */
[----:B0-----:R-:W-:-:S05]  /*04d0*/  IMAD.WIDE.U32 R2, R0, 0x4, R2 ;  /* 0x0000000400027825 */ /* 0x001fca00078e0002 */
[----:B------:R-:W-:Y:S01]  /*04e0*/  STG.E desc[UR6][R2.64], R8 ;  /* 0x0000000802007986 */ /* 0x000fe2000c101906 */
[----:B------:R-:W-:Y:S05]  /*04f0*/  EXIT ;  /* 0x000000000000794d */ /* 0x000fea0003800000 */
.L_x_482:
[----:B------:R-:W-:Y:S02]  /*0500*/  HFMA2 R11, -RZ, RZ, 0, 9.5367431640625e-07 ;  /* 0x00000010ff0b7431 */ /* 0x000fe400000001ff */
[----:B------:R-:W-:Y:S01]  /*0510*/  IMAD.MOV.U32 R13, RZ, RZ, 0x1f ;  /* 0x0000001fff0d7424 */ /* 0x000fe200078e00ff */
[----:B------:R-:W-:-:S07]  /*0520*/  MOV R10, 0xffffffff ;  /* 0xffffffff000a7802 */ /* 0x000fce0000000f00 */
[----:B------:R-:W-:Y:S05]  /*0530*/  WARPSYNC.COLLECTIVE R10, `(.L_x_483) ;  /* 0x000000000a087348 */ /* 0x000fea0003c00000 */
[----:B------:R0:W1:Y:S02]  /*0540*/  SHFL.DOWN P0, R9, R4, R11, R13 ;  /* 0x0800000b04097389 */ /* 0x000064000000000d */
[----:B01----:R-:W-:Y:S05]  /*0550*/  ENDCOLLECTIVE ;  /* 0x000000000000791b */ /* 0x003fea0003800000 */
.L_x_483:
[----:B------:R-:W-:Y:S01]  /*0560*/  HFMA2 R11, -RZ, RZ, 0, 4.76837158203125e-07 ;  /* 0x00000008ff0b7431 */ /* 0x000fe200000001ff */
[----:B------:R-:W-:-:S05]  /*0570*/  MOV R3, R9 ;  /* 0x0000000900037202 */ /* 0x000fca0000000f00 */
[----:B------:R-:W-:-:S04]  /*0580*/  FADD R3, R4, R3 ;  /* 0x0000000304037221 */ /* 0x000fc80000000000 */
[----:B------:R-:W-:-:S07]  /*0590*/  IMAD.MOV.U32 R4, RZ, RZ, R3 ;  /* 0x000000ffff047224 */ /* 0x000fce00078e0003 */
[----:B------:R-:W-:Y:S05]  /*05a0*/  WARPSYNC.COLLECTIVE R10, `(.L_x_484) ;  /* 0x000000000a087348 */ /* 0x000fea0003c00000 */
[----:B------:R0:W1:Y:S02]  /*05b0*/  SHFL.DOWN P0, R9, R4, R11, R13 ;  /* 0x0800000b04097389 */ /* 0x000064000000000d */
[----:B01----:R-:W-:Y:S05]  /*05c0*/  ENDCOLLECTIVE ;  /* 0x000000000000791b */ /* 0x003fea0003800000 */
.L_x_484:
[----:B------:R-:W-:Y:S01]  /*05d0*/  HFMA2 R11, -RZ, RZ, 0, 2.384185791015625e-07 ;  /* 0x00000004ff0b7431 */ /* 0x000fe200000001ff */
[----:B------:R-:W-:-:S05]  /*05e0*/  MOV R6, R9 ;  /* 0x0000000900067202 */ /* 0x000fca0000000f00 */
[----:B------:R-:W-:-:S04]  /*05f0*/  FADD R6, R3, R6 ;  /* 0x0000000603067221 */ /* 0x000fc80000000000 */
[----:B------:R-:W-:-:S07]  /*0600*/  IMAD.MOV.U32 R4, RZ, RZ, R6 ;  /* 0x000000ffff047224 */ /* 0x000fce00078e0006 */
[----:B------:R-:W-:Y:S05]  /*0610*/  WARPSYNC.COLLECTIVE R10, `(.L_x_485) ;  /* 0x000000000a087348 */ /* 0x000fea0003c00000 */
[----:B------:R0:W1:Y:S02]  /*0620*/  SHFL.DOWN P0, R9, R4, R11, R13 ;  /* 0x0800000b04097389 */ /* 0x000064000000000d */
[----:B01----:R-:W-:Y:S05]  /*0630*/  ENDCOLLECTIVE ;  /* 0x000000000000791b */ /* 0x003fea0003800000 */
.L_x_485:
[----:B------:R-:W-:Y:S01]  /*0640*/  IMAD.MOV.U32 R11, RZ, RZ, 0x2 ;  /* 0x00000002ff0b7424 */ /* 0x000fe200078e00ff */
[----:B------:R-:W-:-:S05]  /*0650*/  MOV R7, R9 ;  /* 0x0000000900077202 */ /* 0x000fca0000000f00 */
[----:B------:R-:W-:-:S05]  /*0660*/  FADD R7, R6, R7 ;  /* 0x0000000706077221 */ /* 0x000fca0000000000 */
[----:B------:R-:W-:-:S07]  /*0670*/  MOV R4, R7 ;  /* 0x0000000700047202 */ /* 0x000fce0000000f00 */
[----:B------:R-:W-:Y:S05]  /*0680*/  WARPSYNC.COLLECTIVE R10, `(.L_x_486) ;  /* 0x000000000a087348 */ /* 0x000fea0003c00000 */
[----:B------:R0:W1:Y:S02]  /*0690*/  SHFL.DOWN P0, R9, R4, R11, R13 ;  /* 0x0800000b04097389 */ /* 0x000064000000000d */
[----:B01----:R-:W-:Y:S05]  /*06a0*/  ENDCOLLECTIVE ;  /* 0x000000000000791b */ /* 0x003fea0003800000 */
.L_x_486:
[----:B------:R-:W-:Y:S01]  /*06b0*/  HFMA2 R11, -RZ, RZ, 0, 5.9604644775390625e-08 ;  /* 0x00000001ff0b7431 */ /* 0x000fe200000001ff */
[----:B------:R-:W-:-:S05]  /*06c0*/  MOV R8, R9 ;  /* 0x0000000900087202 */ /* 0x000fca0000000f00 */
[----:B------:R-:W-:-:S05]  /*06d0*/  FADD R8, R7, R8 ;  /* 0x0000000807087221 */ /* 0x000fca0000000000 */
[----:B------:R-:W-:-:S07]  /*06e0*/  MOV R4, R8 ;  /* 0x0000000800047202 */ /* 0x000fce0000000f00 */
[----:B------:R-:W-:Y:S05]  /*06f0*/  WARPSYNC.COLLECTIVE R10, `(.L_x_487) ;  /* 0x000000000a087348 */ /* 0x000fea0003c00000 */
[----:B------:R0:W1:Y:S02]  /*0700*/  SHFL.DOWN P0, R9, R4, R11, R13 ;  /* 0x0800000b04097389 */ /* 0x000064000000000d */
[----:B01----:R-:W-:Y:S05]  /*0710*/  ENDCOLLECTIVE ;  /* 0x000000000000791b */ /* 0x003fea0003800000 */
.L_x_487:
[----:B------:R-:W-:Y:S05]  /*0720*/  BRA `(.L_x_488) ;  /* 0xfffffffc00547947 */ /* 0x000fea000383ffff */
.L_x_489:
        /* <DEDUP_REMOVED lines=13> */
.L_x_909:


//--------------------- .text._Z7reduce6IfLj1ELb1EEvPT_S1_j --------------------------
	.section	.text._Z7reduce6IfLj1ELb1EEvPT_S1_j,"ax",@progbits
	.align	128
        .global         _Z7reduce6IfLj1ELb1EEvPT_S1_j
        .type           _Z7reduce6IfLj1ELb1EEvPT_S1_j,@function
        .size           _Z7reduce6IfLj1ELb1EEvPT_S1_j,(.L_x_910 - _Z7reduce6IfLj1ELb1EEvPT_S1_j)
        .other          _Z7reduce6IfLj1ELb1EEvPT_S1_j,@"STO_CUDA_ENTRY STV_DEFAULT"
_Z7reduce6IfLj1ELb1EEvPT_S1_j:
.text._Z7reduce6IfLj1ELb1EEvPT_S1_j:
        /* <DEDUP_REMOVED lines=8> */
[----:B-1----:R-:W-:-:S13]  /*0080*/  ISETP.GE.U32.AND P0, PT, R2, UR4, PT ;  /* 0x0000000402007c0c */ /* 0x002fda000bf06070 */
[----:B--2---:R-:W-:Y:S05]  /*0090*/  @P0 BRA `(.L_x_491) ;  /* 0x00000000002c0947 */ /* 0x004fea0003800000 */
[----:B------:R-:W0:Y:S01]  /*00a0*/  LDC R13, c[0x0][0x370] ;  /* 0x0000dc00ff0d7b82 */ /* 0x000e220000000800 */
[----:B------:R-:W-:-:S07]  /*00b0*/  MOV R9, RZ ;  /* 0x000000ff00097202 */ /* 0x000fce0000000f00 */
[----:B------:R-:W1:Y:S02]  /*00c0*/  LDC.64 R6, c[0x0][0x380] ;  /* 0x0000e000ff067b82 */ /* 0x000e640000000a00 */
.L_x_492:
[----:B-1----:R-:W-:-:S05]  /*00d0*/  IMAD.WIDE.U32 R4, R2, 0x4, R6 ;  /* 0x0000000402047825 */ /* 0x002fca00078e0006 */
[----:B------:R-:W2:Y:S04]  /*00e0*/  LDG.E R8, desc[UR6][R4.64] ;  /* 0x0000000604087981 */ /* 0x000ea8000c1e1900 */
[----:B------:R-:W3:Y:S01]  /*00f0*/  LDG.E R11, desc[UR6][R4.64+0x4] ;  /* 0x00000406040b7981 */ /* 0x000ee2000c1e1900 */
[----:B0-----:R-:W-:-:S05]  /*0100*/  IMAD R2, R13, 0x2, R2 ;  /* 0x000000020d027824 */ /* 0x001fca00078e0202 */
[----:B------:R-:W-:Y:S01]  /*0110*/  ISETP.GE.U32.AND P0, PT, R2, UR4, PT ;  /* 0x0000000402007c0c */ /* 0x000fe2000bf06070 */
[----:B--2---:R-:W-:-:S04]  /*0120*/  FADD R8, R8, R9 ;  /* 0x0000000908087221 */ /* 0x004fc80000000000 */
[----:B---3--:R-:W-:-:S08]  /*0130*/  FADD R9, R8, R11 ;  /* 0x0000000b08097221 */ /* 0x008fd00000000000 */
[----:B------:R-:W-:Y:S05]  /*0140*/  @!P0 BRA `(.L_x_492) ;  /* 0xfffffffc00e08947 */ /* 0x000fea000383ffff */
.L_x_491:
[----:B------:R-:W-:Y:S05]  /*0150*/  BSYNC.RECONVERGENT B0 ;  /* 0x0000000000007941 */ /* 0x000fea0003800200 */
.L_x_490:
        /* <DEDUP_REMOVED lines=30> */
.L_x_501:
[----:B-1----:R-:W-:-:S07]  /*0340*/  FADD R9, R7, R8 ;  /* 0x0000000807097221 */ /* 0x002fce0000000000 */
.L_x_494:
[----:B------:R-:W-:Y:S05]  /*0350*/  BSYNC B0 ;  /* 0x0000000000007941 */ /* 0x000fea0003800000 */
.L_x_493:
[----:B------:R-:W-:-:S13]  /*0360*/  LOP3.LUT P0, RZ, R4, R3, RZ, 0xfc, !PT ;  /* 0x0000000304ff7212 */ /* 0x000fda000780fcff */
[----:B------:R-:W-:Y:S05]  /*0370*/  @P0 EXIT ;  /* 0x000000000000094d */ /* 0x000fea0003800000 */
[----:B------:R-:W1:Y:S02]  /*0380*/  LDC.64 R2, c[0x0][0x388] ;  /* 0x0000e200ff027b82 */ /* 0x000e640000000a00 */
[----:B-1----:R-:W-:-:S05]  /*0390*/  IMAD.WIDE.U32 R2, R0, 0x4, R2 ;  /* 0x0000000400027825 */ /* 0x002fca00078e0002 */
[----:B------:R-:W-:Y:S01]  /*03a0*/  STG.E desc[UR6][R2.64], R9 ;  /* 0x0000000902007986 */ /* 0x000fe2000c101906 */
[----:B------:R-:W-:Y:S05]  /*03b0*/  EXIT ;  /* 0x000000000000794d */ /* 0x000fea0003800000 */
.L_x_495:
[----:B------:R-:W-:Y:S02]  /*03c0*/  HFMA2 R11, -RZ, RZ, 0, 9.5367431640625e-07 ;  /* 0x00000010ff0b7431 */ /* 0x000fe400000001ff */
[----:B------:R-:W-:Y:S01]  /*03d0*/  IMAD.MOV.U32 R12, RZ, RZ, 0x1f ;  /* 0x0000001fff0c7424 */ /* 0x000fe200078e00ff */
[----:B------:R-:W-:-:S07]  /*03e0*/  MOV R10, 0xffffffff ;  /* 0xffffffff000a7802 */ /* 0x000fce0000000f00 */
[----:B------:R-:W-:Y:S05]  /*03f0*/  WARPSYNC.COLLECTIVE R10, `(.L_x_496) ;  /* 0x000000000a087348 */ /* 0x000fea0003c00000 */
[----:B------:R0:W1:Y:S02]  /*0400*/  SHFL.DOWN P0, R8, R9, R11, R12 ;  /* 0x0800000b09087389 */ /* 0x000064000000000c */
[----:B01----:R-:W-:Y:S05]  /*0410*/  ENDCOLLECTIVE ;  /* 0x000000000000791b */ /* 0x003fea0003800000 */
.L_x_496:
[----:B------:R-:W-:Y:S01]  /*0420*/  HFMA2 R11, -RZ, RZ, 0, 4.76837158203125e-07 ;  /* 0x00000008ff0b7431 */ /* 0x000fe200000001ff */
[----:B------:R-:W-:-:S05]  /*0430*/  MOV R2, R8 ;  /* 0x0000000800027202 */ /* 0x000fca0000000f00 */
[----:B------:R-:W-:-:S04]  /*0440*/  FADD R2, R9, R2 ;  /* 0x0000000209027221 */ /* 0x000fc80000000000 */
[----:B------:R-:W-:-:S07]  /*0450*/  IMAD.MOV.U32 R9, RZ, RZ, R2 ;  /* 0x000000ffff097224 */ /* 0x000fce00078e0002 */
[----:B------:R-:W-:Y:S05]  /*0460*/  WARPSYNC.COLLECTIVE R10, `(.L_x_497) ;  /* 0x000000000a087348 */ /* 0x000fea0003c00000 */
[----:B------:R0:W1:Y:S02]  /*0470*/  SHFL.DOWN P0, R8, R9, R11, R12 ;  /* 0x0800000b09087389 */ /* 0x000064000000000c */
[----:B01----:R-:W-:Y:S05]  /*0480*/  ENDCOLLECTIVE ;  /* 0x000000000000791b */ /* 0x003fea0003800000 */
.L_x_497:
[----:B------:R-:W-:Y:S01]  /*0490*/  HFMA2 R11, -RZ, RZ, 0, 2.384185791015625e-07 ;  /* 0x00000004ff0b7431 */ /* 0x000fe200000001ff */
[----:B------:R-:W-:-:S05]  /*04a0*/  MOV R5, R8 ;  /* 0x0000000800057202 */ /* 0x000fca0000000f00 */
[----:B------:R-:W-:-:S04]  /*04b0*/  FADD R5, R2, R5 ;  /* 0x0000000502057221 */ /* 0x000fc80000000000 */
[----:B------:R-:W-:-:S07]  /*04c0*/  IMAD.MOV.U32 R9, RZ, RZ, R5 ;  /* 0x000000ffff097224 */ /* 0x000fce00078e0005 */
[----:B------:R-:W-:Y:S05]  /*04d0*/  WARPSYNC.COLLECTIVE R10, `(.L_x_498) ;  /* 0x000000000a087348 */ /* 0x000fea0003c00000 */
[----:B------:R0:W1:Y:S02]  /*04e0*/  SHFL.DOWN P0, R8, R9, R11, R12 ;  /* 0x0800000b09087389 */ /* 0x000064000000000c */
[----:B01----:R-:W-:Y:S05]  /*04f0*/  ENDCOLLECTIVE ;  /* 0x000000000000791b */ /* 0x003fea0003800000 */
.L_x_498:
[----:B------:R-:W-:Y:S01]  /*0500*/  IMAD.MOV.U32 R11, RZ, RZ, 0x2 ;  /* 0x00000002ff0b7424 */ /* 0x000fe200078e00ff */
[----:B------:R-:W-:-:S05]  /*0510*/  MOV R6, R8 ;  /* 0x0000000800067202 */ /* 0x000fca0000000f00 */
[----:B------:R-:W-:-:S05]  /*0520*/  FADD R6, R5, R6 ;  /* 0x0000000605067221 */ /* 0x000fca0000000000 */
[----:B------:R-:W-:-:S07]  /*0530*/  MOV R9, R6 ;  /* 0x0000000600097202 */ /* 0x000fce0000000f00 */
[----:B------:R-:W-:Y:S05]  /*0540*/  WARPSYNC.COLLECTIVE R10, `(.L_x_499) ;  /* 0x000000000a087348 */ /* 0x000fea0003c00000 */
[----:B------:R0:W1:Y:S02]  /*0550*/  SHFL.DOWN P0, R8, R9, R11, R12 ;  /* 0x0800000b09087389 */ /* 0x000064000000000c */
[----:B01----:R-:W-:Y:S05]  /*0560*/  ENDCOLLECTIVE ;  /* 0x000000000000791b */ /* 0x003fea0003800000 */
.L_x_499:
[----:B------:R-:W-:Y:S01]  /*0570*/  HFMA2 R11, -RZ, RZ, 0, 5.9604644775390625e-08 ;  /* 0x00000001ff0b7431 */ /* 0x000fe200000001ff */
[----:B------:R-:W-:-:S05]  /*0580*/  MOV R7, R8 ;  /* 0x0000000800077202 */ /* 0x000fca0000000f00 */
[----:B------:R-:W-:-:S05]  /*0590*/  FADD R7, R6, R7 ;  /* 0x0000000706077221 */ /* 0x000fca0000000000 */
[----:B------:R-:W-:-:S07]  /*05a0*/  MOV R9, R7 ;  /* 0x0000000700097202 */ /* 0x000fce0000000f00 */
[----:B------:R-:W-:Y:S05]  /*05b0*/  WARPSYNC.COLLECTIVE R10, `(.L_x_500) ;  /* 0x000000000a087348 */ /* 0x000fea0003c00000 */
[----:B------:R0:W1:Y:S02]  /*05c0*/  SHFL.DOWN P0, R8, R9, R11, R12 ;  /* 0x0800000b09087389 */ /* 0x000064000000000c */
[----:B01----:R-:W-:Y:S05]  /*05d0*/  ENDCOLLECTIVE ;  /* 0x000000000000791b */ /* 0x003fea0003800000 */
.L_x_500:
[----:B------:R-:W-:Y:S05]  /*05e0*/  BRA `(.L_x_501) ;  /* 0xfffffffc00547947 */ /* 0x000fea000383ffff */
.L_x_502:
        /* <DEDUP_REMOVED lines=9> */
.L_x_910:


//--------------------- .text._Z7reduce6IfLj2ELb1EEvPT_S1_j --------------------------
	.section	.text._Z7reduce6IfLj2ELb1EEvPT_S1_j,"ax",@progbits
	.align	128
        .global         _Z7reduce6IfLj2ELb1EEvPT_S1_j
        .type           _Z7reduce6IfLj2ELb1EEvPT_S1_j,@function
        .size           _Z7reduce6IfLj2ELb1EEvPT_S1_j,(.L_x_911 - _Z7reduce6IfLj2ELb1EEvPT_S1_j)
        .other          _Z7reduce6IfLj2ELb1EEvPT_S1_j,@"STO_CUDA_ENTRY STV_DEFAULT"
_Z7reduce6IfLj2ELb1EEvPT_S1_j:
.text._Z7reduce6IfLj2ELb1EEvPT_S1_j:
        /* <DEDUP_REMOVED lines=11> */
[----:B------:R-:W-:Y:S01]  /*00b0*/  MOV R11, R4 ;  /* 0x00000004000b7202 */ /* 0x000fe20000000f00 */
[----:B------:R-:W-:-:S06]  /*00c0*/  IMAD.MOV.U32 R2, RZ, RZ, RZ ;  /* 0x000000ffff027224 */ /* 0x000fcc00078e00ff */
[----:B------:R-:W1:Y:S02]  /*00d0*/  LDC.64 R8, c[0x0][0x380] ;  /* 0x0000e000ff087b82 */ /* 0x000e640000000a00 */
.L_x_505:
[C---:B------:R-:W-:Y:S01]  /*00e0*/  IADD3 R7, PT, PT, R11.reuse, 0x2, RZ ;  /* 0x000000020b077810 */ /* 0x040fe20007ffe0ff */
[----:B-1----:R-:W-:-:S04]  /*00f0*/  IMAD.WIDE.U32 R4, R11, 0x4, R8 ;  /* 0x000000040b047825 */ /* 0x002fc800078e0008 */
[----:B------:R-:W-:Y:S02]  /*0100*/  IMAD.WIDE.U32 R6, R7, 0x4, R8 ;  /* 0x0000000407067825 */ /* 0x000fe400078e0008 */
[----:B------:R-:W2:Y:S04]  /*0110*/  LDG.E R5, desc[UR6][R4.64] ;  /* 0x0000000604057981 */ /* 0x000ea8000c1e1900 */
[----:B------:R-:W3:Y:S01]  /*0120*/  LDG.E R7, desc[UR6][R6.64] ;  /* 0x0000000606077981 */ /* 0x000ee2000c1e1900 */
[----:B0-----:R-:W-:-:S04]  /*0130*/  LEA R11, R10, R11, 0x2 ;  /* 0x0000000b0a0b7211 */ /* 0x001fc800078e10ff */
[----:B------:R-:W-:Y:S01]  /*0140*/  ISETP.GE.U32.AND P0, PT, R11, UR4, PT ;  /* 0x000000040b007c0c */ /* 0x000fe2000bf06070 */
[----:B--2---:R-:W-:-:S04]  /*0150*/  FADD R2, R5, R2 ;  /* 0x0000000205027221 */ /* 0x004fc80000000000 */
[----:B---3--:R-:W-:-:S08]  /*0160*/  FADD R2, R2, R7 ;  /* 0x0000000702027221 */ /* 0x008fd00000000000 */
[----:B------:R-:W-:Y:S05]  /*0170*/  @!P0 BRA `(.L_x_505) ;  /* 0xfffffffc00d88947 */ /* 0x000fea000383ffff */
.L_x_504:
[----:B------:R-:W-:Y:S05]  /*0180*/  BSYNC.RECONVERGENT B0 ;  /* 0x0000000000007941 */ /* 0x000fea0003800200 */
.L_x_503:
        /* <DEDUP_REMOVED lines=30> */
.L_x_514:
[----:B-1----:R-:W-:-:S07]  /*0370*/  FADD R2, R8, R9 ;  /* 0x0000000908027221 */ /* 0x002fce0000000000 */
.L_x_507:
[----:B------:R-:W-:Y:S05]  /*0380*/  BSYNC B0 ;  /* 0x0000000000007941 */ /* 0x000fea0003800000 */
.L_x_506:
[----:B------:R-:W-:-:S13]  /*0390*/  LOP3.LUT P0, RZ, R4, R3, RZ, 0xfc, !PT ;  /* 0x0000000304ff7212 */ /* 0x000fda000780fcff */
[----:B------:R-:W-:Y:S05]  /*03a0*/  @P0 EXIT ;  /* 0x000000000000094d */ /* 0x000fea0003800000 */
[----:B------:R-:W1:Y:S02]  /*03b0*/  LDC.64 R4, c[0x0][0x388] ;  /* 0x0000e200ff047b82 */ /* 0x000e640000000a00 */
[----:B-1----:R-:W-:-:S05]  /*03c0*/  IMAD.WIDE.U32 R4, R0, 0x4, R4 ;  /* 0x0000000400047825 */ /* 0x002fca00078e0004 */
[----:B------:R-:W-:Y:S01]  /*03d0*/  STG.E desc[UR6][R4.64], R2 ;  /* 0x0000000204007986 */ /* 0x000fe2000c101906 */
[----:B------:R-:W-:Y:S05]  /*03e0*/  EXIT ;  /* 0x000000000000794d */ /* 0x000fea0003800000 */
.L_x_508:
[----:B------:R-:W-:Y:S01]  /*03f0*/  HFMA2 R11, -RZ, RZ, 0, 9.5367431640625e-07 ;  /* 0x00000010ff0b7431 */ /* 0x000fe200000001ff */
[----:B------:R-:W-:Y:S02]  /*0400*/  MOV R13, 0x1f ;  /* 0x0000001f000d7802 */ /* 0x000fe40000000f00 */
[----:B------:R-:W-:-:S07]  /*0410*/  MOV R10, 0xffffffff ;  /* 0xffffffff000a7802 */ /* 0x000fce0000000f00 */
[----:B------:R-:W-:Y:S05]  /*0420*/  WARPSYNC.COLLECTIVE R10, `(.L_x_509) ;  /* 0x000000000a087348 */ /* 0x000fea0003c00000 */
[----:B------:R0:W1:Y:S02]  /*0430*/  SHFL.DOWN P0, R9, R2, R11, R13 ;  /* 0x0800000b02097389 */ /* 0x000064000000000d */
[----:B01----:R-:W-:Y:S05]  /*0440*/  ENDCOLLECTIVE ;  /* 0x000000000000791b */ /* 0x003fea0003800000 */
.L_x_509:
[----:B------:R-:W-:Y:S02]  /*0450*/  HFMA2 R11, -RZ, RZ, 0, 4.76837158203125e-07 ;  /* 0x00000008ff0b7431 */ /* 0x000fe400000001ff */
[----:B------:R-:W-:-:S04]  /*0460*/  IMAD.MOV.U32 R5, RZ, RZ, R9 ;  /* 0x000000ffff057224 */ /* 0x000fc800078e0009 */
[----:B------:R-:W-:-:S05]  /*0470*/  FADD R5, R2, R5 ;  /* 0x0000000502057221 */ /* 0x000fca0000000000 */
[----:B------:R-:W-:-:S07]  /*0480*/  MOV R2, R5 ;  /* 0x0000000500027202 */ /* 0x000fce0000000f00 */
[----:B------:R-:W-:Y:S05]  /*0490*/  WARPSYNC.COLLECTIVE R10, `(.L_x_510) ;  /* 0x000000000a087348 */ /* 0x000fea0003c00000 */
[----:B------:R0:W1:Y:S02]  /*04a0*/  SHFL.DOWN P0, R9, R2, R11, R13 ;  /* 0x0800000b02097389 */ /* 0x000064000000000d */
[----:B01----:R-:W-:Y:S05]  /*04b0*/  ENDCOLLECTIVE ;  /* 0x000000000000791b */ /* 0x003fea0003800000 */
.L_x_510:
[----:B------:R-:W-:Y:S01]  /*04c0*/  HFMA2 R11, -RZ, RZ, 0, 2.384185791015625e-07 ;  /* 0x00000004ff0b7431 */ /* 0x000fe200000001ff */
[----:B------:R-:W-:-:S05]  /*04d0*/  MOV R6, R9 ;  /* 0x0000000900067202 */ /* 0x000fca0000000f00 */
[----:B------:R-:W-:-:S04]  /*04e0*/  FADD R6, R5, R6 ;  /* 0x0000000605067221 */ /* 0x000fc80000000000 */
[----:B------:R-:W-:-:S07]  /*04f0*/  IMAD.MOV.U32 R2, RZ, RZ, R6 ;  /* 0x000000ffff027224 */ /* 0x000fce00078e0006 */
[----:B------:R-:W-:Y:S05]  /*0500*/  WARPSYNC.COLLECTIVE R10, `(.L_x_511) ;  /* 0x000000000a087348 */ /* 0x000fea0003c00000 */
[----:B------:R0:W1:Y:S02]  /*0510*/  SHFL.DOWN P0, R9, R2, R11, R13 ;  /* 0x0800000b02097389 */ /* 0x000064000000000d */
[----:B01----:R-:W-:Y:S05]  /*0520*/  ENDCOLLECTIVE ;  /* 0x000000000000791b */ /* 0x003fea0003800000 */
.L_x_511:
[----:B------:R-:W-:Y:S01]  /*0530*/  IMAD.MOV.U32 R11, RZ, RZ, 0x2 ;  /* 0x00000002ff0b7424 */ /* 0x000fe200078e00ff */
[----:B------:R-:W-:-:S05]  /*0540*/  MOV R7, R9 ;  /* 0x0000000900077202 */ /* 0x000fca0000000f00 */
[----:B------:R-:W-:-:S05]  /*0550*/  FADD R7, R6, R7 ;  /* 0x0000000706077221 */ /* 0x000fca0000000000 */
[----:B------:R-:W-:-:S07]  /*0560*/  MOV R2, R7 ;  /* 0x0000000700027202 */ /* 0x000fce0000000f00 */
[----:B------:R-:W-:Y:S05]  /*0570*/  WARPSYNC.COLLECTIVE R10, `(.L_x_512) ;  /* 0x000000000a087348 */ /* 0x000fea0003c00000 */
[----:B------:R0:W1:Y:S02]  /*0580*/  SHFL.DOWN P0, R9, R2, R11, R13 ;  /* 0x0800000b02097389 */ /* 0x000064000000000d */
[----:B01----:R-:W-:Y:S05]  /*0590*/  ENDCOLLECTIVE ;  /* 0x000000000000791b */ /* 0x003fea0003800000 */
.L_x_512:
[----:B------:R-:W-:Y:S01]  /*05a0*/  HFMA2 R11, -RZ, RZ, 0, 5.9604644775390625e-08 ;  /* 0x00000001ff0b7431 */ /* 0x000fe200000001ff */
[----:B------:R-:W-:-:S05]  /*05b0*/  MOV R8, R9 ;  /* 0x0000000900087202 */ /* 0x000fca0000000f00 */
[----:B------:R-:W-:-:S05]  /*05c0*/  FADD R8, R7, R8 ;  /* 0x0000000807087221 */ /* 0x000fca0000000000 */
[----:B------:R-:W-:-:S07]  /*05d0*/  MOV R2, R8 ;  /* 0x0000000800027202 */ /* 0x000fce0000000f00 */
[----:B------:R-:W-:Y:S05]  /*05e0*/  WARPSYNC.COLLECTIVE R10, `(.L_x_513) ;  /* 0x000000000a087348 */ /* 0x000fea0003c00000 */
[----:B------:R0:W1:Y:S02]  /*05f0*/  SHFL.DOWN P0, R9, R2, R11, R13 ;  /* 0x0800000b02097389 */ /* 0x000064000000000d */
[----:B01----:R-:W-:Y:S05]  /*0600*/  ENDCOLLECTIVE ;  /* 0x000000000000791b */ /* 0x003fea0003800000 */
.L_x_513:
[----:B------:R-:W-:Y:S05]  /*0610*/  BRA `(.L_x_514) ;  /* 0xfffffffc00547947 */ /* 0x000fea000383ffff */
.L_x_515:
        /* <DEDUP_REMOVED lines=14> */
.L_x_911:


//--------------------- .text._Z7reduce6IfLj4ELb1EEvPT_S1_j --------------------------
	.section	.text._Z7reduce6IfLj4ELb1EEvPT_S1_j,"ax",@progbits
	.align	128
        .global         _Z7reduce6IfLj4ELb1EEvPT_S1_j
        .type           _Z7reduce6IfLj4ELb1EEvPT_S1_j,@function
        .size           _Z7reduce6IfLj4ELb1EEvPT_S1_j,(.L_x_912 - _Z7reduce6IfLj4ELb1EEvPT_S1_j)
        .other          _Z7reduce6IfLj4ELb1EEvPT_S1_j,@"STO_CUDA_ENTRY STV_DEFAULT"
_Z7reduce6IfLj4ELb1EEvPT_S1_j:
.text._Z7reduce6IfLj4ELb1EEvPT_S1_j:
        /* <DEDUP_REMOVED lines=14> */
.L_x_518:
        /* <DEDUP_REMOVED lines=10> */
.L_x_517:
[----:B------:R-:W-:Y:S05]  /*0180*/  BSYNC.RECONVERGENT B0 ;  /* 0x0000000000007941 */ /* 0x000fea0003800200 */
.L_x_516:
        /* <DEDUP_REMOVED lines=30> */
.L_x_527:
[----:B-1----:R-:W-:-:S07]  /*0370*/  FADD R2, R8, R9 ;  /* 0x0000000908027221 */ /* 0x002fce0000000000 */
.L_x_520:
[----:B------:R-:W-:Y:S05]  /*0380*/  BSYNC B0 ;  /* 0x0000000000007941 */ /* 0x000fea0003800000 */
.L_x_519:
[----:B------:R-:W-:-:S13]  /*0390*/  LOP3.LUT P0, RZ, R4, R3, RZ, 0xfc, !PT ;  /* 0x0000000304ff7212 */ /* 0x000fda000780fcff */
[----:B------:R-:W-:Y:S05]  /*03a0*/  @P0 EXIT ;  /* 0x000000000000094d */ /* 0x000fea0003800000 */
[----:B------:R-:W1:Y:S02]  /*03b0*/  LDC.64 R4, c[0x0][0x388] ;  /* 0x0000e200ff047b82 */ /* 0x000e640000000a00 */
[----:B-1----:R-:W-:-:S05]  /*03c0*/  IMAD.WIDE.U32 R4, R0, 0x4, R4 ;  /* 0x0000000400047825 */ /* 0x002fca00078e0004 */
[----:B------:R-:W-:Y:S01]  /*03d0*/  STG.E desc[UR6][R4.64], R2 ;  /* 0x0000000204007986 */ /* 0x000fe2000c101906 */
[----:B------:R-:W-:Y:S05]  /*03e0*/  EXIT ;  /* 0x000000000000794d */ /* 0x000fea0003800000 */
.L_x_521:
[----:B------:R-:W-:Y:S01]  /*03f0*/  HFMA2 R11, -RZ, RZ, 0, 9.5367431640625e-07 ;  /* 0x00000010ff0b7431 */ /* 0x000fe200000001ff */
[----:B------:R-:W-:Y:S02]  /*0400*/  MOV R13, 0x1f ;  /* 0x0000001f000d7802 */ /* 0x000fe40000000f00 */
[----:B------:R-:W-:-:S07]  /*0410*/  MOV R10, 0xffffffff ;  /* 0xffffffff000a7802 */ /* 0x000fce0000000f00 */
[----:B------:R-:W-:Y:S05]  /*0420*/  WARPSYNC.COLLECTIVE R10, `(.L_x_522) ;  /* 0x000000000a087348 */ /* 0x000fea0003c00000 */
[----:B------:R0:W1:Y:S02]  /*0430*/  SHFL.DOWN P0, R9, R2, R11, R13 ;  /* 0x0800000b02097389 */ /* 0x000064000000000d */
[----:B01----:R-:W-:Y:S05]  /*0440*/  ENDCOLLECTIVE ;  /* 0x000000000000791b */ /* 0x003fea0003800000 */
.L_x_522:
[----:B------:R-:W-:Y:S02]  /*0450*/  HFMA2 R11, -RZ, RZ, 0, 4.76837158203125e-07 ;  /* 0x00000008ff0b7431 */ /* 0x000fe400000001ff */
[----:B------:R-:W-:-:S04]  /*0460*/  IMAD.MOV.U32 R5, RZ, RZ, R9 ;  /* 0x000000ffff057224 */ /* 0x000fc800078e0009 */
[----:B------:R-:W-:-:S05]  /*0470*/  FADD R5, R2, R5 ;  /* 0x0000000502057221 */ /* 0x000fca0000000000 */
[----:B------:R-:W-:-:S07]  /*0480*/  MOV R2, R5 ;  /* 0x0000000500027202 */ /* 0x000fce0000000f00 */
[----:B------:R-:W-:Y:S05]  /*0490*/  WARPSYNC.COLLECTIVE R10, `(.L_x_523) ;  /* 0x000000000a087348 */ /* 0x000fea0003c00000 */
[----:B------:R0:W1:Y:S02]  /*04a0*/  SHFL.DOWN P0, R9, R2, R11, R13 ;  /* 0x0800000b02097389 */ /* 0x000064000000000d */
[----:B01----:R-:W-:Y:S05]  /*04b0*/  ENDCOLLECTIVE ;  /* 0x000000000000791b */ /* 0x003fea0003800000 */
.L_x_523:
[----:B------:R-:W-:Y:S01]  /*04c0*/  HFMA2 R11, -RZ, RZ, 0, 2.384185791015625e-07 ;  /* 0x00000004ff0b7431 */ /* 0x000fe200000001ff */
[----:B------:R-:W-:-:S05]  /*04d0*/  MOV R6, R9 ;  /* 0x0000000900067202 */ /* 0x000fca0000000f00 */
[----:B------:R-:W-:-:S04]  /*04e0*/  FADD R6, R5, R6 ;  /* 0x0000000605067221 */ /* 0x000fc80000000000 */
[----:B------:R-:W-:-:S07]  /*04f0*/  IMAD.MOV.U32 R2, RZ, RZ, R6 ;  /* 0x000000ffff027224 */ /* 0x000fce00078e0006 */
[----:B------:R-:W-:Y:S05]  /*0500*/  WARPSYNC.COLLECTIVE R10, `(.L_x_524) ;  /* 0x000000000a087348 */ /* 0x000fea0003c00000 */
[----:B------:R0:W1:Y:S02]  /*0510*/  SHFL.DOWN P0, R9, R2, R11, R13 ;  /* 0x0800000b02097389 */ /* 0x000064000000000d */
[----:B01----:R-:W-:Y:S05]  /*0520*/  ENDCOLLECTIVE ;  /* 0x000000000000791b */ /* 0x003fea0003800000 */
.L_x_524:
[----:B------:R-:W-:Y:S01]  /*0530*/  IMAD.MOV.U32 R11, RZ, RZ, 0x2 ;  /* 0x00000002ff0b7424 */ /* 0x000fe200078e00ff */
[----:B------:R-:W-:-:S05]  /*0540*/  MOV R7, R9 ;  /* 0x0000000900077202 */ /* 0x000fca0000000f00 */
[----:B------:R-:W-:-:S05]  /*0550*/  FADD R7, R6, R7 ;  /* 0x0000000706077221 */ /* 0x000fca0000000000 */
[----:B------:R-:W-:-:S07]  /*0560*/  MOV R2, R7 ;  /* 0x0000000700027202 */ /* 0x000fce0000000f00 */
[----:B------:R-:W-:Y:S05]  /*0570*/  WARPSYNC.COLLECTIVE R10, `(.L_x_525) ;  /* 0x000000000a087348 */ /* 0x000fea0003c00000 */
[----:B------:R0:W1:Y:S02]  /*0580*/  SHFL.DOWN P0, R9, R2, R11, R13 ;  /* 0x0800000b02097389 */ /* 0x000064000000000d */
[----:B01----:R-:W-:Y:S05]  /*0590*/  ENDCOLLECTIVE ;  /* 0x000000000000791b */ /* 0x003fea0003800000 */
.L_x_525:
[----:B------:R-:W-:Y:S01]  /*05a0*/  HFMA2 R11, -RZ, RZ, 0, 5.9604644775390625e-08 ;  /* 0x00000001ff0b7431 */ /* 0x000fe200000001ff */
[----:B------:R-:W-:-:S05]  /*05b0*/  MOV R8, R9 ;  /* 0x0000000900087202 */ /* 0x000fca0000000f00 */
[----:B------:R-:W-:-:S05]  /*05c0*/  FADD R8, R7, R8 ;  /* 0x0000000807087221 */ /* 0x000fca0000000000 */
[----:B------:R-:W-:-:S07]  /*05d0*/  MOV R2, R8 ;  /* 0x0000000800027202 */ /* 0x000fce0000000f00 */
[----:B------:R-:W-:Y:S05]  /*05e0*/  WARPSYNC.COLLECTIVE R10, `(.L_x_526) ;  /* 0x000000000a087348 */ /* 0x000fea0003c00000 */
[----:B------:R0:W1:Y:S02]  /*05f0*/  SHFL.DOWN P0, R9, R2, R11, R13 ;  /* 0x0800000b02097389 */ /* 0x000064000000000d */
[----:B01----:R-:W-:Y:S05]  /*0600*/  ENDCOLLECTIVE ;  /* 0x000000000000791b */ /* 0x003fea0003800000 */
.L_x_526:
[----:B------:R-:W-:Y:S05]  /*0610*/  BRA `(.L_x_527) ;  /* 0xfffffffc00547947 */ /* 0x000fea000383ffff */
.L_x_528:
        /* <DEDUP_REMOVED lines=14> */
.L_x_912:


//--------------------- .text._Z7reduce6IfLj8ELb1EEvPT_S1_j --------------------------
	.section	.text._Z7reduce6IfLj8ELb1EEvPT_S1_j,"ax",@progbits
	.align	128
        .global         _Z7reduce6IfLj8ELb1EEvPT_S1_j
        .type           _Z7reduce6IfLj8ELb1EEvPT_S1_j,@function
        .size           _Z7reduce6IfLj8ELb1EEvPT_S1_j,(.L_x_913 - _Z7reduce6IfLj8ELb1EEvPT_S1_j)
        .other          _Z7reduce6IfLj8ELb1EEvPT_S1_j,@"STO_CUDA_ENTRY STV_DEFAULT"
_Z7reduce6IfLj8ELb1EEvPT_S1_j:
.text._Z7reduce6IfLj8ELb1EEvPT_S1_j:
        /* <DEDUP_REMOVED lines=14> */
.L_x_531:
        /* <DEDUP_REMOVED lines=10> */
.L_x_530:
[----:B------:R-:W-:Y:S05]  /*0180*/  BSYNC.RECONVERGENT B0 ;  /* 0x0000000000007941 */ /* 0x000fea0003800200 */
.L_x_529:
        /* <DEDUP_REMOVED lines=30> */
.L_x_540:
[----:B-1----:R-:W-:-:S07]  /*0370*/  FADD R2, R8, R9 ;  /* 0x0000000908027221 */ /* 0x002fce0000000000 */
.L_x_533:
[----:B------:R-:W-:Y:S05]  /*0380*/  BSYNC B0 ;  /* 0x0000000000007941 */ /* 0x000fea0003800000 */
.L_x_532:
[----:B------:R-:W-:-:S13]  /*0390*/  LOP3.LUT P0, RZ, R4, R3, RZ, 0xfc, !PT ;  /* 0x0000000304ff7212 */ /* 0x000fda000780fcff */
[----:B------:R-:W-:Y:S05]  /*03a0*/  @P0 EXIT ;  /* 0x000000000000094d */ /* 0x000fea0003800000 */
[----:B------:R-:W1:Y:S02]  /*03b0*/  LDC.64 R4, c[0x0][0x388] ;  /* 0x0000e200ff047b82 */ /* 0x000e640000000a00 */
[----:B-1----:R-:W-:-:S05]  /*03c0*/  IMAD.WIDE.U32 R4, R0, 0x4, R4 ;  /* 0x0000000400047825 */ /* 0x002fca00078e0004 */
[----:B------:R-:W-:Y:S01]  /*03d0*/  STG.E desc[UR6][R4.64], R2 ;  /* 0x0000000204007986 */ /* 0x000fe2000c101906 */
[----:B------:R-:W-:Y:S05]  /*03e0*/  EXIT ;  /* 0x000000000000794d */ /* 0x000fea0003800000 */
.L_x_534:
[----:B------:R-:W-:Y:S01]  /*03f0*/  HFMA2 R11, -RZ, RZ, 0, 9.5367431640625e-07 ;  /* 0x00000010ff0b7431 */ /* 0x000fe200000001ff */
[----:B------:R-:W-:Y:S02]  /*0400*/  MOV R13, 0x1f ;  /* 0x0000001f000d7802 */ /* 0x000fe40000000f00 */
[----:B------:R-:W-:-:S07]  /*0410*/  MOV R10, 0xffffffff ;  /* 0xffffffff000a7802 */ /* 0x000fce0000000f00 */
[----:B------:R-:W-:Y:S05]  /*0420*/  WARPSYNC.COLLECTIVE R10, `(.L_x_535) ;  /* 0x000000000a087348 */ /* 0x000fea0003c00000 */
[----:B------:R0:W1:Y:S02]  /*0430*/  SHFL.DOWN P0, R9, R2, R11, R13 ;  /* 0x0800000b02097389 */ /* 0x000064000000000d */
[----:B01----:R-:W-:Y:S05]  /*0440*/  ENDCOLLECTIVE ;  /* 0x000000000000791b */ /* 0x003fea0003800000 */
.L_x_535:
[----:B------:R-:W-:Y:S02]  /*0450*/  HFMA2 R11, -RZ, RZ, 0, 4.76837158203125e-07 ;  /* 0x00000008ff0b7431 */ /* 0x000fe400000001ff */
[----:B------:R-:W-:-:S04]  /*0460*/  IMAD.MOV.U32 R5, RZ, RZ, R9 ;  /* 0x000000ffff057224 */ /* 0x000fc800078e0009 */
[----:B------:R-:W-:-:S05]  /*0470*/  FADD R5, R2, R5 ;  /* 0x0000000502057221 */ /* 0x000fca0000000000 */
[----:B------:R-:W-:-:S07]  /*0480*/  MOV R2, R5 ;  /* 0x0000000500027202 */ /* 0x000fce0000000f00 */
[----:B------:R-:W-:Y:S05]  /*0490*/  WARPSYNC.COLLECTIVE R10, `(.L_x_536) ;  /* 0x000000000a087348 */ /* 0x000fea0003c00000 */
[----:B------:R0:W1:Y:S02]  /*04a0*/  SHFL.DOWN P0, R9, R2, R11, R13 ;  /* 0x0800000b02097389 */ /* 0x000064000000000d */
[----:B01----:R-:W-:Y:S05]  /*04b0*/  ENDCOLLECTIVE ;  /* 0x000000000000791b */ /* 0x003fea0003800000 */
.L_x_536:
[----:B------:R-:W-:Y:S01]  /*04c0*/  HFMA2 R11, -RZ, RZ, 0, 2.384185791015625e-07 ;  /* 0x00000004ff0b7431 */ /* 0x000fe200000001ff */
[----:B------:R-:W-:-:S05]  /*04d0*/  MOV R6, R9 ;  /* 0x0000000900067202 */ /* 0x000fca0000000f00 */
[----:B------:R-:W-:-:S04]  /*04e0*/  FADD R6, R5, R6 ;  /* 0x0000000605067221 */ /* 0x000fc80000000000 */
[----:B------:R-:W-:-:S07]  /*04f0*/  IMAD.MOV.U32 R2, RZ, RZ, R6 ;  /* 0x000000ffff027224 */ /* 0x000fce00078e0006 */
[----:B------:R-:W-:Y:S05]  /*0500*/  WARPSYNC.COLLECTIVE R10, `(.L_x_537) ;  /* 0x000000000a087348 */ /* 0x000fea0003c00000 */
[----:B------:R0:W1:Y:S02]  /*0510*/  SHFL.DOWN P0, R9, R2, R11, R13 ;  /* 0x0800000b02097389 */ /* 0x000064000000000d */
[----:B01----:R-:W-:Y:S05]  /*0520*/  ENDCOLLECTIVE ;  /* 0x000000000000791b */ /* 0x003fea0003800000 */
.L_x_537:
[----:B------:R-:W-:Y:S01]  /*0530*/  IMAD.MOV.U32 R11, RZ, RZ, 0x2 ;  /* 0x00000002ff0b7424 */ /* 0x000fe200078e00ff */
[----:B------:R-:W-:-:S05]  /*0540*/  MOV R7, R9 ;  /* 0x0000000900077202 */ /* 0x000fca0000000f00 */
[----:B------:R-:W-:-:S05]  /*0550*/  FADD R7, R6, R7 ;  /* 0x0000000706077221 */ /* 0x000fca0000000000 */
[----:B------:R-:W-:-:S07]  /*0560*/  MOV R2, R7 ;  /* 0x0000000700027202 */ /* 0x000fce0000000f00 */
[----:B------:R-:W-:Y:S05]  /*0570*/  WARPSYNC.COLLECTIVE R10, `(.L_x_538) ;  /* 0x000000000a087348 */ /* 0x000fea0003c00000 */
[----:B------:R0:W1:Y:S02]  /*0580*/  SHFL.DOWN P0, R9, R2, R11, R13 ;  /* 0x0800000b02097389 */ /* 0x000064000000000d */
[----:B01----:R-:W-:Y:S05]  /*0590*/  ENDCOLLECTIVE ;  /* 0x000000000000791b */ /* 0x003fea0003800000 */
.L_x_538:
[----:B------:R-:W-:Y:S01]  /*05a0*/  HFMA2 R11, -RZ, RZ, 0, 5.9604644775390625e-08 ;  /* 0x00000001ff0b7431 */ /* 0x000fe200000001ff */
[----:B------:R-:W-:-:S05]  /*05b0*/  MOV R8, R9 ;  /* 0x0000000900087202 */ /* 0x000fca0000000f00 */
[----:B------:R-:W-:-:S05]  /*05c0*/  FADD R8, R7, R8 ;  /* 0x0000000807087221 */ /* 0x000fca0000000000 */
[----:B------:R-:W-:-:S07]  /*05d0*/  MOV R2, R8 ;  /* 0x0000000800027202 */ /* 0x000fce0000000f00 */
[----:B------:R-:W-:Y:S05]  /*05e0*/  WARPSYNC.COLLECTIVE R10, `(.L_x_539) ;  /* 0x000000000a087348 */ /* 0x000fea0003c00000 */
[----:B------:R0:W1:Y:S02]  /*05f0*/  SHFL.DOWN P0, R9, R2, R11, R13 ;  /* 0x0800000b02097389 */ /* 0x000064000000000d */
[----:B01----:R-:W-:Y:S05]  /*0600*/  ENDCOLLECTIVE ;  /* 0x000000000000791b */ /* 0x003fea0003800000 */
.L_x_539:
[----:B------:R-:W-:Y:S05]  /*0610*/  BRA `(.L_x_540) ;  /* 0xfffffffc00547947 */ /* 0x000fea000383ffff */
.L_x_541:
        /* <DEDUP_REMOVED lines=14> */
.L_x_913:


//--------------------- .text._Z7reduce6IfLj16ELb1EEvPT_S1_j --------------------------
	.section	.text._Z7reduce6IfLj16ELb1EEvPT_S1_j,"ax",@progbits
	.align	128
        .global         _Z7reduce6IfLj16ELb1EEvPT_S1_j
        .type           _Z7reduce6IfLj16ELb1EEvPT_S1_j,@function
        .size           _Z7reduce6IfLj16ELb1EEvPT_S1_j,(.L_x_914 - _Z7reduce6IfLj16ELb1EEvPT_S1_j)
        .other          _Z7reduce6IfLj16ELb1EEvPT_S1_j,@"STO_CUDA_ENTRY STV_DEFAULT"
_Z7reduce6IfLj16ELb1EEvPT_S1_j:
.text._Z7reduce6IfLj16ELb1EEvPT_S1_j:
        /* <DEDUP_REMOVED lines=14> */
.L_x_544:
        /* <DEDUP_REMOVED lines=10> */
.L_x_543:
[----:B------:R-:W-:Y:S05]  /*0180*/  BSYNC.RECONVERGENT B0 ;  /* 0x0000000000007941 */ /* 0x000fea0003800200 */
.L_x_542:
        /* <DEDUP_REMOVED lines=30> */
.L_x_553:
[----:B-1----:R-:W-:-:S07]  /*0370*/  FADD R2, R8, R9 ;  /* 0x0000000908027221 */ /* 0x002fce0000000000 */
.L_x_546:
[----:B------:R-:W-:Y:S05]  /*0380*/  BSYNC B0 ;  /* 0x0000000000007941 */ /* 0x000fea0003800000 */
.L_x_545:
[----:B------:R-:W-:-:S13]  /*0390*/  LOP3.LUT P0, RZ, R4, R3, RZ, 0xfc, !PT ;  /* 0x0000000304ff7212 */ /* 0x000fda000780fcff */
[----:B------:R-:W-:Y:S05]  /*03a0*/  @P0 EXIT ;  /* 0x000000000000094d */ /* 0x000fea0003800000 */
[----:B------:R-:W1:Y:S02]  /*03b0*/  LDC.64 R4, c[0x0][0x388] ;  /* 0x0000e200ff047b82 */ /* 0x000e640000000a00 */
[----:B-1----:R-:W-:-:S05]  /*03c0*/  IMAD.WIDE.U32 R4, R0, 0x4, R4 ;  /* 0x0000000400047825 */ /* 0x002fca00078e0004 */
[----:B------:R-:W-:Y:S01]  /*03d0*/  STG.E desc[UR6][R4.64], R2 ;  /* 0x0000000204007986 */ /* 0x000fe2000c101906 */
[----:B------:R-:W-:Y:S05]  /*03e0*/  EXIT ;  /* 0x000000000000794d */ /* 0x000fea0003800000 */
.L_x_547:
[----:B------:R-:W-:Y:S01]  /*03f0*/  HFMA2 R11, -RZ, RZ, 0, 9.5367431640625e-07 ;  /* 0x00000010ff0b7431 */ /* 0x000fe200000001ff */
[----:B------:R-:W-:Y:S02]  /*0400*/  MOV R13, 0x1f ;  /* 0x0000001f000d7802 */ /* 0x000fe40000000f00 */
[----:B------:R-:W-:-:S07]  /*0410*/  MOV R10, 0xffffffff ;  /* 0xffffffff000a7802 */ /* 0x000fce0000000f00 */
[----:B------:R-:W-:Y:S05]  /*0420*/  WARPSYNC.COLLECTIVE R10, `(.L_x_548) ;  /* 0x000000000a087348 */ /* 0x000fea0003c00000 */
[----:B------:R0:W1:Y:S02]  /*0430*/  SHFL.DOWN P0, R9, R2, R11, R13 ;  /* 0x0800000b02097389 */ /* 0x000064000000000d */
[----:B01----:R-:W-:Y:S05]  /*0440*/  ENDCOLLECTIVE ;  /* 0x000000000000791b */ /* 0x003fea0003800000 */
.L_x_548:
[----:B------:R-:W-:Y:S02]  /*0450*/  HFMA2 R11, -RZ, RZ, 0, 4.76837158203125e-07 ;  /* 0x00000008ff0b7431 */ /* 0x000fe400000001ff */
[----:B------:R-:W-:-:S04]  /*0460*/  IMAD.MOV.U32 R5, RZ, RZ, R9 ;  /* 0x000000ffff057224 */ /* 0x000fc800078e0009 */
[----:B------:R-:W-:-:S05]  /*0470*/  FADD R5, R2, R5 ;  /* 0x0000000502057221 */ /* 0x000fca0000000000 */
[----:B------:R-:W-:-:S07]  /*0480*/  MOV R2, R5 ;  /* 0x0000000500027202 */ /* 0x000fce0000000f00 */
[----:B------:R-:W-:Y:S05]  /*0490*/  WARPSYNC.COLLECTIVE R10, `(.L_x_549) ;  /* 0x000000000a087348 */ /* 0x000fea0003c00000 */
[----:B------:R0:W1:Y:S02]  /*04a0*/  SHFL.DOWN P0, R9, R2, R11, R13 ;  /* 0x0800000b02097389 */ /* 0x000064000000000d */
[----:B01----:R-:W-:Y:S05]  /*04b0*/  ENDCOLLECTIVE ;  /* 0x000000000000791b */ /* 0x003fea0003800000 */
.L_x_549:
[----:B------:R-:W-:Y:S01]  /*04c0*/  HFMA2 R11, -RZ, RZ, 0, 2.384185791015625e-07 ;  /* 0x00000004ff0b7431 */ /* 0x000fe200000001ff */
[----:B------:R-:W-:-:S05]  /*04d0*/  MOV R6, R9 ;  /* 0x0000000900067202 */ /* 0x000fca0000000f00 */
[----:B------:R-:W-:-:S04]  /*04e0*/  FADD R6, R5, R6 ;  /* 0x0000000605067221 */ /* 0x000fc80000000000 */
[----:B------:R-:W-:-:S07]  /*04f0*/  IMAD.MOV.U32 R2, RZ, RZ, R6 ;  /* 0x000000ffff027224 */ /* 0x000fce00078e0006 */
[----:B------:R-:W-:Y:S05]  /*0500*/  WARPSYNC.COLLECTIVE R10, `(.L_x_550) ;  /* 0x000000000a087348 */ /* 0x000fea0003c00000 */
[----:B------:R0:W1:Y:S02]  /*0510*/  SHFL.DOWN P0, R9, R2, R11, R13 ;  /* 0x0800000b02097389 */ /* 0x000064000000000d */
[----:B01----:R-:W-:Y:S05]  /*0520*/  ENDCOLLECTIVE ;  /* 0x000000000000791b */ /* 0x003fea0003800000 */
.L_x_550:
[----:B------:R-:W-:Y:S01]  /*0530*/  IMAD.MOV.U32 R11, RZ, RZ, 0x2 ;  /* 0x00000002ff0b7424 */ /* 0x000fe200078e00ff */
[----:B------:R-:W-:-:S05]  /*0540*/  MOV R7, R9 ;  /* 0x0000000900077202 */ /* 0x000fca0000000f00 */
[----:B------:R-:W-:-:S05]  /*0550*/  FADD R7, R6, R7 ;  /* 0x0000000706077221 */ /* 0x000fca0000000000 */
[----:B------:R-:W-:-:S07]  /*0560*/  MOV R2, R7 ;  /* 0x0000000700027202 */ /* 0x000fce0000000f00 */
[----:B------:R-:W-:Y:S05]  /*0570*/  WARPSYNC.COLLECTIVE R10, `(.L_x_551) ;  /* 0x000000000a087348 */ /* 0x000fea0003c00000 */
[----:B------:R0:W1:Y:S02]  /*0580*/  SHFL.DOWN P0, R9, R2, R11, R13 ;  /* 0x0800000b02097389 */ /* 0x000064000000000d */
[----:B01----:R-:W-:Y:S05]  /*0590*/  ENDCOLLECTIVE ;  /* 0x000000000000791b */ /* 0x003fea0003800000 */
.L_x_551:
[----:B------:R-:W-:Y:S01]  /*05a0*/  HFMA2 R11, -RZ, RZ, 0, 5.9604644775390625e-08 ;  /* 0x00000001ff0b7431 */ /* 0x000fe200000001ff */
[----:B------:R-:W-:-:S05]  /*05b0*/  MOV R8, R9 ;  /* 0x0000000900087202 */ /* 0x000fca0000000f00 */
[----:B------:R-:W-:-:S05]  /*05c0*/  FADD R8, R7, R8 ;  /* 0x0000000807087221 */ /* 0x000fca0000000000 */
[----:B------:R-:W-:-:S07]  /*05d0*/  MOV R2, R8 ;  /* 0x0000000800027202 */ /* 0x000fce0000000f00 */
[----:B------:R-:W-:Y:S05]  /*05e0*/  WARPSYNC.COLLECTIVE R10, `(.L_x_552) ;  /* 0x000000000a087348 */ /* 0x000fea0003c00000 */
[----:B------:R0:W1:Y:S02]  /*05f0*/  SHFL.DOWN P0, R9, R2, R11, R13 ;  /* 0x0800000b02097389 */ /* 0x000064000000000d */
[----:B01----:R-:W-:Y:S05]  /*0600*/  ENDCOLLECTIVE ;  /* 0x000000000000791b */ /* 0x003fea0003800000 */
.L_x_552:
[----:B------:R-:W-:Y:S05]  /*0610*/  BRA `(.L_x_553) ;  /* 0xfffffffc00547947 */ /* 0x000fea000383ffff */
.L_x_554:
        /* <DEDUP_REMOVED lines=14> */
.L_x_914:


//--------------------- .text._Z7reduce6IfLj32ELb1EEvPT_S1_j --------------------------
	.section	.text._Z7reduce6IfLj32ELb1EEvPT_S1_j,"ax",@progbits
	.align	128
        .global         _Z7reduce6IfLj32ELb1EEvPT_S1_j
        .type           _Z7reduce6IfLj32ELb1EEvPT_S1_j,@function
        .size           _Z7reduce6IfLj32ELb1EEvPT_S1_j,(.L_x_915 - _Z7reduce6IfLj32ELb1EEvPT_S1_j)
        .other          _Z7reduce6IfLj32ELb1EEvPT_S1_j,@"STO_CUDA_ENTRY STV_DEFAULT"
_Z7reduce6IfLj32ELb1EEvPT_S1_j:
.text._Z7reduce6IfLj32ELb1EEvPT_S1_j:
        /* <DEDUP_REMOVED lines=14> */
.L_x_557:
        /* <DEDUP_REMOVED lines=10> */
.L_x_556:
[----:B------:R-:W-:Y:S05]  /*0180*/  BSYNC.RECONVERGENT B0 ;  /* 0x0000000000007941 */ /* 0x000fea0003800200 */
.L_x_555:
        /* <DEDUP_REMOVED lines=30> */
.L_x_566:
[----:B-1----:R-:W-:-:S07]  /*0370*/  FADD R2, R8, R9 ;  /* 0x0000000908027221 */ /* 0x002fce0000000000 */
.L_x_559:
[----:B------:R-:W-:Y:S05]  /*0380*/  BSYNC B0 ;  /* 0x0000000000007941 */ /* 0x000fea0003800000 */
.L_x_558:
[----:B------:R-:W-:-:S13]  /*0390*/  LOP3.LUT P0, RZ, R4, R3, RZ, 0xfc, !PT ;  /* 0x0000000304ff7212 */ /* 0x000fda000780fcff */
[----:B------:R-:W-:Y:S05]  /*03a0*/  @P0 EXIT ;  /* 0x000000000000094d */ /* 0x000fea0003800000 */
[----:B------:R-:W1:Y:S02]  /*03b0*/  LDC.64 R4, c[0x0][0x388] ;  /* 0x0000e200ff047b82 */ /* 0x000e640000000a00 */
[----:B-1----:R-:W-:-:S05]  /*03c0*/  IMAD.WIDE.U32 R4, R0, 0x4, R4 ;  /* 0x0000000400047825 */ /* 0x002fca00078e0004 */
[----:B------:R-:W-:Y:S01]  /*03d0*/  STG.E desc[UR6][R4.64], R2 ;  /* 0x0000000204007986 */ /* 0x000fe2000c101906 */
[----:B------:R-:W-:Y:S05]  /*03e0*/  EXIT ;  /* 0x000000000000794d */ /* 0x000fea0003800000 */
.L_x_560:
[----:B------:R-:W-:Y:S01]  /*03f0*/  HFMA2 R11, -RZ, RZ, 0, 9.5367431640625e-07 ;  /* 0x00000010ff0b7431 */ /* 0x000fe200000001ff */
[----:B------:R-:W-:Y:S02]  /*0400*/  MOV R13, 0x1f ;  /* 0x0000001f000d7802 */ /* 0x000fe40000000f00 */
[----:B------:R-:W-:-:S07]  /*0410*/  MOV R10, 0xffffffff ;  /* 0xffffffff000a7802 */ /* 0x000fce0000000f00 */
[----:B------:R-:W-:Y:S05]  /*0420*/  WARPSYNC.COLLECTIVE R10, `(.L_x_561) ;  /* 0x000000000a087348 */ /* 0x000fea0003c00000 */
[----:B------:R0:W1:Y:S02]  /*0430*/  SHFL.DOWN P0, R9, R2, R11, R13 ;  /* 0x0800000b02097389 */ /* 0x000064000000000d */
[----:B01----:R-:W-:Y:S05]  /*0440*/  ENDCOLLECTIVE ;  /* 0x000000000000791b */ /* 0x003fea0003800000 */
.L_x_561:
[----:B------:R-:W-:Y:S02]  /*0450*/  HFMA2 R11, -RZ, RZ, 0, 4.76837158203125e-07 ;  /* 0x00000008ff0b7431 */ /* 0x000fe400000001ff */
[----:B------:R-:W-:-:S04]  /*0460*/  IMAD.MOV.U32 R5, RZ, RZ, R9 ;  /* 0x000000ffff057224 */ /* 0x000fc800078e0009 */
[----:B------:R-:W-:-:S05]  /*0470*/  FADD R5, R2, R5 ;  /* 0x0000000502057221 */ /* 0x000fca0000000000 */
[----:B------:R-:W-:-:S07]  /*0480*/  MOV R2, R5 ;  /* 0x0000000500027202 */ /* 0x000fce0000000f00 */
[----:B------:R-:W-:Y:S05]  /*0490*/  WARPSYNC.COLLECTIVE R10, `(.L_x_562) ;  /* 0x000000000a087348 */ /* 0x000fea0003c00000 */
[----:B------:R0:W1:Y:S02]  /*04a0*/  SHFL.DOWN P0, R9, R2, R11, R13 ;  /* 0x0800000b02097389 */ /* 0x000064000000000d */
[----:B01----:R-:W-:Y:S05]  /*04b0*/  ENDCOLLECTIVE ;  /* 0x000000000000791b */ /* 0x003fea0003800000 */
.L_x_562:
[----:B------:R-:W-:Y:S01]  /*04c0*/  HFMA2 R11, -RZ, RZ, 0, 2.384185791015625e-07 ;  /* 0x00000004ff0b7431 */ /* 0x000fe200000001ff */
[----:B------:R-:W-:-:S05]  /*04d0*/  MOV R6, R9 ;  /* 0x0000000900067202 */ /* 0x000fca0000000f00 */
[----:B------:R-:W-:-:S04]  /*04e0*/  FADD R6, R5, R6 ;  /* 0x0000000605067221 */ /* 0x000fc80000000000 */
[----:B------:R-:W-:-:S07]  /*04f0*/  IMAD.MOV.U32 R2, RZ, RZ, R6 ;  /* 0x000000ffff027224 */ /* 0x000fce00078e0006 */
[----:B------:R-:W-:Y:S05]  /*0500*/  WARPSYNC.COLLECTIVE R10, `(.L_x_563) ;  /* 0x000000000a087348 */ /* 0x000fea0003c00000 */
[----:B------:R0:W1:Y:S02]  /*0510*/  SHFL.DOWN P0, R9, R2, R11, R13 ;  /* 0x0800000b02097389 */ /* 0x000064000000000d */
[----:B01----:R-:W-:Y:S05]  /*0520*/  ENDCOLLECTIVE ;  /* 0x000000000000791b */ /* 0x003fea0003800000 */
.L_x_563:
[----:B------:R-:W-:Y:S01]  /*0530*/  IMAD.MOV.U32 R11, RZ, RZ, 0x2 ;  /* 0x00000002ff0b7424 */ /* 0x000fe200078e00ff */
[----:B------:R-:W-:-:S05]  /*0540*/  MOV R7, R9 ;  /* 0x0000000900077202 */ /* 0x000fca0000000f00 */
[----:B------:R-:W-:-:S05]  /*0550*/  FADD R7, R6, R7 ;  /* 0x0000000706077221 */ /* 0x000fca0000000000 */
[----:B------:R-:W-:-:S07]  /*0560*/  MOV R2, R7 ;  /* 0x0000000700027202 */ /* 0x000fce0000000f00 */
[----:B------:R-:W-:Y:S05]  /*0570*/  WARPSYNC.COLLECTIVE R10, `(.L_x_564) ;  /* 0x000000000a087348 */ /* 0x000fea0003c00000 */
[----:B------:R0:W1:Y:S02]  /*0580*/  SHFL.DOWN P0, R9, R2, R11, R13 ;  /* 0x0800000b02097389 */ /* 0x000064000000000d */
[----:B01----:R-:W-:Y:S05]  /*0590*/  ENDCOLLECTIVE ;  /* 0x000000000000791b */ /* 0x003fea0003800000 */
.L_x_564:
[----:B------:R-:W-:Y:S01]  /*05a0*/  HFMA2 R11, -RZ, RZ, 0, 5.9604644775390625e-08 ;  /* 0x00000001ff0b7431 */ /* 0x000fe200000001ff */
[----:B------:R-:W-:-:S05]  /*05b0*/  MOV R8, R9 ;  /* 0x0000000900087202 */ /* 0x000fca0000000f00 */
[----:B------:R-:W-:-:S05]  /*05c0*/  FADD R8, R7, R8 ;  /* 0x0000000807087221 */ /* 0x000fca0000000000 */
[----:B------:R-:W-:-:S07]  /*05d0*/  MOV R2, R8 ;  /* 0x0000000800027202 */ /* 0x000fce0000000f00 */
[----:B------:R-:W-:Y:S05]  /*05e0*/  WARPSYNC.COLLECTIVE R10, `(.L_x_565) ;  /* 0x000000000a087348 */ /* 0x000fea0003c00000 */
[----:B------:R0:W1:Y:S02]  /*05f0*/  SHFL.DOWN P0, R9, R2, R11, R13 ;  /* 0x0800000b02097389 */ /* 0x000064000000000d */
[----:B01----:R-:W-:Y:S05]  /*0600*/  ENDCOLLECTIVE ;  /* 0x000000000000791b */ /* 0x003fea0003800000 */
.L_x_565:
[----:B------:R-:W-:Y:S05]  /*0610*/  BRA `(.L_x_566) ;  /* 0xfffffffc00547947 */ /* 0x000fea000383ffff */
.L_x_567:
        /* <DEDUP_REMOVED lines=14> */
.L_x_915:


//--------------------- .text._Z7reduce6IfLj64ELb1EEvPT_S1_j --------------------------
	.section	.text._Z7reduce6IfLj64ELb1EEvPT_S1_j,"ax",@progbits
	.align	128
        .global         _Z7reduce6IfLj64ELb1EEvPT_S1_j
        .type           _Z7reduce6IfLj64ELb1EEvPT_S1_j,@function
        .size           _Z7reduce6IfLj64ELb1EEvPT_S1_j,(.L_x_916 - _Z7reduce6IfLj64ELb1EEvPT_S1_j)
        .other          _Z7reduce6IfLj64ELb1EEvPT_S1_j,@"STO_CUDA_ENTRY STV_DEFAULT"
_Z7reduce6IfLj64ELb1EEvPT_S1_j:
.text._Z7reduce6IfLj64ELb1EEvPT_S1_j:
        /* <DEDUP_REMOVED lines=13> */
.L_x_570:
[C---:B------:R-:W-:Y:S02]  /*00d0*/  VIADD R7, R2.reuse, 0x40 ;  /* 0x0000004002077836 */ /* 0x040fe40000000000 */
        /* <DEDUP_REMOVED lines=9> */
.L_x_569:
[----:B------:R-:W-:Y:S05]  /*0170*/  BSYNC.RECONVERGENT B0 ;  /* 0x0000000000007941 */ /* 0x000fea0003800200 */
.L_x_568:
        /* <DEDUP_REMOVED lines=32> */
.L_x_579:
[----:B-1----:R-:W-:-:S07]  /*0380*/  FADD R11, R7, R8 ;  /* 0x00000008070b7221 */ /* 0x002fce0000000000 */
.L_x_572:
[----:B------:R-:W-:Y:S05]  /*0390*/  BSYNC B0 ;  /* 0x0000000000007941 */ /* 0x000fea0003800000 */
.L_x_571:
[----:B------:R-:W-:-:S13]  /*03a0*/  LOP3.LUT P0, RZ, R4, R3, RZ, 0xfc, !PT ;  /* 0x0000000304ff7212 */ /* 0x000fda000780fcff */
[----:B------:R-:W-:Y:S05]  /*03b0*/  @P0 EXIT ;  /* 0x000000000000094d */ /* 0x000fea0003800000 */
[----:B------:R-:W1:Y:S02]  /*03c0*/  LDC.64 R2, c[0x0][0x388] ;  /* 0x0000e200ff027b82 */ /* 0x000e640000000a00 */
[----:B-1----:R-:W-:-:S05]  /*03d0*/  IMAD.WIDE.U32 R2, R0, 0x4, R2 ;  /* 0x0000000400027825 */ /* 0x002fca00078e0002 */
[----:B------:R-:W-:Y:S01]  /*03e0*/  STG.E desc[UR6][R2.64], R11 ;  /* 0x0000000b02007986 */ /* 0x000fe2000c101906 */
[----:B------:R-:W-:Y:S05]  /*03f0*/  EXIT ;  /* 0x000000000000794d */ /* 0x000fea0003800000 */
.L_x_573:
[----:B------:R-:W-:Y:S02]  /*0400*/  HFMA2 R12, -RZ, RZ, 0, 9.5367431640625e-07 ;  /* 0x00000010ff0c7431 */ /* 0x000fe400000001ff */
[----:B------:R-:W-:Y:S01]  /*0410*/  IMAD.MOV.U32 R10, RZ, RZ, R11 ;  /* 0x000000ffff0a7224 */ /* 0x000fe200078e000b */
[----:B------:R-:W-:Y:S02]  /*0420*/  MOV R13, 0x1f ;  /* 0x0000001f000d7802 */ /* 0x000fe40000000f00 */
[----:B------:R-:W-:-:S07]  /*0430*/  MOV R9, 0xffffffff ;  /* 0xffffffff00097802 */ /* 0x000fce0000000f00 */
[----:B------:R-:W-:Y:S05]  /*0440*/  WARPSYNC.COLLECTIVE R9, `(.L_x_574) ;  /* 0x0000000009087348 */ /* 0x000fea0003c00000 */
[----:B------:R0:W1:Y:S02]  /*0450*/  SHFL.DOWN P0, R8, R10, R12, R13 ;  /* 0x0800000c0a087389 */ /* 0x000064000000000d */
[----:B01----:R-:W-:Y:S05]  /*0460*/  ENDCOLLECTIVE ;  /* 0x000000000000791b */ /* 0x003fea0003800000 */
.L_x_574:
[----:B------:R-:W-:Y:S02]  /*0470*/  HFMA2 R12, -RZ, RZ, 0, 4.76837158203125e-07 ;  /* 0x00000008ff0c7431 */ /* 0x000fe400000001ff */
[----:B------:R-:W-:-:S04]  /*0480*/  IMAD.MOV.U32 R2, RZ, RZ, R8 ;  /* 0x000000ffff027224 */ /* 0x000fc800078e0008 */
[----:B------:R-:W-:-:S05]  /*0490*/  FADD R2, R11, R2 ;  /* 0x000000020b027221 */ /* 0x000fca0000000000 */
[----:B------:R-:W-:-:S07]  /*04a0*/  MOV R10, R2 ;  /* 0x00000002000a7202 */ /* 0x000fce0000000f00 */
[----:B------:R-:W-:Y:S05]  /*04b0*/  WARPSYNC.COLLECTIVE R9, `(.L_x_575) ;  /* 0x0000000009087348 */ /* 0x000fea0003c00000 */
[----:B------:R0:W1:Y:S02]  /*04c0*/  SHFL.DOWN P0, R8, R10, R12, R13 ;  /* 0x0800000c0a087389 */ /* 0x000064000000000d */
[----:B01----:R-:W-:Y:S05]  /*04d0*/  ENDCOLLECTIVE ;  /* 0x000000000000791b */ /* 0x003fea0003800000 */
.L_x_575:
[----:B------:R-:W-:Y:S01]  /*04e0*/  HFMA2 R12, -RZ, RZ, 0, 2.384185791015625e-07 ;  /* 0x00000004ff0c7431 */ /* 0x000fe200000001ff */
[----:B------:R-:W-:-:S05]  /*04f0*/  MOV R5, R8 ;  /* 0x0000000800057202 */ /* 0x000fca0000000f00 */
[----:B------:R-:W-:-:S04]  /*0500*/  FADD R5, R2, R5 ;  /* 0x0000000502057221 */ /* 0x000fc80000000000 */
[----:B------:R-:W-:-:S07]  /*0510*/  IMAD.MOV.U32 R10, RZ, RZ, R5 ;  /* 0x000000ffff0a7224 */ /* 0x000fce00078e0005 */
[----:B------:R-:W-:Y:S05]  /*0520*/  WARPSYNC.COLLECTIVE R9, `(.L_x_576) ;  /* 0x0000000009087348 */ /* 0x000fea0003c00000 */
[----:B------:R0:W1:Y:S02]  /*0530*/  SHFL.DOWN P0, R8, R10, R12, R13 ;  /* 0x0800000c0a087389 */ /* 0x000064000000000d */
[----:B01----:R-:W-:Y:S05]  /*0540*/  ENDCOLLECTIVE ;  /* 0x000000000000791b */ /* 0x003fea0003800000 */
.L_x_576:
[----:B------:R-:W-:Y:S01]  /*0550*/  IMAD.MOV.U32 R12, RZ, RZ, 0x2 ;  /* 0x00000002ff0c7424 */ /* 0x000fe200078e00ff */
[----:B------:R-:W-:-:S05]  /*0560*/  MOV R6, R8 ;  /* 0x0000000800067202 */ /* 0x000fca0000000f00 */
[----:B------:R-:W-:-:S05]  /*0570*/  FADD R6, R5, R6 ;  /* 0x0000000605067221 */ /* 0x000fca0000000000 */
[----:B------:R-:W-:-:S07]  /*0580*/  MOV R10, R6 ;  /* 0x00000006000a7202 */ /* 0x000fce0000000f00 */
[----:B------:R-:W-:Y:S05]  /*0590*/  WARPSYNC.COLLECTIVE R9, `(.L_x_577) ;  /* 0x0000000009087348 */ /* 0x000fea0003c00000 */
[----:B------:R0:W1:Y:S02]  /*05a0*/  SHFL.DOWN P0, R8, R10, R12, R13 ;  /* 0x0800000c0a087389 */ /* 0x000064000000000d */
[----:B01----:R-:W-:Y:S05]  /*05b0*/  ENDCOLLECTIVE ;  /* 0x000000000000791b */ /* 0x003fea0003800000 */
.L_x_577:
[----:B------:R-:W-:Y:S01]  /*05c0*/  HFMA2 R12, -RZ, RZ, 0, 5.9604644775390625e-08 ;  /* 0x00000001ff0c7431 */ /* 0x000fe200000001ff */
[----:B------:R-:W-:-:S05]  /*05d0*/  MOV R7, R8 ;  /* 0x0000000800077202 */ /* 0x000fca0000000f00 */
[----:B------:R-:W-:-:S05]  /*05e0*/  FADD R7, R6, R7 ;  /* 0x0000000706077221 */ /* 0x000fca0000000000 */
[----:B------:R-:W-:-:S07]  /*05f0*/  MOV R10, R7 ;  /* 0x00000007000a7202 */ /* 0x000fce0000000f00 */
[----:B------:R-:W-:Y:S05]  /*0600*/  WARPSYNC.COLLECTIVE R9, `(.L_x_578) ;  /* 0x0000000009087348 */ /* 0x000fea0003c00000 */
[----:B------:R0:W1:Y:S02]  /*0610*/  SHFL.DOWN P0, R8, R10, R12, R13 ;  /* 0x0800000c0a087389 */ /* 0x000064000000000d */
[----:B01----:R-:W-:Y:S05]  /*0620*/  ENDCOLLECTIVE ;  /* 0x000000000000791b */ /* 0x003fea0003800000 */
.L_x_578:
[----:B------:R-:W-:Y:S05]  /*0630*/  BRA `(.L_x_579) ;  /* 0xfffffffc00507947 */ /* 0x000fea000383ffff */
.L_x_580:
        /* <DEDUP_REMOVED lines=12> */
.L_x_916:


//--------------------- .text._Z7reduce6IfLj128ELb1EEvPT_S1_j --------------------------
	.section	.text._Z7reduce6IfLj128ELb1EEvPT_S1_j,"ax",@progbits
	.align	128
        .global         _Z7reduce6IfLj128ELb1EEvPT_S1_j
        .type           _Z7reduce6IfLj128ELb1EEvPT_S1_j,@function
        .size           _Z7reduce6IfLj128ELb1EEvPT_S1_j,(.L_x_917 - _Z7reduce6IfLj128ELb1EEvPT_S1_j)
        .other          _Z7reduce6IfLj128ELb1EEvPT_S1_j,@"STO_CUDA_ENTRY STV_DEFAULT"
_Z7reduce6IfLj128ELb1EEvPT_S1_j:
.text._Z7reduce6IfLj128ELb1EEvPT_S1_j:
        /* <DEDUP_REMOVED lines=13> */
.L_x_583:
        /* <DEDUP_REMOVED lines=10> */
.L_x_582:
[----:B------:R-:W-:Y:S05]  /*0170*/  BSYNC.RECONVERGENT B0 ;  /* 0x0000000000007941 */ /* 0x000fea0003800200 */
.L_x_581:
        /* <DEDUP_REMOVED lines=36> */
.L_x_592:
[----:B-1----:R-:W-:-:S07]  /*03c0*/  FADD R11, R7, R8 ;  /* 0x00000008070b7221 */ /* 0x002fce0000000000 */
.L_x_585:
[----:B------:R-:W-:Y:S05]  /*03d0*/  BSYNC B0 ;  /* 0x0000000000007941 */ /* 0x000fea0003800000 */
.L_x_584:
[----:B------:R-:W-:-:S13]  /*03e0*/  LOP3.LUT P0, RZ, R4, R3, RZ, 0xfc, !PT ;  /* 0x0000000304ff7212 */ /* 0x000fda000780fcff */
[----:B------:R-:W-:Y:S05]  /*03f0*/  @P0 EXIT ;  /* 0x000000000000094d */ /* 0x000fea0003800000 */
[----:B------:R-:W1:Y:S02]  /*0400*/  LDC.64 R2, c[0x0][0x388] ;  /* 0x0000e200ff027b82 */ /* 0x000e640000000a00 */
[----:B-1----:R-:W-:-:S05]  /*0410*/  IMAD.WIDE.U32 R2, R0, 0x4, R2 ;  /* 0x0000000400027825 */ /* 0x002fca00078e0002 */
[----:B------:R-:W-:Y:S01]  /*0420*/  STG.E desc[UR6][R2.64], R11 ;  /* 0x0000000b02007986 */ /* 0x000fe2000c101906 */
[----:B------:R-:W-:Y:S05]  /*0430*/  EXIT ;  /* 0x000000000000794d */ /* 0x000fea0003800000 */
.L_x_586:
[----:B------:R-:W-:Y:S02]  /*0440*/  HFMA2 R12, -RZ, RZ, 0, 9.5367431640625e-07 ;  /* 0x00000010ff0c7431 */ /* 0x000fe400000001ff */
[----:B------:R-:W-:Y:S01]  /*0450*/  IMAD.MOV.U32 R10, RZ, RZ, R11 ;  /* 0x000000ffff0a7224 */ /* 0x000fe200078e000b */
[----:B------:R-:W-:Y:S02]  /*0460*/  MOV R13, 0x1f ;  /* 0x0000001f000d7802 */ /* 0x000fe40000000f00 */
[----:B------:R-:W-:-:S07]  /*0470*/  MOV R9, 0xffffffff ;  /* 0xffffffff00097802 */ /* 0x000fce0000000f00 */
[----:B------:R-:W-:Y:S05]  /*0480*/  WARPSYNC.COLLECTIVE R9, `(.L_x_587) ;  /* 0x0000000009087348 */ /* 0x000fea0003c00000 */
[----:B------:R0:W1:Y:S02]  /*0490*/  SHFL.DOWN P0, R8, R10, R12, R13 ;  /* 0x0800000c0a087389 */ /* 0x000064000000000d */
[----:B01----:R-:W-:Y:S05]  /*04a0*/  ENDCOLLECTIVE ;  /* 0x000000000000791b */ /* 0x003fea0003800000 */
.L_x_587:
[----:B------:R-:W-:Y:S02]  /*04b0*/  HFMA2 R12, -RZ, RZ, 0, 4.76837158203125e-07 ;  /* 0x00000008ff0c7431 */ /* 0x000fe400000001ff */
[----:B------:R-:W-:-:S04]  /*04c0*/  IMAD.MOV.U32 R2, RZ, RZ, R8 ;  /* 0x000000ffff027224 */ /* 0x000fc800078e0008 */
[----:B------:R-:W-:-:S05]  /*04d0*/  FADD R2, R11, R2 ;  /* 0x000000020b027221 */ /* 0x000fca0000000000 */
[----:B------:R-:W-:-:S07]  /*04e0*/  MOV R10, R2 ;  /* 0x00000002000a7202 */ /* 0x000fce0000000f00 */
[----:B------:R-:W-:Y:S05]  /*04f0*/  WARPSYNC.COLLECTIVE R9, `(.L_x_588) ;  /* 0x0000000009087348 */ /* 0x000fea0003c00000 */
[----:B------:R0:W1:Y:S02]  /*0500*/  SHFL.DOWN P0, R8, R10, R12, R13 ;  /* 0x0800000c0a087389 */ /* 0x000064000000000d */
[----:B01----:R-:W-:Y:S05]  /*0510*/  ENDCOLLECTIVE ;  /* 0x000000000000791b */ /* 0x003fea0003800000 */
.L_x_588:
[----:B------:R-:W-:Y:S01]  /*0520*/  HFMA2 R12, -RZ, RZ, 0, 2.384185791015625e-07 ;  /* 0x00000004ff0c7431 */ /* 0x000fe200000001ff */
[----:B------:R-:W-:-:S05]  /*0530*/  MOV R5, R8 ;  /* 0x0000000800057202 */ /* 0x000fca0000000f00 */
[----:B------:R-:W-:-:S04]  /*0540*/  FADD R5, R2, R5 ;  /* 0x0000000502057221 */ /* 0x000fc80000000000 */
[----:B------:R-:W-:-:S07]  /*0550*/  IMAD.MOV.U32 R10, RZ, RZ, R5 ;  /* 0x000000ffff0a7224 */ /* 0x000fce00078e0005 */
[----:B------:R-:W-:Y:S05]  /*0560*/  WARPSYNC.COLLECTIVE R9, `(.L_x_589) ;  /* 0x0000000009087348 */ /* 0x000fea0003c00000 */
[----:B------:R0:W1:Y:S02]  /*0570*/  SHFL.DOWN P0, R8, R10, R12, R13 ;  /* 0x0800000c0a087389 */ /* 0x000064000000000d */
[----:B01----:R-:W-:Y:S05]  /*0580*/  ENDCOLLECTIVE ;  /* 0x000000000000791b */ /* 0x003fea0003800000 */
.L_x_589:
[----:B------:R-:W-:Y:S01]  /*0590*/  IMAD.MOV.U32 R12, RZ, RZ, 0x2 ;  /* 0x00000002ff0c7424 */ /* 0x000fe200078e00ff */
[----:B------:R-:W-:-:S05]  /*05a0*/  MOV R6, R8 ;  /* 0x0000000800067202 */ /* 0x000fca0000000f00 */
[----:B------:R-:W-:-:S05]  /*05b0*/  FADD R6, R5, R6 ;  /* 0x0000000605067221 */ /* 0x000fca0000000000 */
[----:B------:R-:W-:-:S07]  /*05c0*/  MOV R10, R6 ;  /* 0x00000006000a7202 */ /* 0x000fce0000000f00 */
[----:B------:R-:W-:Y:S05]  /*05d0*/  WARPSYNC.COLLECTIVE R9, `(.L_x_590) ;  /* 0x0000000009087348 */ /* 0x000fea0003c00000 */
[----:B------:R0:W1:Y:S02]  /*05e0*/  SHFL.DOWN P0, R8, R10, R12, R13 ;  /* 0x0800000c0a087389 */ /* 0x000064000000000d */
[----:B01----:R-:W-:Y:S05]  /*05f0*/  ENDCOLLECTIVE ;  /* 0x000000000000791b */ /* 0x003fea0003800000 */
.L_x_590:
[----:B------:R-:W-:Y:S01]  /*0600*/  HFMA2 R12, -RZ, RZ, 0, 5.9604644775390625e-08 ;  /* 0x00000001ff0c7431 */ /* 0x000fe200000001ff */
[----:B------:R-:W-:-:S05]  /*0610*/  MOV R7, R8 ;  /* 0x0000000800077202 */ /* 0x000fca0000000f00 */
[----:B------:R-:W-:-:S05]  /*0620*/  FADD R7, R6, R7 ;  /* 0x0000000706077221 */ /* 0x000fca0000000000 */
[----:B------:R-:W-:-:S07]  /*0630*/  MOV R10, R7 ;  /* 0x00000007000a7202 */ /* 0x000fce0000000f00 */
[----:B------:R-:W-:Y:S05]  /*0640*/  WARPSYNC.COLLECTIVE R9, `(.L_x_591) ;  /* 0x0000000009087348 */ /* 0x000fea0003c00000 */
[----:B------:R0:W1:Y:S02]  /*0650*/  SHFL.DOWN P0, R8, R10, R12, R13 ;  /* 0x0800000c0a087389 */ /* 0x000064000000000d */
[----:B01----:R-:W-:Y:S05]  /*0660*/  ENDCOLLECTIVE ;  /* 0x000000000000791b */ /* 0x003fea0003800000 */
.L_x_591:
[----:B------:R-:W-:Y:S05]  /*0670*/  BRA `(.L_x_592) ;  /* 0xfffffffc00507947 */ /* 0x000fea000383ffff */
.L_x_593:
        /* <DEDUP_REMOVED lines=16> */
.L_x_917:


//--------------------- .text._Z7reduce6IfLj256ELb1EEvPT_S1_j --------------------------
	.section	.text._Z7reduce6IfLj256ELb1EEvPT_S1_j,"ax",@progbits
	.align	128
        .global         _Z7reduce6IfLj256ELb1EEvPT_S1_j
        .type           _Z7reduce6IfLj256ELb1EEvPT_S1_j,@function
        .size           _Z7reduce6IfLj256ELb1EEvPT_S1_j,(.L_x_918 - _Z7reduce6IfLj256ELb1EEvPT_S1_j)
        .other          _Z7reduce6IfLj256ELb1EEvPT_S1_j,@"STO_CUDA_ENTRY STV_DEFAULT"
_Z7reduce6IfLj256ELb1EEvPT_S1_j:
.text._Z7reduce6IfLj256ELb1EEvPT_S1_j:
        /* <DEDUP_REMOVED lines=13> */
.L_x_596:
        /* <DEDUP_REMOVED lines=10> */
.L_x_595:
[----:B------:R-:W-:Y:S05]  /*0170*/  BSYNC.RECONVERGENT B0 ;  /* 0x0000000000007941 */ /* 0x000fea0003800200 */
.L_x_594:
        /* <DEDUP_REMOVED lines=40> */
.L_x_605:
[----:B-1----:R-:W-:-:S07]  /*0400*/  FADD R11, R7, R8 ;  /* 0x00000008070b7221 */ /* 0x002fce0000000000 */
.L_x_598:
[----:B------:R-:W-:Y:S05]  /*0410*/  BSYNC B0 ;  /* 0x0000000000007941 */ /* 0x000fea0003800000 */
.L_x_597:
[----:B------:R-:W-:-:S13]  /*0420*/  LOP3.LUT P0, RZ, R4, R3, RZ, 0xfc, !PT ;  /* 0x0000000304ff7212 */ /* 0x000fda000780fcff */
[----:B------:R-:W-:Y:S05]  /*0430*/  @P0 EXIT ;  /* 0x000000000000094d */ /* 0x000fea0003800000 */
[----:B------:R-:W1:Y:S02]  /*0440*/  LDC.64 R2, c[0x0][0x388] ;  /* 0x0000e200ff027b82 */ /* 0x000e640000000a00 */
[----:B-1----:R-:W-:-:S05]  /*0450*/  IMAD.WIDE.U32 R2, R0, 0x4, R2 ;  /* 0x0000000400027825 */ /* 0x002fca00078e0002 */
[----:B------:R-:W-:Y:S01]  /*0460*/  STG.E desc[UR6][R2.64], R11 ;  /* 0x0000000b02007986 */ /* 0x000fe2000c101906 */
[----:B------:R-:W-:Y:S05]  /*0470*/  EXIT ;  /* 0x000000000000794d */ /* 0x000fea0003800000 */
.L_x_599:
[----:B------:R-:W-:Y:S02]  /*0480*/  HFMA2 R12, -RZ, RZ, 0, 9.5367431640625e-07 ;  /* 0x00000010ff0c7431 */ /* 0x000fe400000001ff */
[----:B------:R-:W-:Y:S01]  /*0490*/  IMAD.MOV.U32 R10, RZ, RZ, R11 ;  /* 0x000000ffff0a7224 */ /* 0x000fe200078e000b */
[----:B------:R-:W-:Y:S02]  /*04a0*/  MOV R13, 0x1f ;  /* 0x0000001f000d7802 */ /* 0x000fe40000000f00 */
[----:B------:R-:W-:-:S07]  /*04b0*/  MOV R9, 0xffffffff ;  /* 0xffffffff00097802 */ /* 0x000fce0000000f00 */
[----:B------:R-:W-:Y:S05]  /*04c0*/  WARPSYNC.COLLECTIVE R9, `(.L_x_600) ;  /* 0x0000000009087348 */ /* 0x000fea0003c00000 */
[----:B------:R0:W1:Y:S02]  /*04d0*/  SHFL.DOWN P0, R8, R10, R12, R13 ;  /* 0x0800000c0a087389 */ /* 0x000064000000000d */
[----:B01----:R-:W-:Y:S05]  /*04e0*/  ENDCOLLECTIVE ;  /* 0x000000000000791b */ /* 0x003fea0003800000 */
.L_x_600:
[----:B------:R-:W-:Y:S02]  /*04f0*/  HFMA2 R12, -RZ, RZ, 0, 4.76837158203125e-07 ;  /* 0x00000008ff0c7431 */ /* 0x000fe400000001ff */
[----:B------:R-:W-:-:S04]  /*0500*/  IMAD.MOV.U32 R2, RZ, RZ, R8 ;  /* 0x000000ffff027224 */ /* 0x000fc800078e0008 */
[----:B------:R-:W-:-:S05]  /*0510*/  FADD R2, R11, R2 ;  /* 0x000000020b027221 */ /* 0x000fca0000000000 */
[----:B------:R-:W-:-:S07]  /*0520*/  MOV R10, R2 ;  /* 0x00000002000a7202 */ /* 0x000fce0000000f00 */
[----:B------:R-:W-:Y:S05]  /*0530*/  WARPSYNC.COLLECTIVE R9, `(.L_x_601) ;  /* 0x0000000009087348 */ /* 0x000fea0003c00000 */
[----:B------:R0:W1:Y:S02]  /*0540*/  SHFL.DOWN P0, R8, R10, R12, R13 ;  /* 0x0800000c0a087389 */ /* 0x000064000000000d */
[----:B01----:R-:W-:Y:S05]  /*0550*/  ENDCOLLECTIVE ;  /* 0x000000000000791b */ /* 0x003fea0003800000 */
.L_x_601:
[----:B------:R-:W-:Y:S01]  /*0560*/  HFMA2 R12, -RZ, RZ, 0, 2.384185791015625e-07 ;  /* 0x00000004ff0c7431 */ /* 0x000fe200000001ff */
[----:B------:R-:W-:-:S05]  /*0570*/  MOV R5, R8 ;  /* 0x0000000800057202 */ /* 0x000fca0000000f00 */
[----:B------:R-:W-:-:S04]  /*0580*/  FADD R5, R2, R5 ;  /* 0x0000000502057221 */ /* 0x000fc80000000000 */
[----:B------:R-:W-:-:S07]  /*0590*/  IMAD.MOV.U32 R10, RZ, RZ, R5 ;  /* 0x000000ffff0a7224 */ /* 0x000fce00078e0005 */
[----:B------:R-:W-:Y:S05]  /*05a0*/  WARPSYNC.COLLECTIVE R9, `(.L_x_602) ;  /* 0x0000000009087348 */ /* 0x000fea0003c00000 */
[----:B------:R0:W1:Y:S02]  /*05b0*/  SHFL.DOWN P0, R8, R10, R12, R13 ;  /* 0x0800000c0a087389 */ /* 0x000064000000000d */
[----:B01----:R-:W-:Y:S05]  /*05c0*/  ENDCOLLECTIVE ;  /* 0x000000000000791b */ /* 0x003fea0003800000 */
.L_x_602:
[----:B------:R-:W-:Y:S01]  /*05d0*/  IMAD.MOV.U32 R12, RZ, RZ, 0x2 ;  /* 0x00000002ff0c7424 */ /* 0x000fe200078e00ff */
[----:B------:R-:W-:-:S05]  /*05e0*/  MOV R6, R8 ;  /* 0x0000000800067202 */ /* 0x000fca0000000f00 */
[----:B------:R-:W-:-:S05]  /*05f0*/  FADD R6, R5, R6 ;  /* 0x0000000605067221 */ /* 0x000fca0000000000 */
[----:B------:R-:W-:-:S07]  /*0600*/  MOV R10, R6 ;  /* 0x00000006000a7202 */ /* 0x000fce0000000f00 */
[----:B------:R-:W-:Y:S05]  /*0610*/  WARPSYNC.COLLECTIVE R9, `(.L_x_603) ;  /* 0x0000000009087348 */ /* 0x000fea0003c00000 */
[----:B------:R0:W1:Y:S02]  /*0620*/  SHFL.DOWN P0, R8, R10, R12, R13 ;  /* 0x0800000c0a087389 */ /* 0x000064000000000d */
[----:B01----:R-:W-:Y:S05]  /*0630*/  ENDCOLLECTIVE ;  /* 0x000000000000791b */ /* 0x003fea0003800000 */
.L_x_603:
[----:B------:R-:W-:Y:S01]  /*0640*/  HFMA2 R12, -RZ, RZ, 0, 5.9604644775390625e-08 ;  /* 0x00000001ff0c7431 */ /* 0x000fe200000001ff */
[----:B------:R-:W-:-:S05]  /*0650*/  MOV R7, R8 ;  /* 0x0000000800077202 */ /* 0x000fca0000000f00 */
[----:B------:R-:W-:-:S05]  /*0660*/  FADD R7, R6, R7 ;  /* 0x0000000706077221 */ /* 0x000fca0000000000 */
[----:B------:R-:W-:-:S07]  /*0670*/  MOV R10, R7 ;  /* 0x00000007000a7202 */ /* 0x000fce0000000f00 */
[----:B------:R-:W-:Y:S05]  /*0680*/  WARPSYNC.COLLECTIVE R9, `(.L_x_604) ;  /* 0x0000000009087348 */ /* 0x000fea0003c00000 */
[----:B------:R0:W1:Y:S02]  /*0690*/  SHFL.DOWN P0, R8, R10, R12, R13 ;  /* 0x0800000c0a087389 */ /* 0x000064000000000d */
[----:B01----:R-:W-:Y:S05]  /*06a0*/  ENDCOLLECTIVE ;  /* 0x000000000000791b */ /* 0x003fea0003800000 */
.L_x_604:
[----:B------:R-:W-:Y:S05]  /*06b0*/  BRA `(.L_x_605) ;  /* 0xfffffffc00507947 */ /* 0x000fea000383ffff */
.L_x_606:
        /* <DEDUP_REMOVED lines=12> */
.L_x_918:


//--------------------- .text._Z7reduce6IfLj512ELb1EEvPT_S1_j --------------------------
	.section	.text._Z7reduce6IfLj512ELb1EEvPT_S1_j,"ax",@progbits
	.align	128
        .global         _Z7reduce6IfLj512ELb1EEvPT_S1_j
        .type           _Z7reduce6IfLj512ELb1EEvPT_S1_j,@function
        .size           _Z7reduce6IfLj512ELb1EEvPT_S1_j,(.L_x_919 - _Z7reduce6IfLj512ELb1EEvPT_S1_j)
        .other          _Z7reduce6IfLj512ELb1EEvPT_S1_j,@"STO_CUDA_ENTRY STV_DEFAULT"
_Z7reduce6IfLj512ELb1EEvPT_S1_j:
.text._Z7reduce6IfLj512ELb1EEvPT_S1_j:
        /* <DEDUP_REMOVED lines=9> */
[----:B-1----:R-:W-:-:S13]  /*0090*/  ISETP.GE.U32.AND P0, PT, R3, UR4, PT ;  /* 0x0000000403007c0c */ /* 0x002fda000bf06070 */
[----:B---3--:R-:W-:Y:S05]  /*00a0*/  @P0 BRA `(.L_x_608) ;  /* 0x0000000000340947 */ /* 0x008fea0003800000 */
[----:B------:R-:W0:Y:S01]  /*00b0*/  LDC R10, c[0x0][0x370] ;  /* 0x0000dc00ff0a7b82 */ /* 0x000e220000000800 */
[----:B------:R-:W-:-:S07]  /*00c0*/  MOV R11, RZ ;  /* 0x000000ff000b7202 */ /* 0x000fce0000000f00 */
[----:B------:R-:W1:Y:S02]  /*00d0*/  LDC.64 R8, c[0x0][0x380] ;  /* 0x0000e000ff087b82 */ /* 0x000e640000000a00 */
.L_x_609:
        /* <DEDUP_REMOVED lines=10> */
.L_x_608:
[----:B------:R-:W-:Y:S05]  /*0180*/  BSYNC.RECONVERGENT B0 ;  /* 0x0000000000007941 */ /* 0x000fea0003800200 */
.L_x_607:
        /* <DEDUP_REMOVED lines=13> */
[----:B------:R-:W2:Y:S01]  /*0260*/  @!P1 LDS R6, [R4+0x400] ;  /* 0x0004000004069984 */ /* 0x000ea20000000800 */
[----:B-1----:R-:W-:-:S04]  /*0270*/  IMAD R3, R8, UR5, R3 ;  /* 0x0000000508037c24 */ /* 0x002fc8000f8e0203 */
[----:B0-----:R-:W-:-:S05]  /*0280*/  IMAD R3, R3, UR4, RZ ;  /* 0x0000000403037c24 */ /* 0x001fca000f8e02ff */
[----:B------:R-:W-:Y:S01]  /*0290*/  IADD3 R5, PT, PT, R3, R2, RZ ;  /* 0x0000000203057210 */ /* 0x000fe20007ffe0ff */
[----:B--2---:R-:W-:-:S05]  /*02a0*/  @!P1 FADD R11, R11, R6 ;  /* 0x000000060b0b9221 */ /* 0x004fca0000000000 */
[----:B------:R-:W-:Y:S01]  /*02b0*/  @!P1 STS [R4], R11 ;  /* 0x0000000b04009388 */ /* 0x000fe20000000800 */
[----:B------:R-:W-:Y:S01]  /*02c0*/  BAR.SYNC.DEFER_BLOCKING 0x0 ;  /* 0x0000000000007b1d */ /* 0x000fe20000010000 */
[----:B------:R-:W-:-:S05]  /*02d0*/  ISETP.GT.U32.AND P1, PT, R2, 0x3f, PT ;  /* 0x0000003f0200780c */ /* 0x000fca0003f24070 */
[----:B------:R-:W0:Y:S02]  /*02e0*/  @!P0 LDS R6, [R4+0x200] ;  /* 0x0002000004068984 */ /* 0x000e240000000800 */
[----:B0-----:R-:W-:-:S05]  /*02f0*/  @!P0 FADD R11, R11, R6 ;  /* 0x000000060b0b8221 */ /* 0x001fca0000000000 */
[----:B------:R-:W-:Y:S01]  /*0300*/  @!P0 STS [R4], R11 ;  /* 0x0000000b04008388 */ /* 0x000fe20000000800 */
[----:B------:R-:W-:Y:S01]  /*0310*/  BAR.SYNC.DEFER_BLOCKING 0x0 ;  /* 0x0000000000007b1d */ /* 0x000fe20000010000 */
[----:B------:R-:W-:-:S05]  /*0320*/  ISETP.GT.U32.AND P0, PT, R5, 0x1f, PT ;  /* 0x0000001f0500780c */ /* 0x000fca0003f04070 */
[----:B------:R-:W0:Y:S02]  /*0330*/  @!P1 LDS R6, [R4+0x100] ;  /* 0x0001000004069984 */ /* 0x000e240000000800 */
[----:B0-----:R-:W-:-:S05]  /*0340*/  @!P1 FADD R11, R11, R6 ;  /* 0x000000060b0b9221 */ /* 0x001fca0000000000 */
[----:B------:R0:W-:Y:S01]  /*0350*/  @!P1 STS [R4], R11 ;  /* 0x0000000b04009388 */ /* 0x0001e20000000800 */
[----:B------:R-:W-:Y:S06]  /*0360*/  BAR.SYNC.DEFER_BLOCKING 0x0 ;  /* 0x0000000000007b1d */ /* 0x000fec0000010000 */
[----:B------:R-:W-:Y:S05]  /*0370*/  @P0 BRA `(.L_x_611) ;  /* 0x0000000000380947 */ /* 0x000fea0003800000 */
[----:B0-----:R-:W0:Y:S01]  /*0380*/  LDS R4, [R4+0x80] ;  /* 0x0000800004047984 */ /* 0x001e220000000800 */
        /* <DEDUP_REMOVED lines=12> */
.L_x_618:
[----:B-1----:R-:W-:-:S07]  /*0450*/  FADD R11, R7, R8 ;  /* 0x00000008070b7221 */ /* 0x002fce0000000000 */
.L_x_611:
[----:B------:R-:W-:Y:S05]  /*0460*/  BSYNC B0 ;  /* 0x0000000000007941 */ /* 0x000fea0003800000 */
.L_x_610:
[----:B------:R-:W-:-:S13]  /*0470*/  LOP3.LUT P0, RZ, R3, R2, RZ, 0xfc, !PT ;  /* 0x0000000203ff7212 */ /* 0x000fda000780fcff */
[----:B------:R-:W-:Y:S05]  /*0480*/  @P0 EXIT ;  /* 0x000000000000094d */ /* 0x000fea0003800000 */
[----:B------:R-:W1:Y:S02]  /*0490*/  LDC.64 R2, c[0x0][0x388] ;  /* 0x0000e200ff027b82 */ /* 0x000e640000000a00 */
[----:B-1----:R-:W-:-:S05]  /*04a0*/  IMAD.WIDE.U32 R2, R0, 0x4, R2 ;  /* 0x0000000400027825 */ /* 0x002fca00078e0002 */
[----:B------:R-:W-:Y:S01]  /*04b0*/  STG.E desc[UR6][R2.64], R11 ;  /* 0x0000000b02007986 */ /* 0x000fe2000c101906 */
[----:B------:R-:W-:Y:S05]  /*04c0*/  EXIT ;  /* 0x000000000000794d */ /* 0x000fea0003800000 */
.L_x_612:
[----:B------:R-:W-:Y:S02]  /*04d0*/  HFMA2 R12, -RZ, RZ, 0, 9.5367431640625e-07 ;  /* 0x00000010ff0c7431 */ /* 0x000fe400000001ff */
[----:B------:R-:W-:Y:S01]  /*04e0*/  IMAD.MOV.U32 R10, RZ, RZ, R11 ;  /* 0x000000ffff0a7224 */ /* 0x000fe200078e000b */
[----:B------:R-:W-:Y:S02]  /*04f0*/  MOV R13, 0x1f ;  /* 0x0000001f000d7802 */ /* 0x000fe40000000f00 */
[----:B------:R-:W-:-:S07]  /*0500*/  MOV R9, 0xffffffff ;  /* 0xffffffff00097802 */ /* 0x000fce0000000f00 */
[----:B------:R-:W-:Y:S05]  /*0510*/  WARPSYNC.COLLECTIVE R9, `(.L_x_613) ;  /* 0x0000000009087348 */ /* 0x000fea0003c00000 */
[----:B------:R0:W1:Y:S02]  /*0520*/  SHFL.DOWN P0, R8, R10, R12, R13 ;  /* 0x0800000c0a087389 */ /* 0x000064000000000d */
[----:B01----:R-:W-:Y:S05]  /*0530*/  ENDCOLLECTIVE ;  /* 0x000000000000791b */ /* 0x003fea0003800000 */
.L_x_613:
[----:B------:R-:W-:Y:S02]  /*0540*/  HFMA2 R12, -RZ, RZ, 0, 4.76837158203125e-07 ;  /* 0x00000008ff0c7431 */ /* 0x000fe400000001ff */
[----:B------:R-:W-:-:S04]  /*0550*/  IMAD.MOV.U32 R4, RZ, RZ, R8 ;  /* 0x000000ffff047224 */ /* 0x000fc800078e0008 */
[----:B------:R-:W-:-:S05]  /*0560*/  FADD R4, R11, R4 ;  /* 0x000000040b047221 */ /* 0x000fca0000000000 */
[----:B------:R-:W-:-:S07]  /*0570*/  MOV R10, R4 ;  /* 0x00000004000a7202 */ /* 0x000fce0000000f00 */
[----:B------:R-:W-:Y:S05]  /*0580*/  WARPSYNC.COLLECTIVE R9, `(.L_x_614) ;  /* 0x0000000009087348 */ /* 0x000fea0003c00000 */
[----:B------:R0:W1:Y:S02]  /*0590*/  SHFL.DOWN P0, R8, R10, R12, R13 ;  /* 0x0800000c0a087389 */ /* 0x000064000000000d */
[----:B01----:R-:W-:Y:S05]  /*05a0*/  ENDCOLLECTIVE ;  /* 0x000000000000791b */ /* 0x003fea0003800000 */
.L_x_614:
[----:B------:R-:W-:Y:S01]  /*05b0*/  HFMA2 R12, -RZ, RZ, 0, 2.384185791015625e-07 ;  /* 0x00000004ff0c7431 */ /* 0x000fe200000001ff */
[----:B------:R-:W-:-:S05]  /*05c0*/  MOV R5, R8 ;  /* 0x0000000800057202 */ /* 0x000fca0000000f00 */
[----:B------:R-:W-:-:S04]  /*05d0*/  FADD R5, R4, R5 ;  /* 0x0000000504057221 */ /* 0x000fc80000000000 */
[----:B------:R-:W-:-:S07]  /*05e0*/  IMAD.MOV.U32 R10, RZ, RZ, R5 ;  /* 0x000000ffff0a7224 */ /* 0x000fce00078e0005 */
[----:B------:R-:W-:Y:S05]  /*05f0*/  WARPSYNC.COLLECTIVE R9, `(.L_x_615) ;  /* 0x0000000009087348 */ /* 0x000fea0003c00000 */
[----:B------:R0:W1:Y:S02]  /*0600*/  SHFL.DOWN P0, R8, R10, R12, R13 ;  /* 0x0800000c0a087389 */ /* 0x000064000000000d */
[----:B01----:R-:W-:Y:S05]  /*0610*/  ENDCOLLECTIVE ;  /* 0x000000000000791b */ /* 0x003fea0003800000 */
.L_x_615:
[----:B------:R-:W-:Y:S01]  /*0620*/  IMAD.MOV.U32 R12, RZ, RZ, 0x2 ;  /* 0x00000002ff0c7424 */ /* 0x000fe200078e00ff */
[----:B------:R-:W-:-:S05]  /*0630*/  MOV R6, R8 ;  /* 0x0000000800067202 */ /* 0x000fca0000000f00 */
[----:B------:R-:W-:-:S05]  /*0640*/  FADD R6, R5, R6 ;  /* 0x0000000605067221 */ /* 0x000fca0000000000 */
[----:B------:R-:W-:-:S07]  /*0650*/  MOV R10, R6 ;  /* 0x00000006000a7202 */ /* 0x000fce0000000f00 */
[----:B------:R-:W-:Y:S05]  /*0660*/  WARPSYNC.COLLECTIVE R9, `(.L_x_616) ;  /* 0x0000000009087348 */ /* 0x000fea0003c00000 */
[----:B------:R0:W1:Y:S02]  /*0670*/  SHFL.DOWN P0, R8, R10, R12, R13 ;  /* 0x0800000c0a087389 */ /* 0x000064000000000d */
[----:B01----:R-:W-:Y:S05]  /*0680*/  ENDCOLLECTIVE ;  /* 0x000000000000791b */ /* 0x003fea0003800000 */
.L_x_616:
[----:B------:R-:W-:Y:S01]  /*0690*/  HFMA2 R12, -RZ, RZ, 0, 5.9604644775390625e-08 ;  /* 0x00000001ff0c7431 */ /* 0x000fe200000001ff */
[----:B------:R-:W-:-:S05]  /*06a0*/  MOV R7, R8 ;  /* 0x0000000800077202 */ /* 0x000fca0000000f00 */
[----:B------:R-:W-:-:S05]  /*06b0*/  FADD R7, R6, R7 ;  /* 0x0000000706077221 */ /* 0x000fca0000000000 */
[----:B------:R-:W-:-:S07]  /*06c0*/  MOV R10, R7 ;  /* 0x00000007000a7202 */ /* 0x000fce0000000f00 */
[----:B------:R-:W-:Y:S05]  /*06d0*/  WARPSYNC.COLLECTIVE R9, `(.L_x_617) ;  /* 0x0000000009087348 */ /* 0x000fea0003c00000 */
[----:B------:R0:W1:Y:S02]  /*06e0*/  SHFL.DOWN P0, R8, R10, R12, R13 ;  /* 0x0800000c0a087389 */ /* 0x000064000000000d */
[----:B01----:R-:W-:Y:S05]  /*06f0*/  ENDCOLLECTIVE ;  /* 0x000000000000791b */ /* 0x003fea0003800000 */
.L_x_617:
[----:B------:R-:W-:Y:S05]  /*0700*/  BRA `(.L_x_618) ;  /* 0xfffffffc00507947 */ /* 0x000fea000383ffff */
.L_x_619:
        /* <DEDUP_REMOVED lines=15> */
.L_x_919:


//--------------------- .text._Z7reduce6IiLj1ELb0EEvPT_S1_j --------------------------
	.section	.text._Z7reduce6IiLj1ELb0EEvPT_S1_j,"ax",@progbits
	.align	128
        .global         _Z7reduce6IiLj1ELb0EEvPT_S1_j
        .type           _Z7reduce6IiLj1ELb0EEvPT_S1_j,@function
        .size           _Z7reduce6IiLj1ELb0EEvPT_S1_j,(.L_x_920 - _Z7reduce6IiLj1ELb0EEvPT_S1_j)
        .other          _Z7reduce6IiLj1ELb0EEvPT_S1_j,@"STO_CUDA_ENTRY STV_DEFAULT"
_Z7reduce6IiLj1ELb0EEvPT_S1_j:
.text._Z7reduce6IiLj1ELb0EEvPT_S1_j:
[----:B------:R-:W-:Y:S01]  /*0000*/  LDC R1, c[0x0][0x37c] ;  /* 0x0000df00ff017b82 */ /* 0x000fe20000000800 */
[----:B------:R-:W0:Y:S01]  /*0010*/  S2R R3, SR_TID.X ;  /* 0x0000000000037919 */ /* 0x000e220000002100 */
[----:B------:R-:W1:Y:S01]  /*0020*/  LDCU UR4, c[0x0][0x390] ;  /* 0x00007200ff0477ac */ /* 0x000e620008000800 */
[----:B------:R-:W-:Y:S01]  /*0030*/  BSSY.RECONVERGENT B0, `(.L_x_620) ;  /* 0x0000015000007945 */ /* 0x000fe20003800200 */
[----:B------:R-:W-:Y:S01]  /*0040*/  HFMA2 R8, -RZ, RZ, 0, 0 ;  /* 0x00000000ff087431 */ /* 0x000fe200000001ff */
[----:B------:R-:W0:Y:S01]  /*0050*/  S2R R0, SR_CTAID.X ;  /* 0x0000000000007919 */ /* 0x000e220000002500 */
[----:B------:R-:W2:Y:S01]  /*0060*/  LDCU.64 UR6, c[0x0][0x358] ;  /* 0x00006b00ff0677ac */ /* 0x000ea20008000a00 */
[----:B0-----:R-:W-:-:S05]  /*0070*/  IMAD R2, R0, 0x2, R3 ;  /* 0x0000000200027824 */ /* 0x001fca00078e0203 */
[----:B-1----:R-:W-:Y:S01]  /*0080*/  ISETP.GE.U32.AND P0, PT, R2, UR4, PT ;  /* 0x0000000402007c0c */ /* 0x002fe2000bf06070 */
[----:B------:R-:W0:-:S12]  /*0090*/  LDCU UR4, c[0x0][0x390] ;  /* 0x00007200ff0477ac */ /* 0x000e180008000800 */
[----:B--2---:R-:W-:Y:S05]  /*00a0*/  @P0 BRA `(.L_x_621) ;  /* 0x0000000000340947 */ /* 0x004fea0003800000 */
[----:B------:R-:W1:Y:S01]  /*00b0*/  LDC R13, c[0x0][0x370] ;  /* 0x0000dc00ff0d7b82 */ /* 0x000e620000000800 */
[----:B------:R-:W-:-:S07]  /*00c0*/  IMAD.MOV.U32 R8, RZ, RZ, RZ ;  /* 0x000000ffff087224 */ /* 0x000fce00078e00ff */
[----:B------:R-:W2:Y:S02]  /*00d0*/  LDC.64 R4, c[0x0][0x380] ;  /* 0x0000e000ff047b82 */ /* 0x000ea40000000a00 */
.L_x_622:
[----:B------:R-:W-:-:S04]  /*00e0*/  IADD3 R6, PT, PT, R2, 0x1, RZ ;  /* 0x0000000102067810 */ /* 0x000fc80007ffe0ff */
[----:B0-----:R-:W-:Y:S01]  /*00f0*/  ISETP.GE.U32.AND P0, PT, R6, UR4, PT ;  /* 0x0000000406007c0c */ /* 0x001fe2000bf06070 */
[----:B--2---:R-:W-:-:S05]  /*0100*/  IMAD.WIDE.U32 R6, R2, 0x4, R4 ;  /* 0x0000000402067825 */ /* 0x004fca00078e0004 */
[----:B------:R-:W2:Y:S07]  /*0110*/  LDG.E R9, desc[UR6][R6.64] ;  /* 0x0000000606097981 */ /* 0x000eae000c1e1900 */
[----:B------:R-:W3:Y:S01]  /*0120*/  @!P0 LDG.E R11, desc[UR6][R6.64+0x4] ;  /* 0x00000406060b8981 */ /* 0x000ee2000c1e1900 */
[----:B-1----:R-:W-:-:S05]  /*0130*/  IMAD R2, R13, 0x2, R2 ;  /* 0x000000020d027824 */ /* 0x002fca00078e0202 */
[----:B------:R-:W-:Y:S02]  /*0140*/  ISETP.GE.U32.AND P1, PT, R2, UR4, PT ;  /* 0x0000000402007c0c */ /* 0x000fe4000bf26070 */
[----:B--2---:R-:W-:-:S05]  /*0150*/  IADD3 R8, PT, PT, R9, R8, RZ ;  /* 0x0000000809087210 */ /* 0x004fca0007ffe0ff */
[----:B---3--:R-:W-:-:S06]  /*0160*/  @!P0 IMAD.IADD R8, R8, 0x1, R11 ;  /* 0x0000000108088824 */ /* 0x008fcc00078e020b */
[----:B------:R-:W-:Y:S05]  /*0170*/  @!P1 BRA `(.L_x_622) ;  /* 0xfffffffc00d89947 */ /* 0x000fea000383ffff */
.L_x_621:
[----:B0-----:R-:W-:Y:S05]  /*0180*/  BSYNC.RECONVERGENT B0 ;  /* 0x0000000000007941 */ /* 0x001fea0003800200 */
.L_x_620:
[----:B------:R-:W0:Y:S01]  /*0190*/  S2R R2, SR_TID.Y ;  /* 0x0000000000027919 */ /* 0x000e220000002200 */
[----:B------:R-:W1:Y:S01]  /*01a0*/  LDCU UR8, c[0x0][0x360] ;  /* 0x00006c00ff0877ac */ /* 0x000e620008000800 */
[----:B------:R-:W2:Y:S01]  /*01b0*/  S2UR UR5, SR_CgaCtaId ;  /* 0x00000000000579c3 */ /* 0x000ea20000008800 */
[----:B------:R-:W-:Y:S01]  /*01c0*/  BSSY B0, `(.L_x_623) ;  /* 0x000001d000007945 */ /* 0x000fe20003800000 */
[----:B------:R-:W0:Y:S01]  /*01d0*/  S2R R7, SR_TID.Z ;  /* 0x0000000000077919 */ /* 0x000e220000002300 */
[----:B------:R-:W0:Y:S01]  /*01e0*/  LDCU UR9, c[0x0][0x364] ;  /* 0x00006c80ff0977ac */ /* 0x000e220008000800 */
[----:B------:R-:W-:Y:S01]  /*01f0*/  IMAD.MOV.U32 R9, RZ, RZ, R8 ;  /* 0x000000ffff097224 */ /* 0x000fe200078e0008 */
        /* <DEDUP_REMOVED lines=16> */
[----:B0-----:R-:W-:-:S05]  /*0300*/  IADD3 R4, PT, PT, R4, R9, RZ ;  /* 0x0000000904047210 */ /* 0x001fca0007ffe0ff */
[----:B------:R-:W0:Y:S02]  /*0310*/  SHFL.DOWN PT, R5, R4, 0x8, 0x1f ;  /* 0x09001f0004057f89 */ /* 0x000e2400000e0000 */
[----:B0-----:R-:W-:-:S05]  /*0320*/  IMAD.IADD R5, R4, 0x1, R5 ;  /* 0x0000000104057824 */ /* 0x001fca00078e0205 */
[----:B------:R-:W0:Y:S02]  /*0330*/  SHFL.DOWN PT, R6, R5, 0x4, 0x1f ;  /* 0x08801f0005067f89 */ /* 0x000e2400000e0000 */
[----:B0-----:R-:W-:-:S05]  /*0340*/  IADD3 R6, PT, PT, R5, R6, RZ ;  /* 0x0000000605067210 */ /* 0x001fca0007ffe0ff */
[----:B------:R-:W0:Y:S02]  /*0350*/  SHFL.DOWN PT, R7, R6, 0x2, 0x1f ;  /* 0x08401f0006077f89 */ /* 0x000e2400000e0000 */
[----:B0-----:R-:W-:-:S05]  /*0360*/  IMAD.IADD R7, R6, 0x1, R7 ;  /* 0x0000000106077824 */ /* 0x001fca00078e0207 */
[----:B------:R0:W1:Y:S02]  /*0370*/  SHFL.DOWN PT, R8, R7, 0x1, 0x1f ;  /* 0x08201f0007087f89 */ /* 0x00006400000e0000 */
.L_x_631:
[----:B-1----:R-:W-:-:S07]  /*0380*/  IADD3 R9, PT, PT, R7, R8, RZ ;  /* 0x0000000807097210 */ /* 0x002fce0007ffe0ff */
.L_x_624:
[----:B------:R-:W-:Y:S05]  /*0390*/  BSYNC B0 ;  /* 0x0000000000007941 */ /* 0x000fea0003800000 */
.L_x_623:
[----:B------:R-:W-:-:S13]  /*03a0*/  LOP3.LUT P0, RZ, R2, R3, RZ, 0xfc, !PT ;  /* 0x0000000302ff7212 */ /* 0x000fda000780fcff */
[----:B------:R-:W-:Y:S05]  /*03b0*/  @P0 EXIT ;  /* 0x000000000000094d */ /* 0x000fea0003800000 */
[----:B------:R-:W1:Y:S02]  /*03c0*/  LDC.64 R2, c[0x0][0x388] ;  /* 0x0000e200ff027b82 */ /* 0x000e640000000a00 */
[----:B-1----:R-:W-:-:S05]  /*03d0*/  IMAD.WIDE.U32 R2, R0, 0x4, R2 ;  /* 0x0000000400027825 */ /* 0x002fca00078e0002 */
[----:B------:R-:W-:Y:S01]  /*03e0*/  STG.E desc[UR6][R2.64], R9 ;  /* 0x0000000902007986 */ /* 0x000fe2000c101906 */
[----:B------:R-:W-:Y:S05]  /*03f0*/  EXIT ;  /* 0x000000000000794d */ /* 0x000fea0003800000 */
.L_x_625:
[----:B------:R-:W-:Y:S02]  /*0400*/  HFMA2 R12, -RZ, RZ, 0, 1.847743988037109375e-06 ;  /* 0x0000001fff0c7431 */ /* 0x000fe400000001ff */
[----:B------:R-:W-:Y:S02]  /*0410*/  IMAD.MOV.U32 R11, RZ, RZ, 0x10 ;  /* 0x00000010ff0b7424 */ /* 0x000fe400078e00ff */
[----:B------:R-:W-:-:S07]  /*0420*/  IMAD.MOV.U32 R10, RZ, RZ, -0x1 ;  /* 0xffffffffff0a7424 */ /* 0x000fce00078e00ff */
[----:B------:R-:W-:Y:S05]  /*0430*/  WARPSYNC.COLLECTIVE R10, `(.L_x_626) ;  /* 0x000000000a087348 */ /* 0x000fea0003c00000 */
[----:B------:R0:W1:Y:S02]  /*0440*/  SHFL.DOWN P0, R8, R9, R11, R12 ;  /* 0x0800000b09087389 */ /* 0x000064000000000c */
[----:B01----:R-:W-:Y:S05]  /*0450*/  ENDCOLLECTIVE ;  /* 0x000000000000791b */ /* 0x003fea0003800000 */
.L_x_626:
[----:B------:R-:W-:Y:S01]  /*0460*/  IMAD.MOV.U32 R11, RZ, RZ, 0x8 ;  /* 0x00000008ff0b7424 */ /* 0x000fe200078e00ff */
[----:B------:R-:W-:-:S05]  /*0470*/  MOV R4, R8 ;  /* 0x0000000800047202 */ /* 0x000fca0000000f00 */
[----:B------:R-:W-:-:S05]  /*0480*/  IMAD.IADD R4, R4, 0x1, R9 ;  /* 0x0000000104047824 */ /* 0x000fca00078e0209 */
[----:B------:R-:W-:-:S07]  /*0490*/  MOV R9, R4 ;  /* 0x0000000400097202 */ /* 0x000fce0000000f00 */
[----:B------:R-:W-:Y:S05]  /*04a0*/  WARPSYNC.COLLECTIVE R10, `(.L_x_627) ;  /* 0x000000000a087348 */ /* 0x000fea0003c00000 */
[----:B------:R0:W1:Y:S02]  /*04b0*/  SHFL.DOWN P0, R8, R9, R11, R12 ;  /* 0x0800000b09087389 */ /* 0x000064000000000c */
[----:B01----:R-:W-:Y:S05]  /*04c0*/  ENDCOLLECTIVE ;  /* 0x000000000000791b */ /* 0x003fea0003800000 */
.L_x_627:
[----:B------:R-:W-:Y:S01]  /*04d0*/  IMAD.MOV.U32 R11, RZ, RZ, 0x4 ;  /* 0x00000004ff0b7424 */ /* 0x000fe200078e00ff */
[----:B------:R-:W-:-:S05]  /*04e0*/  MOV R5, R8 ;  /* 0x0000000800057202 */ /* 0x000fca0000000f00 */
[----:B------:R-:W-:-:S05]  /*04f0*/  IMAD.IADD R5, R4, 0x1, R5 ;  /* 0x0000000104057824 */ /* 0x000fca00078e0205 */
[----:B------:R-:W-:-:S07]  /*0500*/  MOV R9, R5 ;  /* 0x0000000500097202 */ /* 0x000fce0000000f00 */
[----:B------:R-:W-:Y:S05]  /*0510*/  WARPSYNC.COLLECTIVE R10, `(.L_x_628) ;  /* 0x000000000a087348 */ /* 0x000fea0003c00000 */
[----:B------:R0:W1:Y:S02]  /*0520*/  SHFL.DOWN P0, R8, R9, R11, R12 ;  /* 0x0800000b09087389 */ /* 0x000064000000000c */
[----:B01----:R-:W-:Y:S05]  /*0530*/  ENDCOLLECTIVE ;  /* 0x000000000000791b */ /* 0x003fea0003800000 */
.L_x_628:
[----:B------:R-:W-:Y:S01]  /*0540*/  IMAD.MOV.U32 R11, RZ, RZ, 0x2 ;  /* 0x00000002ff0b7424 */ /* 0x000fe200078e00ff */
[----:B------:R-:W-:-:S05]  /*0550*/  MOV R6, R8 ;  /* 0x0000000800067202 */ /* 0x000fca0000000f00 */
[----:B------:R-:W-:-:S05]  /*0560*/  IMAD.IADD R6, R5, 0x1, R6 ;  /* 0x0000000105067824 */ /* 0x000fca00078e0206 */
[----:B------:R-:W-:-:S07]  /*0570*/  MOV R9, R6 ;  /* 0x0000000600097202 */ /* 0x000fce0000000f00 */
[----:B------:R-:W-:Y:S05]  /*0580*/  WARPSYNC.COLLECTIVE R10, `(.L_x_629) ;  /* 0x000000000a087348 */ /* 0x000fea0003c00000 */
[----:B------:R0:W1:Y:S02]  /*0590*/  SHFL.DOWN P0, R8, R9, R11, R12 ;  /* 0x0800000b09087389 */ /* 0x000064000000000c */
[----:B01----:R-:W-:Y:S05]  /*05a0*/  ENDCOLLECTIVE ;  /* 0x000000000000791b */ /* 0x003fea0003800000 */
.L_x_629:
[----:B------:R-:W-:Y:S01]  /*05b0*/  IMAD.MOV.U32 R11, RZ, RZ, 0x1 ;  /* 0x00000001ff0b7424 */ /* 0x000fe200078e00ff */
[----:B------:R-:W-:-:S05]  /*05c0*/  MOV R7, R8 ;  /* 0x0000000800077202 */ /* 0x000fca0000000f00 */
[----:B------:R-:W-:-:S05]  /*05d0*/  IMAD.IADD R7, R6, 0x1, R7 ;  /* 0x0000000106077824 */ /* 0x000fca00078e0207 */
[----:B------:R-:W-:-:S07]  /*05e0*/  MOV R9, R7 ;  /* 0x0000000700097202 */ /* 0x000fce0000000f00 */
[----:B------:R-:W-:Y:S05]  /*05f0*/  WARPSYNC.COLLECTIVE R10, `(.L_x_630) ;  /* 0x000000000a087348 */ /* 0x000fea0003c00000 */
[----:B------:R0:W1:Y:S02]  /*0600*/  SHFL.DOWN P0, R8, R9, R11, R12 ;  /* 0x0800000b09087389 */ /* 0x000064000000000c */
[----:B01----:R-:W-:Y:S05]  /*0610*/  ENDCOLLECTIVE ;  /* 0x000000000000791b */ /* 0x003fea0003800000 */
.L_x_630:
[----:B------:R-:W-:Y:S05]  /*0620*/  BRA `(.L_x_631) ;  /* 0xfffffffc00547947 */ /* 0x000fea000383ffff */
.L_x_632:
        /* <DEDUP_REMOVED lines=13> */
.L_x_920:


//--------------------- .text._Z7reduce6IiLj2ELb0EEvPT_S1_j --------------------------
	.section	.text._Z7reduce6IiLj2ELb0EEvPT_S1_j,"ax",@progbits
	.align	128
        .global         _Z7reduce6IiLj2ELb0EEvPT_S1_j
        .type           _Z7reduce6IiLj2ELb0EEvPT_S1_j,@function
        .size           _Z7reduce6IiLj2ELb0EEvPT_S1_j,(.L_x_921 - _Z7reduce6IiLj2ELb0EEvPT_S1_j)
        .other          _Z7reduce6IiLj2ELb0EEvPT_S1_j,@"STO_CUDA_ENTRY STV_DEFAULT"
_Z7reduce6IiLj2ELb0EEvPT_S1_j:
.text._Z7reduce6IiLj2ELb0EEvPT_S1_j:
        /* <DEDUP_REMOVED lines=14> */
.L_x_635:
[C---:B------:R-:W-:Y:S01]  /*00e0*/  IADD3 R7, PT, PT, R2.reuse, 0x2, RZ ;  /* 0x0000000202077810 */ /* 0x040fe20007ffe0ff */
[----:B--2---:R-:W-:-:S03]  /*00f0*/  IMAD.WIDE.U32 R4, R2, 0x4, R8 ;  /* 0x0000000402047825 */ /* 0x004fc600078e0008 */
[----:B0-----:R-:W-:-:S03]  /*0100*/  ISETP.GE.U32.AND P0, PT, R7, UR4, PT ;  /* 0x0000000407007c0c */ /* 0x001fc6000bf06070 */
[----:B------:R-:W2:Y:S10]  /*0110*/  LDG.E R5, desc[UR6][R4.64] ;  /* 0x0000000604057981 */ /* 0x000eb4000c1e1900 */
[----:B------:R-:W-:-:S06]  /*0120*/  @!P0 IMAD.WIDE.U32 R6, R7, 0x4, R8 ;  /* 0x0000000407068825 */ /* 0x000fcc00078e0008 */
[----:B------:R-:W3:Y:S01]  /*0130*/  @!P0 LDG.E R7, desc[UR6][R6.64] ;  /* 0x0000000606078981 */ /* 0x000ee2000c1e1900 */
[----:B-1----:R-:W-:-:S05]  /*0140*/  IMAD R2, R11, 0x4, R2 ;  /* 0x000000040b027824 */ /* 0x002fca00078e0202 */
[----:B------:R-:W-:Y:S02]  /*0150*/  ISETP.GE.U32.AND P1, PT, R2, UR4, PT ;  /* 0x0000000402007c0c */ /* 0x000fe4000bf26070 */
[----:B--2---:R-:W-:-:S05]  /*0160*/  IADD3 R10, PT, PT, R5, R10, RZ ;  /* 0x0000000a050a7210 */ /* 0x004fca0007ffe0ff */
[----:B---3--:R-:W-:-:S06]  /*0170*/  @!P0 IMAD.IADD R10, R10, 0x1, R7 ;  /* 0x000000010a0a8824 */ /* 0x008fcc00078e0207 */
[----:B------:R-:W-:Y:S05]  /*0180*/  @!P1 BRA `(.L_x_635) ;  /* 0xfffffffc00d49947 */ /* 0x000fea000383ffff */
.L_x_634:
[----:B0-----:R-:W-:Y:S05]  /*0190*/  BSYNC.RECONVERGENT B0 ;  /* 0x0000000000007941 */ /* 0x001fea0003800200 */
.L_x_633:
        /* <DEDUP_REMOVED lines=31> */
.L_x_644:
[----:B-1----:R-:W-:-:S07]  /*0390*/  IADD3 R9, PT, PT, R7, R8, RZ ;  /* 0x0000000807097210 */ /* 0x002fce0007ffe0ff */
.L_x_637:
[----:B------:R-:W-:Y:S05]  /*03a0*/  BSYNC B0 ;  /* 0x0000000000007941 */ /* 0x000fea0003800000 */
.L_x_636:
[----:B------:R-:W-:-:S13]  /*03b0*/  LOP3.LUT P0, RZ, R2, R3, RZ, 0xfc, !PT ;  /* 0x0000000302ff7212 */ /* 0x000fda000780fcff */
[----:B------:R-:W-:Y:S05]  /*03c0*/  @P0 EXIT ;  /* 0x000000000000094d */ /* 0x000fea0003800000 */
[----:B------:R-:W1:Y:S02]  /*03d0*/  LDC.64 R2, c[0x0][0x388] ;  /* 0x0000e200ff027b82 */ /* 0x000e640000000a00 */
[----:B-1----:R-:W-:-:S05]  /*03e0*/  IMAD.WIDE.U32 R2, R0, 0x4, R2 ;  /* 0x0000000400027825 */ /* 0x002fca00078e0002 */
[----:B------:R-:W-:Y:S01]  /*03f0*/  STG.E desc[UR6][R2.64], R9 ;  /* 0x0000000902007986 */ /* 0x000fe2000c101906 */
[----:B------:R-:W-:Y:S05]  /*0400*/  EXIT ;  /* 0x000000000000794d */ /* 0x000fea0003800000 */
.L_x_638:
[----:B------:R-:W-:Y:S02]  /*0410*/  HFMA2 R12, -RZ, RZ, 0, 1.847743988037109375e-06 ;  /* 0x0000001fff0c7431 */ /* 0x000fe400000001ff */
[----:B------:R-:W-:Y:S02]  /*0420*/  IMAD.MOV.U32 R11, RZ, RZ, 0x10 ;  /* 0x00000010ff0b7424 */ /* 0x000fe400078e00ff */
[----:B------:R-:W-:-:S07]  /*0430*/  IMAD.MOV.U32 R10, RZ, RZ, -0x1 ;  /* 0xffffffffff0a7424 */ /* 0x000fce00078e00ff */
[----:B------:R-:W-:Y:S05]  /*0440*/  WARPSYNC.COLLECTIVE R10, `(.L_x_639) ;  /* 0x000000000a087348 */ /* 0x000fea0003c00000 */
[----:B------:R0:W1:Y:S02]  /*0450*/  SHFL.DOWN P0, R8, R9, R11, R12 ;  /* 0x0800000b09087389 */ /* 0x000064000000000c */
[----:B01----:R-:W-:Y:S05]  /*0460*/  ENDCOLLECTIVE ;  /* 0x000000000000791b */ /* 0x003fea0003800000 */
.L_x_639:
[----:B------:R-:W-:Y:S01]  /*0470*/  IMAD.MOV.U32 R11, RZ, RZ, 0x8 ;  /* 0x00000008ff0b7424 */ /* 0x000fe200078e00ff */
[----:B------:R-:W-:-:S05]  /*0480*/  MOV R4, R8 ;  /* 0x0000000800047202 */ /* 0x000fca0000000f00 */
[----:B------:R-:W-:-:S05]  /*0490*/  IMAD.IADD R4, R4, 0x1, R9 ;  /* 0x0000000104047824 */ /* 0x000fca00078e0209 */
[----:B------:R-:W-:-:S07]  /*04a0*/  MOV R9, R4 ;  /* 0x0000000400097202 */ /* 0x000fce0000000f00 */
[----:B------:R-:W-:Y:S05]  /*04b0*/  WARPSYNC.COLLECTIVE R10, `(.L_x_640) ;  /* 0x000000000a087348 */ /* 0x000fea0003c00000 */
[----:B------:R0:W1:Y:S02]  /*04c0*/  SHFL.DOWN P0, R8, R9, R11, R12 ;  /* 0x0800000b09087389 */ /* 0x000064000000000c */
[----:B01----:R-:W-:Y:S05]  /*04d0*/  ENDCOLLECTIVE ;  /* 0x000000000000791b */ /* 0x003fea0003800000 */
.L_x_640:
[----:B------:R-:W-:Y:S01]  /*04e0*/  IMAD.MOV.U32 R11, RZ, RZ, 0x4 ;  /* 0x00000004ff0b7424 */ /* 0x000fe200078e00ff */
[----:B------:R-:W-:-:S05]  /*04f0*/  MOV R5, R8 ;  /* 0x0000000800057202 */ /* 0x000fca0000000f00 */
[----:B------:R-:W-:-:S05]  /*0500*/  IMAD.IADD R5, R4, 0x1, R5 ;  /* 0x0000000104057824 */ /* 0x000fca00078e0205 */
[----:B------:R-:W-:-:S07]  /*0510*/  MOV R9, R5 ;  /* 0x0000000500097202 */ /* 0x000fce0000000f00 */
[----:B------:R-:W-:Y:S05]  /*0520*/  WARPSYNC.COLLECTIVE R10, `(.L_x_641) ;  /* 0x000000000a087348 */ /* 0x000fea0003c00000 */
[----:B------:R0:W1:Y:S02]  /*0530*/  SHFL.DOWN P0, R8, R9, R11, R12 ;  /* 0x0800000b09087389 */ /* 0x000064000000000c */
[----:B01----:R-:W-:Y:S05]  /*0540*/  ENDCOLLECTIVE ;  /* 0x000000000000791b */ /* 0x003fea0003800000 */
.L_x_641:
[----:B------:R-:W-:Y:S01]  /*0550*/  IMAD.MOV.U32 R11, RZ, RZ, 0x2 ;  /* 0x00000002ff0b7424 */ /* 0x000fe200078e00ff */
[----:B------:R-:W-:-:S05]  /*0560*/  MOV R6, R8 ;  /* 0x0000000800067202 */ /* 0x000fca0000000f00 */
[----:B------:R-:W-:-:S05]  /*0570*/  IMAD.IADD R6, R5, 0x1, R6 ;  /* 0x0000000105067824 */ /* 0x000fca00078e0206 */
[----:B------:R-:W-:-:S07]  /*0580*/  MOV R9, R6 ;  /* 0x0000000600097202 */ /* 0x000fce0000000f00 */
[----:B------:R-:W-:Y:S05]  /*0590*/  WARPSYNC.COLLECTIVE R10, `(.L_x_642) ;  /* 0x000000000a087348 */ /* 0x000fea0003c00000 */
[----:B------:R0:W1:Y:S02]  /*05a0*/  SHFL.DOWN P0, R8, R9, R11, R12 ;  /* 0x0800000b09087389 */ /* 0x000064000000000c */
[----:B01----:R-:W-:Y:S05]  /*05b0*/  ENDCOLLECTIVE ;  /* 0x000000000000791b */ /* 0x003fea0003800000 */
.L_x_642:
[----:B------:R-:W-:Y:S01]  /*05c0*/  IMAD.MOV.U32 R11, RZ, RZ, 0x1 ;  /* 0x00000001ff0b7424 */ /* 0x000fe200078e00ff */
[----:B------:R-:W-:-:S05]  /*05d0*/  MOV R7, R8 ;  /* 0x0000000800077202 */ /* 0x000fca0000000f00 */
[----:B------:R-:W-:-:S05]  /*05e0*/  IMAD.IADD R7, R6, 0x1, R7 ;  /* 0x0000000106077824 */ /* 0x000fca00078e0207 */
[----:B------:R-:W-:-:S07]  /*05f0*/  MOV R9, R7 ;  /* 0x0000000700097202 */ /* 0x000fce0000000f00 */
[----:B------:R-:W-:Y:S05]  /*0600*/  WARPSYNC.COLLECTIVE R10, `(.L_x_643) ;  /* 0x000000000a087348 */ /* 0x000fea0003c00000 */
[----:B------:R0:W1:Y:S02]  /*0610*/  SHFL.DOWN P0, R8, R9, R11, R12 ;  /* 0x0800000b09087389 */ /* 0x000064000000000c */
[----:B01----:R-:W-:Y:S05]  /*0620*/  ENDCOLLECTIVE ;  /* 0x000000000000791b */ /* 0x003fea0003800000 */
.L_x_643:
[----:B------:R-:W-:Y:S05]  /*0630*/  BRA `(.L_x_644) ;  /* 0xfffffffc00547947 */ /* 0x000fea000383ffff */
.L_x_645:
        /* <DEDUP_REMOVED lines=12> */
.L_x_921:


//--------------------- .text._Z7reduce6IiLj4ELb0EEvPT_S1_j --------------------------
	.section	.text._Z7reduce6IiLj4ELb0EEvPT_S1_j,"ax",@progbits
	.align	128
        .global         _Z7reduce6IiLj4ELb0EEvPT_S1_j
        .type           _Z7reduce6IiLj4ELb0EEvPT_S1_j,@function
        .size           _Z7reduce6IiLj4ELb0EEvPT_S1_j,(.L_x_922 - _Z7reduce6IiLj4ELb0EEvPT_S1_j)
        .other          _Z7reduce6IiLj4ELb0EEvPT_S1_j,@"STO_CUDA_ENTRY STV_DEFAULT"
_Z7reduce6IiLj4ELb0EEvPT_S1_j:
.text._Z7reduce6IiLj4ELb0EEvPT_S1_j:
        /* <DEDUP_REMOVED lines=14> */
.L_x_648:
        /* <DEDUP_REMOVED lines=11> */
.L_x_647:
[----:B0-----:R-:W-:Y:S05]  /*0190*/  BSYNC.RECONVERGENT B0 ;  /* 0x0000000000007941 */ /* 0x001fea0003800200 */
.L_x_646:
        /* <DEDUP_REMOVED lines=31> */
.L_x_657:
[----:B-1----:R-:W-:-:S07]  /*0390*/  IADD3 R9, PT, PT, R7, R8, RZ ;  /* 0x0000000807097210 */ /* 0x002fce0007ffe0ff */
.L_x_650:
[----:B------:R-:W-:Y:S05]  /*03a0*/  BSYNC B0 ;  /* 0x0000000000007941 */ /* 0x000fea0003800000 */
.L_x_649:
[----:B------:R-:W-:-:S13]  /*03b0*/  LOP3.LUT P0, RZ, R2, R3, RZ, 0xfc, !PT ;  /* 0x0000000302ff7212 */ /* 0x000fda000780fcff */
[----:B------:R-:W-:Y:S05]  /*03c0*/  @P0 EXIT ;  /* 0x000000000000094d */ /* 0x000fea0003800000 */
[----:B------:R-:W1:Y:S02]  /*03d0*/  LDC.64 R2, c[0x0][0x388] ;  /* 0x0000e200ff027b82 */ /* 0x000e640000000a00 */
[----:B-1----:R-:W-:-:S05]  /*03e0*/  IMAD.WIDE.U32 R2, R0, 0x4, R2 ;  /* 0x0000000400027825 */ /* 0x002fca00078e0002 */
[----:B------:R-:W-:Y:S01]  /*03f0*/  STG.E desc[UR6][R2.64], R9 ;  /* 0x0000000902007986 */ /* 0x000fe2000c101906 */
[----:B------:R-:W-:Y:S05]  /*0400*/  EXIT ;  /* 0x000000000000794d */ /* 0x000fea0003800000 */
.L_x_651:
[----:B------:R-:W-:Y:S02]  /*0410*/  HFMA2 R12, -RZ, RZ, 0, 1.847743988037109375e-06 ;  /* 0x0000001fff0c7431 */ /* 0x000fe400000001ff */
[----:B------:R-:W-:Y:S02]  /*0420*/  IMAD.MOV.U32 R11, RZ, RZ, 0x10 ;  /* 0x00000010ff0b7424 */ /* 0x000fe400078e00ff */
[----:B------:R-:W-:-:S07]  /*0430*/  IMAD.MOV.U32 R10, RZ, RZ, -0x1 ;  /* 0xffffffffff0a7424 */ /* 0x000fce00078e00ff */
[----:B------:R-:W-:Y:S05]  /*0440*/  WARPSYNC.COLLECTIVE R10, `(.L_x_652) ;  /* 0x000000000a087348 */ /* 0x000fea0003c00000 */
[----:B------:R0:W1:Y:S02]  /*0450*/  SHFL.DOWN P0, R8, R9, R11, R12 ;  /* 0x0800000b09087389 */ /* 0x000064000000000c */
[----:B01----:R-:W-:Y:S05]  /*0460*/  ENDCOLLECTIVE ;  /* 0x000000000000791b */ /* 0x003fea0003800000 */
.L_x_652:
[----:B------:R-:W-:Y:S01]  /*0470*/  IMAD.MOV.U32 R11, RZ, RZ, 0x8 ;  /* 0x00000008ff0b7424 */ /* 0x000fe200078e00ff */
[----:B------:R-:W-:-:S05]  /*0480*/  MOV R4, R8 ;  /* 0x0000000800047202 */ /* 0x000fca0000000f00 */
[----:B------:R-:W-:-:S05]  /*0490*/  IMAD.IADD R4, R4, 0x1, R9 ;  /* 0x0000000104047824 */ /* 0x000fca00078e0209 */
[----:B------:R-:W-:-:S07]  /*04a0*/  MOV R9, R4 ;  /* 0x0000000400097202 */ /* 0x000fce0000000f00 */
[----:B------:R-:W-:Y:S05]  /*04b0*/  WARPSYNC.COLLECTIVE R10, `(.L_x_653) ;  /* 0x000000000a087348 */ /* 0x000fea0003c00000 */
[----:B------:R0:W1:Y:S02]  /*04c0*/  SHFL.DOWN P0, R8, R9, R11, R12 ;  /* 0x0800000b09087389 */ /* 0x000064000000000c */
[----:B01----:R-:W-:Y:S05]  /*04d0*/  ENDCOLLECTIVE ;  /* 0x000000000000791b */ /* 0x003fea0003800000 */
.L_x_653:
[----:B------:R-:W-:Y:S01]  /*04e0*/  IMAD.MOV.U32 R11, RZ, RZ, 0x4 ;  /* 0x00000004ff0b7424 */ /* 0x000fe200078e00ff */
[----:B------:R-:W-:-:S05]  /*04f0*/  MOV R5, R8 ;  /* 0x0000000800057202 */ /* 0x000fca0000000f00 */
[----:B------:R-:W-:-:S05]  /*0500*/  IMAD.IADD R5, R4, 0x1, R5 ;  /* 0x0000000104057824 */ /* 0x000fca00078e0205 */
[----:B------:R-:W-:-:S07]  /*0510*/  MOV R9, R5 ;  /* 0x0000000500097202 */ /* 0x000fce0000000f00 */
[----:B------:R-:W-:Y:S05]  /*0520*/  WARPSYNC.COLLECTIVE R10, `(.L_x_654) ;  /* 0x000000000a087348 */ /* 0x000fea0003c00000 */
[----:B------:R0:W1:Y:S02]  /*0530*/  SHFL.DOWN P0, R8, R9, R11, R12 ;  /* 0x0800000b09087389 */ /* 0x000064000000000c */
[----:B01----:R-:W-:Y:S05]  /*0540*/  ENDCOLLECTIVE ;  /* 0x000000000000791b */ /* 0x003fea0003800000 */
.L_x_654:
[----:B------:R-:W-:Y:S01]  /*0550*/  IMAD.MOV.U32 R11, RZ, RZ, 0x2 ;  /* 0x00000002ff0b7424 */ /* 0x000fe200078e00ff */
[----:B------:R-:W-:-:S05]  /*0560*/  MOV R6, R8 ;  /* 0x0000000800067202 */ /* 0x000fca0000000f00 */
[----:B------:R-:W-:-:S05]  /*0570*/  IMAD.IADD R6, R5, 0x1, R6 ;  /* 0x0000000105067824 */ /* 0x000fca00078e0206 */
[----:B------:R-:W-:-:S07]  /*0580*/  MOV R9, R6 ;  /* 0x0000000600097202 */ /* 0x000fce0000000f00 */
[----:B------:R-:W-:Y:S05]  /*0590*/  WARPSYNC.COLLECTIVE R10, `(.L_x_655) ;  /* 0x000000000a087348 */ /* 0x000fea0003c00000 */
[----:B------:R0:W1:Y:S02]  /*05a0*/  SHFL.DOWN P0, R8, R9, R11, R12 ;  /* 0x0800000b09087389 */ /* 0x000064000000000c */
[----:B01----:R-:W-:Y:S05]  /*05b0*/  ENDCOLLECTIVE ;  /* 0x000000000000791b */ /* 0x003fea0003800000 */
.L_x_655:
[----:B------:R-:W-:Y:S01]  /*05c0*/  IMAD.MOV.U32 R11, RZ, RZ, 0x1 ;  /* 0x00000001ff0b7424 */ /* 0x000fe200078e00ff */
[----:B------:R-:W-:-:S05]  /*05d0*/  MOV R7, R8 ;  /* 0x0000000800077202 */ /* 0x000fca0000000f00 */
[----:B------:R-:W-:-:S05]  /*05e0*/  IMAD.IADD R7, R6, 0x1, R7 ;  /* 0x0000000106077824 */ /* 0x000fca00078e0207 */
[----:B------:R-:W-:-:S07]  /*05f0*/  MOV R9, R7 ;  /* 0x0000000700097202 */ /* 0x000fce0000000f00 */
[----:B------:R-:W-:Y:S05]  /*0600*/  WARPSYNC.COLLECTIVE R10, `(.L_x_656) ;  /* 0x000000000a087348 */ /* 0x000fea0003c00000 */
[----:B------:R0:W1:Y:S02]  /*0610*/  SHFL.DOWN P0, R8, R9, R11, R12 ;  /* 0x0800000b09087389 */ /* 0x000064000000000c */
[----:B01----:R-:W-:Y:S05]  /*0620*/  ENDCOLLECTIVE ;  /* 0x000000000000791b */ /* 0x003fea0003800000 */
.L_x_656:
[----:B------:R-:W-:Y:S05]  /*0630*/  BRA `(.L_x_657) ;  /* 0xfffffffc00547947 */ /* 0x000fea000383ffff */
.L_x_658:
        /* <DEDUP_REMOVED lines=12> */
.L_x_922:


//--------------------- .text._Z7reduce6IiLj8ELb0EEvPT_S1_j --------------------------
	.section	.text._Z7reduce6IiLj8ELb0EEvPT_S1_j,"ax",@progbits
	.align	128
        .global         _Z7reduce6IiLj8ELb0EEvPT_S1_j
        .type           _Z7reduce6IiLj8ELb0EEvPT_S1_j,@function
        .size           _Z7reduce6IiLj8ELb0EEvPT_S1_j,(.L_x_923 - _Z7reduce6IiLj8ELb0EEvPT_S1_j)
        .other          _Z7reduce6IiLj8ELb0EEvPT_S1_j,@"STO_CUDA_ENTRY STV_DEFAULT"
_Z7reduce6IiLj8ELb0EEvPT_S1_j:
.text._Z7reduce6IiLj8ELb0EEvPT_S1_j:
        /* <DEDUP_REMOVED lines=14> */
.L_x_661:
        /* <DEDUP_REMOVED lines=11> */
.L_x_660:
[----:B0-----:R-:W-:Y:S05]  /*0190*/  BSYNC.RECONVERGENT B0 ;  /* 0x0000000000007941 */ /* 0x001fea0003800200 */
.L_x_659:
        /* <DEDUP_REMOVED lines=31> */
.L_x_670:
[----:B-1----:R-:W-:-:S07]  /*0390*/  IADD3 R9, PT, PT, R7, R8, RZ ;  /* 0x0000000807097210 */ /* 0x002fce0007ffe0ff */
.L_x_663:
[----:B------:R-:W-:Y:S05]  /*03a0*/  BSYNC B0 ;  /* 0x0000000000007941 */ /* 0x000fea0003800000 */
.L_x_662:
[----:B------:R-:W-:-:S13]  /*03b0*/  LOP3.LUT P0, RZ, R2, R3, RZ, 0xfc, !PT ;  /* 0x0000000302ff7212 */ /* 0x000fda000780fcff */
[----:B------:R-:W-:Y:S05]  /*03c0*/  @P0 EXIT ;  /* 0x000000000000094d */ /* 0x000fea0003800000 */
[----:B------:R-:W1:Y:S02]  /*03d0*/  LDC.64 R2, c[0x0][0x388] ;  /* 0x0000e200ff027b82 */ /* 0x000e640000000a00 */
[----:B-1----:R-:W-:-:S05]  /*03e0*/  IMAD.WIDE.U32 R2, R0, 0x4, R2 ;  /* 0x0000000400027825 */ /* 0x002fca00078e0002 */
[----:B------:R-:W-:Y:S01]  /*03f0*/  STG.E desc[UR6][R2.64], R9 ;  /* 0x0000000902007986 */ /* 0x000fe2000c101906 */
[----:B------:R-:W-:Y:S05]  /*0400*/  EXIT ;  /* 0x000000000000794d */ /* 0x000fea0003800000 */
.L_x_664:
[----:B------:R-:W-:Y:S02]  /*0410*/  HFMA2 R12, -RZ, RZ, 0, 1.847743988037109375e-06 ;  /* 0x0000001fff0c7431 */ /* 0x000fe400000001ff */
[----:B------:R-:W-:Y:S02]  /*0420*/  IMAD.MOV.U32 R11, RZ, RZ, 0x10 ;  /* 0x00000010ff0b7424 */ /* 0x000fe400078e00ff */
[----:B------:R-:W-:-:S07]  /*0430*/  IMAD.MOV.U32 R10, RZ, RZ, -0x1 ;  /* 0xffffffffff0a7424 */ /* 0x000fce00078e00ff */
[----:B------:R-:W-:Y:S05]  /*0440*/  WARPSYNC.COLLECTIVE R10, `(.L_x_665) ;  /* 0x000000000a087348 */ /* 0x000fea0003c00000 */
[----:B------:R0:W1:Y:S02]  /*0450*/  SHFL.DOWN P0, R8, R9, R11, R12 ;  /* 0x0800000b09087389 */ /* 0x000064000000000c */
[----:B01----:R-:W-:Y:S05]  /*0460*/  ENDCOLLECTIVE ;  /* 0x000000000000791b */ /* 0x003fea0003800000 */
.L_x_665:
[----:B------:R-:W-:Y:S01]  /*0470*/  IMAD.MOV.U32 R11, RZ, RZ, 0x8 ;  /* 0x00000008ff0b7424 */ /* 0x000fe200078e00ff */
[----:B------:R-:W-:-:S05]  /*0480*/  MOV R4, R8 ;  /* 0x0000000800047202 */ /* 0x000fca0000000f00 */
[----:B------:R-:W-:-:S05]  /*0490*/  IMAD.IADD R4, R4, 0x1, R9 ;  /* 0x0000000104047824 */ /* 0x000fca00078e0209 */
[----:B------:R-:W-:-:S07]  /*04a0*/  MOV R9, R4 ;  /* 0x0000000400097202 */ /* 0x000fce0000000f00 */
[----:B------:R-:W-:Y:S05]  /*04b0*/  WARPSYNC.COLLECTIVE R10, `(.L_x_666) ;  /* 0x000000000a087348 */ /* 0x000fea0003c00000 */
[----:B------:R0:W1:Y:S02]  /*04c0*/  SHFL.DOWN P0, R8, R9, R11, R12 ;  /* 0x0800000b09087389 */ /* 0x000064000000000c */
[----:B01----:R-:W-:Y:S05]  /*04d0*/  ENDCOLLECTIVE ;  /* 0x000000000000791b */ /* 0x003fea0003800000 */
.L_x_666:
[----:B------:R-:W-:Y:S01]  /*04e0*/  IMAD.MOV.U32 R11, RZ, RZ, 0x4 ;  /* 0x00000004ff0b7424 */ /* 0x000fe200078e00ff */
[----:B------:R-:W-:-:S05]  /*04f0*/  MOV R5, R8 ;  /* 0x0000000800057202 */ /* 0x000fca0000000f00 */
[----:B------:R-:W-:-:S05]  /*0500*/  IMAD.IADD R5, R4, 0x1, R5 ;  /* 0x0000000104057824 */ /* 0x000fca00078e0205 */
[----:B------:R-:W-:-:S07]  /*0510*/  MOV R9, R5 ;  /* 0x0000000500097202 */ /* 0x000fce0000000f00 */
[----:B------:R-:W-:Y:S05]  /*0520*/  WARPSYNC.COLLECTIVE R10, `(.L_x_667) ;  /* 0x000000000a087348 */ /* 0x000fea0003c00000 */
[----:B------:R0:W1:Y:S02]  /*0530*/  SHFL.DOWN P0, R8, R9, R11, R12 ;  /* 0x0800000b09087389 */ /* 0x000064000000000c */
[----:B01----:R-:W-:Y:S05]  /*0540*/  ENDCOLLECTIVE ;  /* 0x000000000000791b */ /* 0x003fea0003800000 */
.L_x_667:
[----:B------:R-:W-:Y:S01]  /*0550*/  IMAD.MOV.U32 R11, RZ, RZ, 0x2 ;  /* 0x00000002ff0b7424 */ /* 0x000fe200078e00ff */
[----:B------:R-:W-:-:S05]  /*0560*/  MOV R6, R8 ;  /* 0x0000000800067202 */ /* 0x000fca0000000f00 */
[----:B------:R-:W-:-:S05]  /*0570*/  IMAD.IADD R6, R5, 0x1, R6 ;  /* 0x0000000105067824 */ /* 0x000fca00078e0206 */
[----:B------:R-:W-:-:S07]  /*0580*/  MOV R9, R6 ;  /* 0x0000000600097202 */ /* 0x000fce0000000f00 */
[----:B------:R-:W-:Y:S05]  /*0590*/  WARPSYNC.COLLECTIVE R10, `(.L_x_668) ;  /* 0x000000000a087348 */ /* 0x000fea0003c00000 */
[----:B------:R0:W1:Y:S02]  /*05a0*/  SHFL.DOWN P0, R8, R9, R11, R12 ;  /* 0x0800000b09087389 */ /* 0x000064000000000c */
[----:B01----:R-:W-:Y:S05]  /*05b0*/  ENDCOLLECTIVE ;  /* 0x000000000000791b */ /* 0x003fea0003800000 */
.L_x_668:
[----:B------:R-:W-:Y:S01]  /*05c0*/  IMAD.MOV.U32 R11, RZ, RZ, 0x1 ;  /* 0x00000001ff0b7424 */ /* 0x000fe200078e00ff */
[----:B------:R-:W-:-:S05]  /*05d0*/  MOV R7, R8 ;  /* 0x0000000800077202 */ /* 0x000fca0000000f00 */
[----:B------:R-:W-:-:S05]  /*05e0*/  IMAD.IADD R7, R6, 0x1, R7 ;  /* 0x0000000106077824 */ /* 0x000fca00078e0207 */
[----:B------:R-:W-:-:S07]  /*05f0*/  MOV R9, R7 ;  /* 0x0000000700097202 */ /* 0x000fce0000000f00 */
[----:B------:R-:W-:Y:S05]  /*0600*/  WARPSYNC.COLLECTIVE R10, `(.L_x_669) ;  /* 0x000000000a087348 */ /* 0x000fea0003c00000 */
[----:B------:R0:W1:Y:S02]  /*0610*/  SHFL.DOWN P0, R8, R9, R11, R12 ;  /* 0x0800000b09087389 */ /* 0x000064000000000c */
[----:B01----:R-:W-:Y:S05]  /*0620*/  ENDCOLLECTIVE ;  /* 0x000000000000791b */ /* 0x003fea0003800000 */
.L_x_669:
[----:B------:R-:W-:Y:S05]  /*0630*/  BRA `(.L_x_670) ;  /* 0xfffffffc00547947 */ /* 0x000fea000383ffff */
.L_x_671:
        /* <DEDUP_REMOVED lines=12> */
.L_x_923:


//--------------------- .text._Z7reduce6IiLj16ELb0EEvPT_S1_j --------------------------
	.section	.text._Z7reduce6IiLj16ELb0EEvPT_S1_j,"ax",@progbits
	.align	128
        .global         _Z7reduce6IiLj16ELb0EEvPT_S1_j
        .type           _Z7reduce6IiLj16ELb0EEvPT_S1_j,@function
        .size           _Z7reduce6IiLj16ELb0EEvPT_S1_j,(.L_x_924 - _Z7reduce6IiLj16ELb0EEvPT_S1_j)
        .other          _Z7reduce6IiLj16ELb0EEvPT_S1_j,@"STO_CUDA_ENTRY STV_DEFAULT"
_Z7reduce6IiLj16ELb0EEvPT_S1_j:
.text._Z7reduce6IiLj16ELb0EEvPT_S1_j:
        /* <DEDUP_REMOVED lines=14> */
.L_x_674:
        /* <DEDUP_REMOVED lines=11> */
.L_x_673:
[----:B0-----:R-:W-:Y:S05]  /*0190*/  BSYNC.RECONVERGENT B0 ;  /* 0x0000000000007941 */ /* 0x001fea0003800200 */
.L_x_672:
        /* <DEDUP_REMOVED lines=31> */
.L_x_683:
[----:B-1----:R-:W-:-:S07]  /*0390*/  IADD3 R9, PT, PT, R7, R8, RZ ;  /* 0x0000000807097210 */ /* 0x002fce0007ffe0ff */
.L_x_676:
[----:B------:R-:W-:Y:S05]  /*03a0*/  BSYNC B0 ;  /* 0x0000000000007941 */ /* 0x000fea0003800000 */
.L_x_675:
[----:B------:R-:W-:-:S13]  /*03b0*/  LOP3.LUT P0, RZ, R2, R3, RZ, 0xfc, !PT ;  /* 0x0000000302ff7212 */ /* 0x000fda000780fcff */
[----:B------:R-:W-:Y:S05]  /*03c0*/  @P0 EXIT ;  /* 0x000000000000094d */ /* 0x000fea0003800000 */
[----:B------:R-:W1:Y:S02]  /*03d0*/  LDC.64 R2, c[0x0][0x388] ;  /* 0x0000e200ff027b82 */ /* 0x000e640000000a00 */
[----:B-1----:R-:W-:-:S05]  /*03e0*/  IMAD.WIDE.U32 R2, R0, 0x4, R2 ;  /* 0x0000000400027825 */ /* 0x002fca00078e0002 */
[----:B------:R-:W-:Y:S01]  /*03f0*/  STG.E desc[UR6][R2.64], R9 ;  /* 0x0000000902007986 */ /* 0x000fe2000c101906 */
[----:B------:R-:W-:Y:S05]  /*0400*/  EXIT ;  /* 0x000000000000794d */ /* 0x000fea0003800000 */
.L_x_677:
[----:B------:R-:W-:Y:S02]  /*0410*/  HFMA2 R12, -RZ, RZ, 0, 1.847743988037109375e-06 ;  /* 0x0000001fff0c7431 */ /* 0x000fe400000001ff */
[----:B------:R-:W-:Y:S02]  /*0420*/  IMAD.MOV.U32 R11, RZ, RZ, 0x10 ;  /* 0x00000010ff0b7424 */ /* 0x000fe400078e00ff */
[----:B------:R-:W-:-:S07]  /*0430*/  IMAD.MOV.U32 R10, RZ, RZ, -0x1 ;  /* 0xffffffffff0a7424 */ /* 0x000fce00078e00ff */
[----:B------:R-:W-:Y:S05]  /*0440*/  WARPSYNC.COLLECTIVE R10, `(.L_x_678) ;  /* 0x000000000a087348 */ /* 0x000fea0003c00000 */
[----:B------:R0:W1:Y:S02]  /*0450*/  SHFL.DOWN P0, R8, R9, R11, R12 ;  /* 0x0800000b09087389 */ /* 0x000064000000000c */
[----:B01----:R-:W-:Y:S05]  /*0460*/  ENDCOLLECTIVE ;  /* 0x000000000000791b */ /* 0x003fea0003800000 */
.L_x_678:
[----:B------:R-:W-:Y:S01]  /*0470*/  IMAD.MOV.U32 R11, RZ, RZ, 0x8 ;  /* 0x00000008ff0b7424 */ /* 0x000fe200078e00ff */
[----:B------:R-:W-:-:S05]  /*0480*/  MOV R4, R8 ;  /* 0x0000000800047202 */ /* 0x000fca0000000f00 */
[----:B------:R-:W-:-:S05]  /*0490*/  IMAD.IADD R4, R4, 0x1, R9 ;  /* 0x0000000104047824 */ /* 0x000fca00078e0209 */
[----:B------:R-:W-:-:S07]  /*04a0*/  MOV R9, R4 ;  /* 0x0000000400097202 */ /* 0x000fce0000000f00 */
[----:B------:R-:W-:Y:S05]  /*04b0*/  WARPSYNC.COLLECTIVE R10, `(.L_x_679) ;  /* 0x000000000a087348 */ /* 0x000fea0003c00000 */
[----:B------:R0:W1:Y:S02]  /*04c0*/  SHFL.DOWN P0, R8, R9, R11, R12 ;  /* 0x0800000b09087389 */ /* 0x000064000000000c */
[----:B01----:R-:W-:Y:S05]  /*04d0*/  ENDCOLLECTIVE ;  /* 0x000000000000791b */ /* 0x003fea0003800000 */
.L_x_679:
[----:B------:R-:W-:Y:S01]  /*04e0*/  IMAD.MOV.U32 R11, RZ, RZ, 0x4 ;  /* 0x00000004ff0b7424 */ /* 0x000fe200078e00ff */
[----:B------:R-:W-:-:S05]  /*04f0*/  MOV R5, R8 ;  /* 0x0000000800057202 */ /* 0x000fca0000000f00 */
[----:B------:R-:W-:-:S05]  /*0500*/  IMAD.IADD R5, R4, 0x1, R5 ;  /* 0x0000000104057824 */ /* 0x000fca00078e0205 */
[----:B------:R-:W-:-:S07]  /*0510*/  MOV R9, R5 ;  /* 0x0000000500097202 */ /* 0x000fce0000000f00 */
[----:B------:R-:W-:Y:S05]  /*0520*/  WARPSYNC.COLLECTIVE R10, `(.L_x_680) ;  /* 0x000000000a087348 */ /* 0x000fea0003c00000 */
[----:B------:R0:W1:Y:S02]  /*0530*/  SHFL.DOWN P0, R8, R9, R11, R12 ;  /* 0x0800000b09087389 */ /* 0x000064000000000c */
[----:B01----:R-:W-:Y:S05]  /*0540*/  ENDCOLLECTIVE ;  /* 0x000000000000791b */ /* 0x003fea0003800000 */
.L_x_680:
[----:B------:R-:W-:Y:S01]  /*0550*/  IMAD.MOV.U32 R11, RZ, RZ, 0x2 ;  /* 0x00000002ff0b7424 */ /* 0x000fe200078e00ff */
[----:B------:R-:W-:-:S05]  /*0560*/  MOV R6, R8 ;  /* 0x0000000800067202 */ /* 0x000fca0000000f00 */
[----:B------:R-:W-:-:S05]  /*0570*/  IMAD.IADD R6, R5, 0x1, R6 ;  /* 0x0000000105067824 */ /* 0x000fca00078e0206 */
[----:B------:R-:W-:-:S07]  /*0580*/  MOV R9, R6 ;  /* 0x0000000600097202 */ /* 0x000fce0000000f00 */
[----:B------:R-:W-:Y:S05]  /*0590*/  WARPSYNC.COLLECTIVE R10, `(.L_x_681) ;  /* 0x000000000a087348 */ /* 0x000fea0003c00000 */
[----:B------:R0:W1:Y:S02]  /*05a0*/  SHFL.DOWN P0, R8, R9, R11, R12 ;  /* 0x0800000b09087389 */ /* 0x000064000000000c */
[----:B01----:R-:W-:Y:S05]  /*05b0*/  ENDCOLLECTIVE ;  /* 0x000000000000791b */ /* 0x003fea0003800000 */
.L_x_681:
[----:B------:R-:W-:Y:S01]  /*05c0*/  IMAD.MOV.U32 R11, RZ, RZ, 0x1 ;  /* 0x00000001ff0b7424 */ /* 0x000fe200078e00ff */
[----:B------:R-:W-:-:S05]  /*05d0*/  MOV R7, R8 ;  /* 0x0000000800077202 */ /* 0x000fca0000000f00 */
[----:B------:R-:W-:-:S05]  /*05e0*/  IMAD.IADD R7, R6, 0x1, R7 ;  /* 0x0000000106077824 */ /* 0x000fca00078e0207 */
[----:B------:R-:W-:-:S07]  /*05f0*/  MOV R9, R7 ;  /* 0x0000000700097202 */ /* 0x000fce0000000f00 */
[----:B------:R-:W-:Y:S05]  /*0600*/  WARPSYNC.COLLECTIVE R10, `(.L_x_682) ;  /* 0x000000000a087348 */ /* 0x000fea0003c00000 */
[----:B------:R0:W1:Y:S02]  /*0610*/  SHFL.DOWN P0, R8, R9, R11, R12 ;  /* 0x0800000b09087389 */ /* 0x000064000000000c */
[----:B01----:R-:W-:Y:S05]  /*0620*/  ENDCOLLECTIVE ;  /* 0x000000000000791b */ /* 0x003fea0003800000 */
.L_x_682:
[----:B------:R-:W-:Y:S05]  /*0630*/  BRA `(.L_x_683) ;  /* 0xfffffffc00547947 */ /* 0x000fea000383ffff */
.L_x_684:
        /* <DEDUP_REMOVED lines=12> */
.L_x_924:


//--------------------- .text._Z7reduce6IiLj32ELb0EEvPT_S1_j --------------------------
	.section	.text._Z7reduce6IiLj32ELb0EEvPT_S1_j,"ax",@progbits
	.align	128
        .global         _Z7reduce6IiLj32ELb0EEvPT_S1_j
        .type           _Z7reduce6IiLj32ELb0EEvPT_S1_j,@function
        .size           _Z7reduce6IiLj32ELb0EEvPT_S1_j,(.L_x_925 - _Z7reduce6IiLj32ELb0EEvPT_S1_j)
        .other          _Z7reduce6IiLj32ELb0EEvPT_S1_j,@"STO_CUDA_ENTRY STV_DEFAULT"
_Z7reduce6IiLj32ELb0EEvPT_S1_j:
.text._Z7reduce6IiLj32ELb0EEvPT_S1_j:
        /* <DEDUP_REMOVED lines=14> */
.L_x_687:
        /* <DEDUP_REMOVED lines=11> */
.L_x_686:
[----:B0-----:R-:W-:Y:S05]  /*0190*/  BSYNC.RECONVERGENT B0 ;  /* 0x0000000000007941 */ /* 0x001fea0003800200 */
.L_x_685:
        /* <DEDUP_REMOVED lines=31> */
.L_x_696:
[----:B-1----:R-:W-:-:S07]  /*0390*/  IADD3 R9, PT, PT, R7, R8, RZ ;  /* 0x0000000807097210 */ /* 0x002fce0007ffe0ff */
.L_x_689:
[----:B------:R-:W-:Y:S05]  /*03a0*/  BSYNC B0 ;  /* 0x0000000000007941 */ /* 0x000fea0003800000 */
.L_x_688:
[----:B------:R-:W-:-:S13]  /*03b0*/  LOP3.LUT P0, RZ, R2, R3, RZ, 0xfc, !PT ;  /* 0x0000000302ff7212 */ /* 0x000fda000780fcff */
[----:B------:R-:W-:Y:S05]  /*03c0*/  @P0 EXIT ;  /* 0x000000000000094d */ /* 0x000fea0003800000 */
[----:B------:R-:W1:Y:S02]  /*03d0*/  LDC.64 R2, c[0x0][0x388] ;  /* 0x0000e200ff027b82 */ /* 0x000e640000000a00 */
[----:B-1----:R-:W-:-:S05]  /*03e0*/  IMAD.WIDE.U32 R2, R0, 0x4, R2 ;  /* 0x0000000400027825 */ /* 0x002fca00078e0002 */
[----:B------:R-:W-:Y:S01]  /*03f0*/  STG.E desc[UR6][R2.64], R9 ;  /* 0x0000000902007986 */ /* 0x000fe2000c101906 */
[----:B------:R-:W-:Y:S05]  /*0400*/  EXIT ;  /* 0x000000000000794d */ /* 0x000fea0003800000 */
.L_x_690:
[----:B------:R-:W-:Y:S02]  /*0410*/  HFMA2 R12, -RZ, RZ, 0, 1.847743988037109375e-06 ;  /* 0x0000001fff0c7431 */ /* 0x000fe400000001ff */
[----:B------:R-:W-:Y:S02]  /*0420*/  IMAD.MOV.U32 R11, RZ, RZ, 0x10 ;  /* 0x00000010ff0b7424 */ /* 0x000fe400078e00ff */
[----:B------:R-:W-:-:S07]  /*0430*/  IMAD.MOV.U32 R10, RZ, RZ, -0x1 ;  /* 0xffffffffff0a7424 */ /* 0x000fce00078e00ff */
[----:B------:R-:W-:Y:S05]  /*0440*/  WARPSYNC.COLLECTIVE R10, `(.L_x_691) ;  /* 0x000000000a087348 */ /* 0x000fea0003c00000 */
[----:B------:R0:W1:Y:S02]  /*0450*/  SHFL.DOWN P0, R8, R9, R11, R12 ;  /* 0x0800000b09087389 */ /* 0x000064000000000c */
[----:B01----:R-:W-:Y:S05]  /*0460*/  ENDCOLLECTIVE ;  /* 0x000000000000791b */ /* 0x003fea0003800000 */
.L_x_691:
[----:B------:R-:W-:Y:S01]  /*0470*/  IMAD.MOV.U32 R11, RZ, RZ, 0x8 ;  /* 0x00000008ff0b7424 */ /* 0x000fe200078e00ff */
[----:B------:R-:W-:-:S05]  /*0480*/  MOV R4, R8 ;  /* 0x0000000800047202 */ /* 0x000fca0000000f00 */
[----:B------:R-:W-:-:S05]  /*0490*/  IMAD.IADD R4, R4, 0x1, R9 ;  /* 0x0000000104047824 */ /* 0x000fca00078e0209 */
[----:B------:R-:W-:-:S07]  /*04a0*/  MOV R9, R4 ;  /* 0x0000000400097202 */ /* 0x000fce0000000f00 */
[----:B------:R-:W-:Y:S05]  /*04b0*/  WARPSYNC.COLLECTIVE R10, `(.L_x_692) ;  /* 0x000000000a087348 */ /* 0x000fea0003c00000 */
[----:B------:R0:W1:Y:S02]  /*04c0*/  SHFL.DOWN P0, R8, R9, R11, R12 ;  /* 0x0800000b09087389 */ /* 0x000064000000000c */
[----:B01----:R-:W-:Y:S05]  /*04d0*/  ENDCOLLECTIVE ;  /* 0x000000000000791b */ /* 0x003fea0003800000 */
.L_x_692:
[----:B------:R-:W-:Y:S01]  /*04e0*/  IMAD.MOV.U32 R11, RZ, RZ, 0x4 ;  /* 0x00000004ff0b7424 */ /* 0x000fe200078e00ff */
[----:B------:R-:W-:-:S05]  /*04f0*/  MOV R5, R8 ;  /* 0x0000000800057202 */ /* 0x000fca0000000f00 */
[----:B------:R-:W-:-:S05]  /*0500*/  IMAD.IADD R5, R4, 0x1, R5 ;  /* 0x0000000104057824 */ /* 0x000fca00078e0205 */
[----:B------:R-:W-:-:S07]  /*0510*/  MOV R9, R5 ;  /* 0x0000000500097202 */ /* 0x000fce0000000f00 */
[----:B------:R-:W-:Y:S05]  /*0520*/  WARPSYNC.COLLECTIVE R10, `(.L_x_693) ;  /* 0x000000000a087348 */ /* 0x000fea0003c00000 */
[----:B------:R0:W1:Y:S02]  /*0530*/  SHFL.DOWN P0, R8, R9, R11, R12 ;  /* 0x0800000b09087389 */ /* 0x000064000000000c */
[----:B01----:R-:W-:Y:S05]  /*0540*/  ENDCOLLECTIVE ;  /* 0x000000000000791b */ /* 0x003fea0003800000 */
.L_x_693:
[----:B------:R-:W-:Y:S01]  /*0550*/  IMAD.MOV.U32 R11, RZ, RZ, 0x2 ;  /* 0x00000002ff0b7424 */ /* 0x000fe200078e00ff */
[----:B------:R-:W-:-:S05]  /*0560*/  MOV R6, R8 ;  /* 0x0000000800067202 */ /* 0x000fca0000000f00 */
[----:B------:R-:W-:-:S05]  /*0570*/  IMAD.IADD R6, R5, 0x1, R6 ;  /* 0x0000000105067824 */ /* 0x000fca00078e0206 */
[----:B------:R-:W-:-:S07]  /*0580*/  MOV R9, R6 ;  /* 0x0000000600097202 */ /* 0x000fce0000000f00 */
[----:B------:R-:W-:Y:S05]  /*0590*/  WARPSYNC.COLLECTIVE R10, `(.L_x_694) ;  /* 0x000000000a087348 */ /* 0x000fea0003c00000 */
[----:B------:R0:W1:Y:S02]  /*05a0*/  SHFL.DOWN P0, R8, R9, R11, R12 ;  /* 0x0800000b09087389 */ /* 0x000064000000000c */
[----:B01----:R-:W-:Y:S05]  /*05b0*/  ENDCOLLECTIVE ;  /* 0x000000000000791b */ /* 0x003fea0003800000 */
.L_x_694:
[----:B------:R-:W-:Y:S01]  /*05c0*/  IMAD.MOV.U32 R11, RZ, RZ, 0x1 ;  /* 0x00000001ff0b7424 */ /* 0x000fe200078e00ff */
[----:B------:R-:W-:-:S05]  /*05d0*/  MOV R7, R8 ;  /* 0x0000000800077202 */ /* 0x000fca0000000f00 */
[----:B------:R-:W-:-:S05]  /*05e0*/  IMAD.IADD R7, R6, 0x1, R7 ;  /* 0x0000000106077824 */ /* 0x000fca00078e0207 */
[----:B------:R-:W-:-:S07]  /*05f0*/  MOV R9, R7 ;  /* 0x0000000700097202 */ /* 0x000fce0000000f00 */
[----:B------:R-:W-:Y:S05]  /*0600*/  WARPSYNC.COLLECTIVE R10, `(.L_x_695) ;  /* 0x000000000a087348 */ /* 0x000fea0003c00000 */
[----:B------:R0:W1:Y:S02]  /*0610*/  SHFL.DOWN P0, R8, R9, R11, R12 ;  /* 0x0800000b09087389 */ /* 0x000064000000000c */
[----:B01----:R-:W-:Y:S05]  /*0620*/  ENDCOLLECTIVE ;  /* 0x000000000000791b */ /* 0x003fea0003800000 */
.L_x_695:
[----:B------:R-:W-:Y:S05]  /*0630*/  BRA `(.L_x_696) ;  /* 0xfffffffc00547947 */ /* 0x000fea000383ffff */
.L_x_697:
        /* <DEDUP_REMOVED lines=12> */
.L_x_925:


//--------------------- .text._Z7reduce6IiLj64ELb0EEvPT_S1_j --------------------------
	.section	.text._Z7reduce6IiLj64ELb0EEvPT_S1_j,"ax",@progbits
	.align	128
        .global         _Z7reduce6IiLj64ELb0EEvPT_S1_j
        .type           _Z7reduce6IiLj64ELb0EEvPT_S1_j,@function
        .size           _Z7reduce6IiLj64ELb0EEvPT_S1_j,(.L_x_926 - _Z7reduce6IiLj64ELb0EEvPT_S1_j)
        .other          _Z7reduce6IiLj64ELb0EEvPT_S1_j,@"STO_CUDA_ENTRY STV_DEFAULT"
_Z7reduce6IiLj64ELb0EEvPT_S1_j:
.text._Z7reduce6IiLj64ELb0EEvPT_S1_j:
[----:B------:R-:W-:Y:S01]  /*0000*/  LDC R1, c[0x0][0x37c] ;  /* 0x0000df00ff017b82 */ /* 0x000fe20000000800 */
[----:B------:R-:W0:Y:S01]  /*0010*/  S2R R3, SR_TID.X ;  /* 0x0000000000037919 */ /* 0x000e220000002100 */
[----:B------:R-:W1:Y:S01]  /*0020*/  LDCU UR4, c[0x0][0x390] ;  /* 0x00007200ff0477ac */ /* 0x000e620008000800 */
[----:B------:R-:W-:Y:S01]  /*0030*/  BSSY.RECONVERGENT B0, `(.L_x_698) ;  /* 0x0000016000007945 */ /* 0x000fe20003800200 */
[----:B------:R-:W-:Y:S01]  /*0040*/  IMAD.MOV.U32 R10, RZ, RZ, RZ ;  /* 0x000000ffff0a7224 */ /* 0x000fe200078e00ff */
[----:B------:R-:W0:Y:S01]  /*0050*/  S2R R0, SR_CTAID.X ;  /* 0x0000000000007919 */ /* 0x000e220000002500 */
[----:B------:R-:W2:Y:S01]  /*0060*/  LDCU.64 UR6, c[0x0][0x358] ;  /* 0x00006b00ff0677ac */ /* 0x000ea20008000a00 */
[----:B0-----:R-:W-:-:S05]  /*0070*/  IMAD R2, R0, 0x80, R3 ;  /* 0x0000008000027824 */ /* 0x001fca00078e0203 */
[----:B-1----:R-:W-:Y:S01]  /*0080*/  ISETP.GE.U32.AND P0, PT, R2, UR4, PT ;  /* 0x0000000402007c0c */ /* 0x002fe2000bf06070 */
[----:B------:R-:W0:-:S12]  /*0090*/  LDCU UR4, c[0x0][0x390] ;  /* 0x00007200ff0477ac */ /* 0x000e180008000800 */
[----:B--2---:R-:W-:Y:S05]  /*00a0*/  @P0 BRA `(.L_x_699) ;  /* 0x0000000000380947 */ /* 0x004fea0003800000 */
[----:B------:R-:W1:Y:S01]  /*00b0*/  LDC R11, c[0x0][0x370] ;  /* 0x0000dc00ff0b7b82 */ /* 0x000e620000000800 */
[----:B------:R-:W-:-:S07]  /*00c0*/  HFMA2 R10, -RZ, RZ, 0, 0 ;  /* 0x00000000ff0a7431 */ /* 0x000fce00000001ff */
[----:B------:R-:W2:Y:S02]  /*00d0*/  LDC.64 R8, c[0x0][0x380] ;  /* 0x0000e000ff087b82 */ /* 0x000ea40000000a00 */
.L_x_700:
        /* <DEDUP_REMOVED lines=8> */
[----:B--2---:R-:W-:-:S05]  /*0160*/  IMAD.IADD R10, R5, 0x1, R10 ;  /* 0x00000001050a7824 */ /* 0x004fca00078e020a */
[----:B---3--:R-:W-:-:S07]  /*0170*/  @!P0 IADD3 R10, PT, PT, R10, R7, RZ ;  /* 0x000000070a0a8210 */ /* 0x008fce0007ffe0ff */
[----:B------:R-:W-:Y:S05]  /*0180*/  @!P1 BRA `(.L_x_700) ;  /* 0xfffffffc00d49947 */ /* 0x000fea000383ffff */
.L_x_699:
[----:B0-----:R-:W-:Y:S05]  /*0190*/  BSYNC.RECONVERGENT B0 ;  /* 0x0000000000007941 */ /* 0x001fea0003800200 */
.L_x_698:
        /* <DEDUP_REMOVED lines=20> */
[----:B------:R-:W0:Y:S01]  /*02e0*/  LDS R5, [R5+0x80] ;  /* 0x0000800005057984 */ /* 0x000e220000000800 */
[----:B------:R-:W-:Y:S01]  /*02f0*/  UMOV UR4, 0xffffffff ;  /* 0xffffffff00047882 */ /* 0x000fe20000000000 */
[----:B0-----:R-:W-:Y:S02]  /*0300*/  IMAD.IADD R4, R5, 0x1, R4 ;  /* 0x0000000105047824 */ /* 0x001fe400078e0204 */
        /* <DEDUP_REMOVED lines=10> */
.L_x_709:
[----:B-1----:R-:W-:-:S07]  /*03b0*/  IADD3 R4, PT, PT, R8, R9, RZ ;  /* 0x0000000908047210 */ /* 0x002fce0007ffe0ff */
.L_x_702:
[----:B------:R-:W-:Y:S05]  /*03c0*/  BSYNC B0 ;  /* 0x0000000000007941 */ /* 0x000fea0003800000 */
.L_x_701:
[----:B------:R-:W-:-:S13]  /*03d0*/  LOP3.LUT P0, RZ, R2, R3, RZ, 0xfc, !PT ;  /* 0x0000000302ff7212 */ /* 0x000fda000780fcff */
[----:B------:R-:W-:Y:S05]  /*03e0*/  @P0 EXIT ;  /* 0x000000000000094d */ /* 0x000fea0003800000 */
[----:B------:R-:W1:Y:S02]  /*03f0*/  LDC.64 R2, c[0x0][0x388] ;  /* 0x0000e200ff027b82 */ /* 0x000e640000000a00 */
[----:B-1----:R-:W-:-:S05]  /*0400*/  IMAD.WIDE.U32 R2, R0, 0x4, R2 ;  /* 0x0000000400027825 */ /* 0x002fca00078e0002 */
[----:B------:R-:W-:Y:S01]  /*0410*/  STG.E desc[UR6][R2.64], R4 ;  /* 0x0000000402007986 */ /* 0x000fe2000c101906 */
[----:B------:R-:W-:Y:S05]  /*0420*/  EXIT ;  /* 0x000000000000794d */ /* 0x000fea0003800000 */
.L_x_703:
[----:B------:R-:W-:Y:S02]  /*0430*/  HFMA2 R13, -RZ, RZ, 0, 1.847743988037109375e-06 ;  /* 0x0000001fff0d7431 */ /* 0x000fe400000001ff */
[----:B------:R-:W-:Y:S02]  /*0440*/  IMAD.MOV.U32 R11, RZ, RZ, 0x10 ;  /* 0x00000010ff0b7424 */ /* 0x000fe400078e00ff */
[----:B------:R-:W-:-:S07]  /*0450*/  IMAD.MOV.U32 R10, RZ, RZ, -0x1 ;  /* 0xffffffffff0a7424 */ /* 0x000fce00078e00ff */
[----:B------:R-:W-:Y:S05]  /*0460*/  WARPSYNC.COLLECTIVE R10, `(.L_x_704) ;  /* 0x000000000a087348 */ /* 0x000fea0003c00000 */
[----:B------:R0:W1:Y:S02]  /*0470*/  SHFL.DOWN P0, R9, R4, R11, R13 ;  /* 0x0800000b04097389 */ /* 0x000064000000000d */
[----:B01----:R-:W-:Y:S05]  /*0480*/  ENDCOLLECTIVE ;  /* 0x000000000000791b */ /* 0x003fea0003800000 */
.L_x_704:
[----:B------:R-:W-:Y:S01]  /*0490*/  IMAD.MOV.U32 R11, RZ, RZ, 0x8 ;  /* 0x00000008ff0b7424 */ /* 0x000fe200078e00ff */
[----:B------:R-:W-:-:S05]  /*04a0*/  MOV R5, R9 ;  /* 0x0000000900057202 */ /* 0x000fca0000000f00 */
[----:B------:R-:W-:-:S05]  /*04b0*/  IMAD.IADD R5, R4, 0x1, R5 ;  /* 0x0000000104057824 */ /* 0x000fca00078e0205 */
[----:B------:R-:W-:-:S07]  /*04c0*/  MOV R4, R5 ;  /* 0x0000000500047202 */ /* 0x000fce0000000f00 */
[----:B------:R-:W-:Y:S05]  /*04d0*/  WARPSYNC.COLLECTIVE R10, `(.L_x_705) ;  /* 0x000000000a087348 */ /* 0x000fea0003c00000 */
[----:B------:R0:W1:Y:S02]  /*04e0*/  SHFL.DOWN P0, R9, R4, R11, R13 ;  /* 0x0800000b04097389 */ /* 0x000064000000000d */
[----:B01----:R-:W-:Y:S05]  /*04f0*/  ENDCOLLECTIVE ;  /* 0x000000000000791b */ /* 0x003fea0003800000 */
.L_x_705:
[----:B------:R-:W-:Y:S01]  /*0500*/  IMAD.MOV.U32 R11, RZ, RZ, 0x4 ;  /* 0x00000004ff0b7424 */ /* 0x000fe200078e00ff */
[----:B------:R-:W-:-:S05]  /*0510*/  MOV R6, R9 ;  /* 0x0000000900067202 */ /* 0x000fca0000000f00 */
[----:B------:R-:W-:-:S05]  /*0520*/  IMAD.IADD R6, R5, 0x1, R6 ;  /* 0x0000000105067824 */ /* 0x000fca00078e0206 */
[----:B------:R-:W-:-:S07]  /*0530*/  MOV R4, R6 ;  /* 0x0000000600047202 */ /* 0x000fce0000000f00 */
[----:B------:R-:W-:Y:S05]  /*0540*/  WARPSYNC.COLLECTIVE R10, `(.L_x_706) ;  /* 0x000000000a087348 */ /* 0x000fea0003c00000 */
[----:B------:R0:W1:Y:S02]  /*0550*/  SHFL.DOWN P0, R9, R4, R11, R13 ;  /* 0x0800000b04097389 */ /* 0x000064000000000d */
[----:B01----:R-:W-:Y:S05]  /*0560*/  ENDCOLLECTIVE ;  /* 0x000000000000791b */ /* 0x003fea0003800000 */
.L_x_706:
[----:B------:R-:W-:Y:S01]  /*0570*/  IMAD.MOV.U32 R11, RZ, RZ, 0x2 ;  /* 0x00000002ff0b7424 */ /* 0x000fe200078e00ff */
[----:B------:R-:W-:-:S05]  /*0580*/  MOV R7, R9 ;  /* 0x0000000900077202 */ /* 0x000fca0000000f00 */
[----:B------:R-:W-:-:S05]  /*0590*/  IMAD.IADD R7, R6, 0x1, R7 ;  /* 0x0000000106077824 */ /* 0x000fca00078e0207 */
[----:B------:R-:W-:-:S07]  /*05a0*/  MOV R4, R7 ;  /* 0x0000000700047202 */ /* 0x000fce0000000f00 */
[----:B------:R-:W-:Y:S05]  /*05b0*/  WARPSYNC.COLLECTIVE R10, `(.L_x_707) ;  /* 0x000000000a087348 */ /* 0x000fea0003c00000 */
[----:B------:R0:W1:Y:S02]  /*05c0*/  SHFL.DOWN P0, R9, R4, R11, R13 ;  /* 0x0800000b04097389 */ /* 0x000064000000000d */
[----:B01----:R-:W-:Y:S05]  /*05d0*/  ENDCOLLECTIVE ;  /* 0x000000000000791b */ /* 0x003fea0003800000 */
.L_x_707:
[----:B------:R-:W-:Y:S01]  /*05e0*/  HFMA2 R11, -RZ, RZ, 0, 5.9604644775390625e-08 ;  /* 0x00000001ff0b7431 */ /* 0x000fe200000001ff */
[----:B------:R-:W-:-:S05]  /*05f0*/  MOV R8, R9 ;  /* 0x0000000900087202 */ /* 0x000fca0000000f00 */
[----:B------:R-:W-:-:S05]  /*0600*/  IMAD.IADD R8, R7, 0x1, R8 ;  /* 0x0000000107087824 */ /* 0x000fca00078e0208 */
[----:B------:R-:W-:-:S07]  /*0610*/  MOV R4, R8 ;  /* 0x0000000800047202 */ /* 0x000fce0000000f00 */
[----:B------:R-:W-:Y:S05]  /*0620*/  WARPSYNC.COLLECTIVE R10, `(.L_x_708) ;  /* 0x000000000a087348 */ /* 0x000fea0003c00000 */
[----:B------:R0:W1:Y:S02]  /*0630*/  SHFL.DOWN P0, R9, R4, R11, R13 ;  /* 0x0800000b04097389 */ /* 0x000064000000000d */
[----:B01----:R-:W-:Y:S05]  /*0640*/  ENDCOLLECTIVE ;  /* 0x000000000000791b */ /* 0x003fea0003800000 */
.L_x_708:
[----:B------:R-:W-:Y:S05]  /*0650*/  BRA `(.L_x_709) ;  /* 0xfffffffc00547947 */ /* 0x000fea000383ffff */
.L_x_710:
        /* <DEDUP_REMOVED lines=10> */
.L_x_926:


//--------------------- .text._Z7reduce6IiLj128ELb0EEvPT_S1_j --------------------------
	.section	.text._Z7reduce6IiLj128ELb0EEvPT_S1_j,"ax",@progbits
	.align	128
        .global         _Z7reduce6IiLj128ELb0EEvPT_S1_j
        .type           _Z7reduce6IiLj128ELb0EEvPT_S1_j,@function
        .size           _Z7reduce6IiLj128ELb0EEvPT_S1_j,(.L_x_927 - _Z7reduce6IiLj128ELb0EEvPT_S1_j)
        .other          _Z7reduce6IiLj128ELb0EEvPT_S1_j,@"STO_CUDA_ENTRY STV_DEFAULT"
_Z7reduce6IiLj128ELb0EEvPT_S1_j:
.text._Z7reduce6IiLj128ELb0EEvPT_S1_j:
        /* <DEDUP_REMOVED lines=14> */
.L_x_713:
        /* <DEDUP_REMOVED lines=11> */
.L_x_712:
[----:B0-----:R-:W-:Y:S05]  /*0190*/  BSYNC.RECONVERGENT B0 ;  /* 0x0000000000007941 */ /* 0x001fea0003800200 */
.L_x_711:
        /* <DEDUP_REMOVED lines=16> */
[----:B--2---:R-:W-:-:S02]  /*02a0*/  @!P0 IMAD.IADD R8, R2, 0x1, R8 ;  /* 0x0000000102088824 */ /* 0x004fc400078e0208 */
[----:B-1----:R-:W-:-:S03]  /*02b0*/  IMAD R2, R7, UR5, R4 ;  /* 0x0000000507027c24 */ /* 0x002fc6000f8e0204 */
[----:B------:R1:W-:Y:S01]  /*02c0*/  @!P0 STS [R5], R8 ;  /* 0x0000000805008388 */ /* 0x0003e20000000800 */
[----:B0-----:R-:W-:-:S05]  /*02d0*/  IMAD R2, R2, UR4, RZ ;  /* 0x0000000402027c24 */ /* 0x001fca000f8e02ff */
[----:B------:R-:W-:Y:S01]  /*02e0*/  IADD3 R4, PT, PT, R2, R3, RZ ;  /* 0x0000000302047210 */ /* 0x000fe20007ffe0ff */
[----:B------:R-:W-:Y:S03]  /*02f0*/  BAR.SYNC.DEFER_BLOCKING 0x0 ;  /* 0x0000000000007b1d */ /* 0x000fe60000010000 */
[----:B------:R-:W-:-:S13]  /*0300*/  ISETP.GT.U32.AND P0, PT, R4, 0x1f, PT ;  /* 0x0000001f0400780c */ /* 0x000fda0003f04070 */
[----:B-1----:R-:W-:Y:S05]  /*0310*/  @P0 BRA `(.L_x_715) ;  /* 0x0000000000380947 */ /* 0x002fea0003800000 */
        /* <DEDUP_REMOVED lines=13> */
.L_x_722:
[----:B01----:R-:W-:-:S07]  /*03f0*/  IADD3 R8, PT, PT, R8, R9, RZ ;  /* 0x0000000908087210 */ /* 0x003fce0007ffe0ff */
.L_x_715:
[----:B------:R-:W-:Y:S05]  /*0400*/  BSYNC B0 ;  /* 0x0000000000007941 */ /* 0x000fea0003800000 */
.L_x_714:
[----:B------:R-:W-:-:S13]  /*0410*/  LOP3.LUT P0, RZ, R2, R3, RZ, 0xfc, !PT ;  /* 0x0000000302ff7212 */ /* 0x000fda000780fcff */
[----:B------:R-:W-:Y:S05]  /*0420*/  @P0 EXIT ;  /* 0x000000000000094d */ /* 0x000fea0003800000 */
[----:B------:R-:W0:Y:S02]  /*0430*/  LDC.64 R2, c[0x0][0x388] ;  /* 0x0000e200ff027b82 */ /* 0x000e240000000a00 */
[----:B0-----:R-:W-:-:S05]  /*0440*/  IMAD.WIDE.U32 R2, R0, 0x4, R2 ;  /* 0x0000000400027825 */ /* 0x001fca00078e0002 */
[----:B------:R-:W-:Y:S01]  /*0450*/  STG.E desc[UR6][R2.64], R8 ;  /* 0x0000000802007986 */ /* 0x000fe2000c101906 */
[----:B------:R-:W-:Y:S05]  /*0460*/  EXIT ;  /* 0x000000000000794d */ /* 0x000fea0003800000 */
.L_x_716:
[----:B------:R-:W-:Y:S02]  /*0470*/  HFMA2 R13, -RZ, RZ, 0, 1.847743988037109375e-06 ;  /* 0x0000001fff0d7431 */ /* 0x000fe400000001ff */
[----:B------:R-:W-:Y:S02]  /*0480*/  IMAD.MOV.U32 R11, RZ, RZ, 0x10 ;  /* 0x00000010ff0b7424 */ /* 0x000fe400078e00ff */
[----:B------:R-:W-:-:S07]  /*0490*/  IMAD.MOV.U32 R10, RZ, RZ, -0x1 ;  /* 0xffffffffff0a7424 */ /* 0x000fce00078e00ff */
[----:B------:R-:W-:Y:S05]  /*04a0*/  WARPSYNC.COLLECTIVE R10, `(.L_x_717) ;  /* 0x000000000a087348 */ /* 0x000fea0003c00000 */
[----:B------:R0:W1:Y:S02]  /*04b0*/  SHFL.DOWN P0, R9, R4, R11, R13 ;  /* 0x0800000b04097389 */ /* 0x000064000000000d */
[----:B01----:R-:W-:Y:S05]  /*04c0*/  ENDCOLLECTIVE ;  /* 0x000000000000791b */ /* 0x003fea0003800000 */
.L_x_717:
[----:B------:R-:W-:Y:S01]  /*04d0*/  IMAD.MOV.U32 R11, RZ, RZ, 0x8 ;  /* 0x00000008ff0b7424 */ /* 0x000fe200078e00ff */
[----:B------:R-:W-:-:S05]  /*04e0*/  MOV R5, R9 ;  /* 0x0000000900057202 */ /* 0x000fca0000000f00 */
[----:B------:R-:W-:-:S05]  /*04f0*/  IMAD.IADD R5, R4, 0x1, R5 ;  /* 0x0000000104057824 */ /* 0x000fca00078e0205 */
[----:B------:R-:W-:-:S07]  /*0500*/  MOV R4, R5 ;  /* 0x0000000500047202 */ /* 0x000fce0000000f00 */
[----:B------:R-:W-:Y:S05]  /*0510*/  WARPSYNC.COLLECTIVE R10, `(.L_x_718) ;  /* 0x000000000a087348 */ /* 0x000fea0003c00000 */
[----:B------:R0:W1:Y:S02]  /*0520*/  SHFL.DOWN P0, R9, R4, R11, R13 ;  /* 0x0800000b04097389 */ /* 0x000064000000000d */
[----:B01----:R-:W-:Y:S05]  /*0530*/  ENDCOLLECTIVE ;  /* 0x000000000000791b */ /* 0x003fea0003800000 */
.L_x_718:
[----:B------:R-:W-:Y:S01]  /*0540*/  IMAD.MOV.U32 R11, RZ, RZ, 0x4 ;  /* 0x00000004ff0b7424 */ /* 0x000fe200078e00ff */
[----:B------:R-:W-:-:S05]  /*0550*/  MOV R6, R9 ;  /* 0x0000000900067202 */ /* 0x000fca0000000f00 */
[----:B------:R-:W-:-:S05]  /*0560*/  IMAD.IADD R6, R5, 0x1, R6 ;  /* 0x0000000105067824 */ /* 0x000fca00078e0206 */
[----:B------:R-:W-:-:S07]  /*0570*/  MOV R4, R6 ;  /* 0x0000000600047202 */ /* 0x000fce0000000f00 */
[----:B------:R-:W-:Y:S05]  /*0580*/  WARPSYNC.COLLECTIVE R10, `(.L_x_719) ;  /* 0x000000000a087348 */ /* 0x000fea0003c00000 */
[----:B------:R0:W1:Y:S02]  /*0590*/  SHFL.DOWN P0, R9, R4, R11, R13 ;  /* 0x0800000b04097389 */ /* 0x000064000000000d */
[----:B01----:R-:W-:Y:S05]  /*05a0*/  ENDCOLLECTIVE ;  /* 0x000000000000791b */ /* 0x003fea0003800000 */
.L_x_719:
[----:B------:R-:W-:Y:S01]  /*05b0*/  IMAD.MOV.U32 R11, RZ, RZ, 0x2 ;  /* 0x00000002ff0b7424 */ /* 0x000fe200078e00ff */
[----:B------:R-:W-:-:S05]  /*05c0*/  MOV R7, R9 ;  /* 0x0000000900077202 */ /* 0x000fca0000000f00 */
[----:B------:R-:W-:-:S05]  /*05d0*/  IMAD.IADD R7, R6, 0x1, R7 ;  /* 0x0000000106077824 */ /* 0x000fca00078e0207 */
[----:B------:R-:W-:-:S07]  /*05e0*/  MOV R4, R7 ;  /* 0x0000000700047202 */ /* 0x000fce0000000f00 */
[----:B------:R-:W-:Y:S05]  /*05f0*/  WARPSYNC.COLLECTIVE R10, `(.L_x_720) ;  /* 0x000000000a087348 */ /* 0x000fea0003c00000 */
[----:B------:R0:W1:Y:S02]  /*0600*/  SHFL.DOWN P0, R9, R4, R11, R13 ;  /* 0x0800000b04097389 */ /* 0x000064000000000d */
[----:B01----:R-:W-:Y:S05]  /*0610*/  ENDCOLLECTIVE ;  /* 0x000000000000791b */ /* 0x003fea0003800000 */
.L_x_720:
[----:B------:R-:W-:Y:S01]  /*0620*/  IMAD.MOV.U32 R11, RZ, RZ, 0x1 ;  /* 0x00000001ff0b7424 */ /* 0x000fe200078e00ff */
[----:B------:R-:W-:-:S05]  /*0630*/  MOV R8, R9 ;  /* 0x0000000900087202 */ /* 0x000fca0000000f00 */
[----:B------:R-:W-:-:S05]  /*0640*/  IMAD.IADD R8, R7, 0x1, R8 ;  /* 0x0000000107087824 */ /* 0x000fca00078e0208 */
[----:B------:R-:W-:-:S07]  /*0650*/  MOV R4, R8 ;  /* 0x0000000800047202 */ /* 0x000fce0000000f00 */
[----:B------:R-:W-:Y:S05]  /*0660*/  WARPSYNC.COLLECTIVE R10, `(.L_x_721) ;  /* 0x000000000a087348 */ /* 0x000fea0003c00000 */
[----:B------:R0:W1:Y:S02]  /*0670*/  SHFL.DOWN P0, R9, R4, R11, R13 ;  /* 0x0800000b04097389 */ /* 0x000064000000000d */
[----:B01----:R-:W-:Y:S05]  /*0680*/  ENDCOLLECTIVE ;  /* 0x000000000000791b */ /* 0x003fea0003800000 */
.L_x_721:
[----:B------:R-:W-:Y:S05]  /*0690*/  BRA `(.L_x_722) ;  /* 0xfffffffc00547947 */ /* 0x000fea000383ffff */
.L_x_723:
        /* <DEDUP_REMOVED lines=14> */
.L_x_927:


//--------------------- .text._Z7reduce6IiLj256ELb0EEvPT_S1_j --------------------------
	.section	.text._Z7reduce6IiLj256ELb0EEvPT_S1_j,"ax",@progbits
	.align	128
        .global         _Z7reduce6IiLj256ELb0EEvPT_S1_j
        .type           _Z7reduce6IiLj256ELb0EEvPT_S1_j,@function
        .size           _Z7reduce6IiLj256ELb0EEvPT_S1_j,(.L_x_928 - _Z7reduce6IiLj256ELb0EEvPT_S1_j)
        .other          _Z7reduce6IiLj256ELb0EEvPT_S1_j,@"STO_CUDA_ENTRY STV_DEFAULT"
_Z7reduce6IiLj256ELb0EEvPT_S1_j:
.text._Z7reduce6IiLj256ELb0EEvPT_S1_j:
        /* <DEDUP_REMOVED lines=14> */
.L_x_726:
        /* <DEDUP_REMOVED lines=11> */
.L_x_725:
[----:B0-----:R-:W-:Y:S05]  /*0190*/  BSYNC.RECONVERGENT B0 ;  /* 0x0000000000007941 */ /* 0x001fea0003800200 */
.L_x_724:
        /* <DEDUP_REMOVED lines=16> */
[----:B--2---:R-:W-:-:S05]  /*02a0*/  @!P0 IADD3 R8, PT, PT, R2, R8, RZ ;  /* 0x0000000802088210 */ /* 0x004fca0007ffe0ff */
[----:B------:R-:W-:Y:S01]  /*02b0*/  @!P0 STS [R5], R8 ;  /* 0x0000000805008388 */ /* 0x000fe20000000800 */
[----:B------:R-:W-:Y:S06]  /*02c0*/  BAR.SYNC.DEFER_BLOCKING 0x0 ;  /* 0x0000000000007b1d */ /* 0x000fec0000010000 */
[----:B------:R-:W2:Y:S02]  /*02d0*/  @!P1 LDS R2, [R5+0x100] ;  /* 0x0001000005029984 */ /* 0x000ea40000000800 */
[----:B--2---:R-:W-:Y:S02]  /*02e0*/  @!P1 IMAD.IADD R8, R2, 0x1, R8 ;  /* 0x0000000102089824 */ /* 0x004fe400078e0208 */
        /* <DEDUP_REMOVED lines=20> */
.L_x_735:
[----:B01----:R-:W-:-:S07]  /*0430*/  IADD3 R8, PT, PT, R8, R9, RZ ;  /* 0x0000000908087210 */ /* 0x003fce0007ffe0ff */
.L_x_728:
[----:B------:R-:W-:Y:S05]  /*0440*/  BSYNC B0 ;  /* 0x0000000000007941 */ /* 0x000fea0003800000 */
.L_x_727:
[----:B------:R-:W-:-:S13]  /*0450*/  LOP3.LUT P0, RZ, R2, R3, RZ, 0xfc, !PT ;  /* 0x0000000302ff7212 */ /* 0x000fda000780fcff */
[----:B------:R-:W-:Y:S05]  /*0460*/  @P0 EXIT ;  /* 0x000000000000094d */ /* 0x000fea0003800000 */
[----:B------:R-:W0:Y:S02]  /*0470*/  LDC.64 R2, c[0x0][0x388] ;  /* 0x0000e200ff027b82 */ /* 0x000e240000000a00 */
[----:B0-----:R-:W-:-:S05]  /*0480*/  IMAD.WIDE.U32 R2, R0, 0x4, R2 ;  /* 0x0000000400027825 */ /* 0x001fca00078e0002 */
[----:B------:R-:W-:Y:S01]  /*0490*/  STG.E desc[UR6][R2.64], R8 ;  /* 0x0000000802007986 */ /* 0x000fe2000c101906 */
[----:B------:R-:W-:Y:S05]  /*04a0*/  EXIT ;  /* 0x000000000000794d */ /* 0x000fea0003800000 */
.L_x_729:
[----:B------:R-:W-:Y:S02]  /*04b0*/  HFMA2 R13, -RZ, RZ, 0, 1.847743988037109375e-06 ;  /* 0x0000001fff0d7431 */ /* 0x000fe400000001ff */
[----:B------:R-:W-:Y:S02]  /*04c0*/  IMAD.MOV.U32 R11, RZ, RZ, 0x10 ;  /* 0x00000010ff0b7424 */ /* 0x000fe400078e00ff */
[----:B------:R-:W-:-:S07]  /*04d0*/  IMAD.MOV.U32 R10, RZ, RZ, -0x1 ;  /* 0xffffffffff0a7424 */ /* 0x000fce00078e00ff */
[----:B------:R-:W-:Y:S05]  /*04e0*/  WARPSYNC.COLLECTIVE R10, `(.L_x_730) ;  /* 0x000000000a087348 */ /* 0x000fea0003c00000 */
[----:B------:R0:W1:Y:S02]  /*04f0*/  SHFL.DOWN P0, R9, R4, R11, R13 ;  /* 0x0800000b04097389 */ /* 0x000064000000000d */
[----:B01----:R-:W-:Y:S05]  /*0500*/  ENDCOLLECTIVE ;  /* 0x000000000000791b */ /* 0x003fea0003800000 */
.L_x_730:
[----:B------:R-:W-:Y:S01]  /*0510*/  IMAD.MOV.U32 R11, RZ, RZ, 0x8 ;  /* 0x00000008ff0b7424 */ /* 0x000fe200078e00ff */
[----:B------:R-:W-:-:S05]  /*0520*/  MOV R5, R9 ;  /* 0x0000000900057202 */ /* 0x000fca0000000f00 */
[----:B------:R-:W-:-:S05]  /*0530*/  IMAD.IADD R5, R4, 0x1, R5 ;  /* 0x0000000104057824 */ /* 0x000fca00078e0205 */
[----:B------:R-:W-:-:S07]  /*0540*/  MOV R4, R5 ;  /* 0x0000000500047202 */ /* 0x000fce0000000f00 */
[----:B------:R-:W-:Y:S05]  /*0550*/  WARPSYNC.COLLECTIVE R10, `(.L_x_731) ;  /* 0x000000000a087348 */ /* 0x000fea0003c00000 */
[----:B------:R0:W1:Y:S02]  /*0560*/  SHFL.DOWN P0, R9, R4, R11, R13 ;  /* 0x0800000b04097389 */ /* 0x000064000000000d */
[----:B01----:R-:W-:Y:S05]  /*0570*/  ENDCOLLECTIVE ;  /* 0x000000000000791b */ /* 0x003fea0003800000 */
.L_x_731:
[----:B------:R-:W-:Y:S01]  /*0580*/  IMAD.MOV.U32 R11, RZ, RZ, 0x4 ;  /* 0x00000004ff0b7424 */ /* 0x000fe200078e00ff */
[----:B------:R-:W-:-:S05]  /*0590*/  MOV R6, R9 ;  /* 0x0000000900067202 */ /* 0x000fca0000000f00 */
[----:B------:R-:W-:-:S05]  /*05a0*/  IMAD.IADD R6, R5, 0x1, R6 ;  /* 0x0000000105067824 */ /* 0x000fca00078e0206 */
[----:B------:R-:W-:-:S07]  /*05b0*/  MOV R4, R6 ;  /* 0x0000000600047202 */ /* 0x000fce0000000f00 */
[----:B------:R-:W-:Y:S05]  /*05c0*/  WARPSYNC.COLLECTIVE R10, `(.L_x_732) ;  /* 0x000000000a087348 */ /* 0x000fea0003c00000 */
[----:B------:R0:W1:Y:S02]  /*05d0*/  SHFL.DOWN P0, R9, R4, R11, R13 ;  /* 0x0800000b04097389 */ /* 0x000064000000000d */
[----:B01----:R-:W-:Y:S05]  /*05e0*/  ENDCOLLECTIVE ;  /* 0x000000000000791b */ /* 0x003fea0003800000 */
.L_x_732:
[----:B------:R-:W-:Y:S01]  /*05f0*/  IMAD.MOV.U32 R11, RZ, RZ, 0x2 ;  /* 0x00000002ff0b7424 */ /* 0x000fe200078e00ff */
[----:B------:R-:W-:-:S05]  /*0600*/  MOV R7, R9 ;  /* 0x0000000900077202 */ /* 0x000fca0000000f00 */
[----:B------:R-:W-:-:S05]  /*0610*/  IMAD.IADD R7, R6, 0x1, R7 ;  /* 0x0000000106077824 */ /* 0x000fca00078e0207 */
[----:B------:R-:W-:-:S07]  /*0620*/  MOV R4, R7 ;  /* 0x0000000700047202 */ /* 0x000fce0000000f00 */
[----:B------:R-:W-:Y:S05]  /*0630*/  WARPSYNC.COLLECTIVE R10, `(.L_x_733) ;  /* 0x000000000a087348 */ /* 0x000fea0003c00000 */
[----:B------:R0:W1:Y:S02]  /*0640*/  SHFL.DOWN P0, R9, R4, R11, R13 ;  /* 0x0800000b04097389 */ /* 0x000064000000000d */
[----:B01----:R-:W-:Y:S05]  /*0650*/  ENDCOLLECTIVE ;  /* 0x000000000000791b */ /* 0x003fea0003800000 */
.L_x_733:
[----:B------:R-:W-:Y:S01]  /*0660*/  IMAD.MOV.U32 R11, RZ, RZ, 0x1 ;  /* 0x00000001ff0b7424 */ /* 0x000fe200078e00ff */
[----:B------:R-:W-:-:S05]  /*0670*/  MOV R8, R9 ;  /* 0x0000000900087202 */ /* 0x000fca0000000f00 */
[----:B------:R-:W-:-:S05]  /*0680*/  IMAD.IADD R8, R7, 0x1, R8 ;  /* 0x0000000107087824 */ /* 0x000fca00078e0208 */
[----:B------:R-:W-:-:S07]  /*0690*/  MOV R4, R8 ;  /* 0x0000000800047202 */ /* 0x000fce0000000f00 */
[----:B------:R-:W-:Y:S05]  /*06a0*/  WARPSYNC.COLLECTIVE R10, `(.L_x_734) ;  /* 0x000000000a087348 */ /* 0x000fea0003c00000 */
[----:B------:R0:W1:Y:S02]  /*06b0*/  SHFL.DOWN P0, R9, R4, R11, R13 ;  /* 0x0800000b04097389 */ /* 0x000064000000000d */
[----:B01----:R-:W-:Y:S05]  /*06c0*/  ENDCOLLECTIVE ;  /* 0x000000000000791b */ /* 0x003fea0003800000 */
.L_x_734:
[----:B------:R-:W-:Y:S05]  /*06d0*/  BRA `(.L_x_735) ;  /* 0xfffffffc00547947 */ /* 0x000fea000383ffff */
.L_x_736:
        /* <DEDUP_REMOVED lines=10> */
.L_x_928:


//--------------------- .text._Z7reduce6IiLj512ELb0EEvPT_S1_j --------------------------
	.section	.text._Z7reduce6IiLj512ELb0EEvPT_S1_j,"ax",@progbits
	.align	128
        .global         _Z7reduce6IiLj512ELb0EEvPT_S1_j
        .type           _Z7reduce6IiLj512ELb0EEvPT_S1_j,@function
        .size           _Z7reduce6IiLj512ELb0EEvPT_S1_j,(.L_x_929 - _Z7reduce6IiLj512ELb0EEvPT_S1_j)
        .other          _Z7reduce6IiLj512ELb0EEvPT_S1_j,@"STO_CUDA_ENTRY STV_DEFAULT"
_Z7reduce6IiLj512ELb0EEvPT_S1_j:
.text._Z7reduce6IiLj512ELb0EEvPT_S1_j:
[----:B------:R-:W-:Y:S01]  /*0000*/  LDC R1, c[0x0][0x37c] ;  /* 0x0000df00ff017b82 */ /* 0x000fe20000000800 */
[----:B------:R-:W0:Y:S01]  /*0010*/  S2R R0, SR_CTAID.X ;  /* 0x0000000000007919 */ /* 0x000e220000002500 */
[----:B------:R-:W1:Y:S01]  /*0020*/  LDCU UR4, c[0x0][0x390] ;  /* 0x00007200ff0477ac */ /* 0x000e620008000800 */
[----:B------:R-:W-:Y:S01]  /*0030*/  BSSY.RECONVERGENT B0, `(.L_x_737) ;  /* 0x0000017000007945 */ /* 0x000fe20003800200 */
[----:B------:R-:W-:Y:S01]  /*0040*/  IMAD.MOV.U32 R10, RZ, RZ, RZ ;  /* 0x000000ffff0a7224 */ /* 0x000fe200078e00ff */
        /* <DEDUP_REMOVED lines=8> */
[----:B------:R-:W-:-:S07]  /*00d0*/  HFMA2 R10, -RZ, RZ, 0, 0 ;  /* 0x00000000ff0a7431 */ /* 0x000fce00000001ff */
[----:B------:R-:W2:Y:S02]  /*00e0*/  LDC.64 R8, c[0x0][0x380] ;  /* 0x0000e000ff087b82 */ /* 0x000ea40000000a00 */
.L_x_739:
[C---:B------:R-:W-:Y:S02]  /*00f0*/  VIADD R7, R3.reuse, 0x200 ;  /* 0x0000020003077836 */ /* 0x040fe40000000000 */
        /* <DEDUP_REMOVED lines=10> */
.L_x_738:
[----:B0-----:R-:W-:Y:S05]  /*01a0*/  BSYNC.RECONVERGENT B0 ;  /* 0x0000000000007941 */ /* 0x001fea0003800200 */
.L_x_737:
        /* <DEDUP_REMOVED lines=15> */
[----:B--2---:R-:W-:-:S05]  /*02a0*/  @!P1 IADD3 R8, PT, PT, R4, R8, RZ ;  /* 0x0000000804089210 */ /* 0x004fca0007ffe0ff */
[----:B------:R-:W-:Y:S01]  /*02b0*/  @!P1 STS [R3], R8 ;  /* 0x0000000803009388 */ /* 0x000fe20000000800 */
[----:B------:R-:W-:Y:S01]  /*02c0*/  BAR.SYNC.DEFER_BLOCKING 0x0 ;  /* 0x0000000000007b1d */ /* 0x000fe20000010000 */
[----:B------:R-:W-:-:S05]  /*02d0*/  ISETP.GT.U32.AND P1, PT, R2, 0x3f, PT ;  /* 0x0000003f0200780c */ /* 0x000fca0003f24070 */
[----:B------:R-:W2:Y:S02]  /*02e0*/  @!P0 LDS R4, [R3+0x200] ;  /* 0x0002000003048984 */ /* 0x000ea40000000800 */
[----:B--2---:R-:W-:-:S05]  /*02f0*/  @!P0 IMAD.IADD R8, R4, 0x1, R8 ;  /* 0x0000000104088824 */ /* 0x004fca00078e0208 */
[----:B------:R-:W-:Y:S01]  /*0300*/  @!P0 STS [R3], R8 ;  /* 0x0000000803008388 */ /* 0x000fe20000000800 */
[----:B------:R-:W-:Y:S06]  /*0310*/  BAR.SYNC.DEFER_BLOCKING 0x0 ;  /* 0x0000000000007b1d */ /* 0x000fec0000010000 */
[----:B------:R-:W2:Y:S02]  /*0320*/  @!P1 LDS R4, [R3+0x100] ;  /* 0x0001000003049984 */ /* 0x000ea40000000800 */
[----:B--2---:R-:W-:Y:S01]  /*0330*/  @!P1 IADD3 R8, PT, PT, R4, R8, RZ ;  /* 0x0000000804089210 */ /* 0x004fe20007ffe0ff */
        /* <DEDUP_REMOVED lines=9> */
[----:B0-----:R-:W-:Y:S02]  /*03d0*/  IADD3 R4, PT, PT, R3, R8, RZ ;  /* 0x0000000803047210 */ /* 0x001fe40007ffe0ff */
[----:B------:R-:W-:Y:S05]  /*03e0*/  BRA.DIV UR4, `(.L_x_742) ;  /* 0x0000000204447947 */ /* 0x000fea000b800000 */
[----:B------:R-:W0:Y:S02]  /*03f0*/  SHFL.DOWN PT, R3, R4, 0x10, 0x1f ;  /* 0x0a001f0004037f89 */ /* 0x000e2400000e0000 */
[----:B0-----:R-:W-:-:S05]  /*0400*/  IMAD.IADD R3, R4, 0x1, R3 ;  /* 0x0000000104037824 */ /* 0x001fca00078e0203 */
[----:B------:R-:W0:Y:S02]  /*0410*/  SHFL.DOWN PT, R6, R3, 0x8, 0x1f ;  /* 0x09001f0003067f89 */ /* 0x000e2400000e0000 */
[----:B0-----:R-:W-:-:S05]  /*0420*/  IADD3 R6, PT, PT, R3, R6, RZ ;  /* 0x0000000603067210 */ /* 0x001fca0007ffe0ff */
[----:B------:R-:W0:Y:S02]  /*0430*/  SHFL.DOWN PT, R7, R6, 0x4, 0x1f ;  /* 0x08801f0006077f89 */ /* 0x000e2400000e0000 */
[----:B0-----:R-:W-:-:S05]  /*0440*/  IMAD.IADD R7, R6, 0x1, R7 ;  /* 0x0000000106077824 */ /* 0x001fca00078e0207 */
[----:B------:R-:W0:Y:S02]  /*0450*/  SHFL.DOWN PT, R8, R7, 0x2, 0x1f ;  /* 0x08401f0007087f89 */ /* 0x000e2400000e0000 */
[----:B0-----:R-:W-:-:S05]  /*0460*/  IADD3 R8, PT, PT, R7, R8, RZ ;  /* 0x0000000807087210 */ /* 0x001fca0007ffe0ff */
[----:B------:R0:W1:Y:S02]  /*0470*/  SHFL.DOWN PT, R9, R8, 0x1, 0x1f ;  /* 0x08201f0008097f89 */ /* 0x00006400000e0000 */
.L_x_748:
[----:B01----:R-:W-:-:S07]  /*0480*/  IMAD.IADD R8, R8, 0x1, R9 ;  /* 0x0000000108087824 */ /* 0x003fce00078e0209 */
.L_x_741:
[----:B------:R-:W-:Y:S05]  /*0490*/  BSYNC B0 ;  /* 0x0000000000007941 */ /* 0x000fea0003800000 */
.L_x_740:
[----:B------:R-:W-:-:S13]  /*04a0*/  LOP3.LUT P0, RZ, R5, R2, RZ, 0xfc, !PT ;  /* 0x0000000205ff7212 */ /* 0x000fda000780fcff */
[----:B------:R-:W-:Y:S05]  /*04b0*/  @P0 EXIT ;  /* 0x000000000000094d */ /* 0x000fea0003800000 */
[----:B------:R-:W0:Y:S02]  /*04c0*/  LDC.64 R2, c[0x0][0x388] ;  /* 0x0000e200ff027b82 */ /* 0x000e240000000a00 */
[----:B0-----:R-:W-:-:S05]  /*04d0*/  IMAD.WIDE.U32 R2, R0, 0x4, R2 ;  /* 0x0000000400027825 */ /* 0x001fca00078e0002 */
[----:B------:R-:W-:Y:S01]  /*04e0*/  STG.E desc[UR6][R2.64], R8 ;  /* 0x0000000802007986 */ /* 0x000fe2000c101906 */
[----:B------:R-:W-:Y:S05]  /*04f0*/  EXIT ;  /* 0x000000000000794d */ /* 0x000fea0003800000 */
.L_x_742:
[----:B------:R-:W-:Y:S02]  /*0500*/  HFMA2 R11, -RZ, RZ, 0, 9.5367431640625e-07 ;  /* 0x00000010ff0b7431 */ /* 0x000fe400000001ff */
[----:B------:R-:W-:Y:S01]  /*0510*/  IMAD.MOV.U32 R13, RZ, RZ, 0x1f ;  /* 0x0000001fff0d7424 */ /* 0x000fe200078e00ff */
[----:B------:R-:W-:-:S07]  /*0520*/  MOV R10, 0xffffffff ;  /* 0xffffffff000a7802 */ /* 0x000fce0000000f00 */
[----:B------:R-:W-:Y:S05]  /*0530*/  WARPSYNC.COLLECTIVE R10, `(.L_x_743) ;  /* 0x000000000a087348 */ /* 0x000fea0003c00000 */
[----:B------:R0:W1:Y:S02]  /*0540*/  SHFL.DOWN P0, R9, R4, R11, R13 ;  /* 0x0800000b04097389 */ /* 0x000064000000000d */
[----:B01----:R-:W-:Y:S05]  /*0550*/  ENDCOLLECTIVE ;  /* 0x000000000000791b */ /* 0x003fea0003800000 */
.L_x_743:
[----:B------:R-:W-:Y:S02]  /*0560*/  HFMA2 R11, -RZ, RZ, 0, 4.76837158203125e-07 ;  /* 0x00000008ff0b7431 */ /* 0x000fe400000001ff */
[----:B------:R-:W-:-:S05]  /*0570*/  IMAD.MOV.U32 R3, RZ, RZ, R9 ;  /* 0x000000ffff037224 */ /* 0x000fca00078e0009 */
[----:B------:R-:W-:-:S05]  /*0580*/  IADD3 R3, PT, PT, R4, R3, RZ ;  /* 0x0000000304037210 */ /* 0x000fca0007ffe0ff */
[----:B------:R-:W-:-:S07]  /*0590*/  IMAD.MOV.U32 R4, RZ, RZ, R3 ;  /* 0x000000ffff047224 */ /* 0x000fce00078e0003 */
[----:B------:R-:W-:Y:S05]  /*05a0*/  WARPSYNC.COLLECTIVE R10, `(.L_x_744) ;  /* 0x000000000a087348 */ /* 0x000fea0003c00000 */
[----:B------:R0:W1:Y:S02]  /*05b0*/  SHFL.DOWN P0, R9, R4, R11, R13 ;  /* 0x0800000b04097389 */ /* 0x000064000000000d */
[----:B01----:R-:W-:Y:S05]  /*05c0*/  ENDCOLLECTIVE ;  /* 0x000000000000791b */ /* 0x003fea0003800000 */
.L_x_744:
[----:B------:R-:W-:Y:S01]  /*05d0*/  MOV R11, 0x4 ;  /* 0x00000004000b7802 */ /* 0x000fe20000000f00 */
[----:B------:R-:W-:-:S05]  /*05e0*/  IMAD.MOV.U32 R6, RZ, RZ, R9 ;  /* 0x000000ffff067224 */ /* 0x000fca00078e0009 */
[----:B------:R-:W-:-:S05]  /*05f0*/  IADD3 R6, PT, PT, R3, R6, RZ ;  /* 0x0000000603067210 */ /* 0x000fca0007ffe0ff */
[----:B------:R-:W-:-:S07]  /*0600*/  IMAD.MOV.U32 R4, RZ, RZ, R6 ;  /* 0x000000ffff047224 */ /* 0x000fce00078e0006 */
[----:B------:R-:W-:Y:S05]  /*0610*/  WARPSYNC.COLLECTIVE R10, `(.L_x_745) ;  /* 0x000000000a087348 */ /* 0x000fea0003c00000 */
[----:B------:R0:W1:Y:S02]  /*0620*/  SHFL.DOWN P0, R9, R4, R11, R13 ;  /* 0x0800000b04097389 */ /* 0x000064000000000d */
[----:B01----:R-:W-:Y:S05]  /*0630*/  ENDCOLLECTIVE ;  /* 0x000000000000791b */ /* 0x003fea0003800000 */
.L_x_745:
[----:B------:R-:W-:Y:S02]  /*0640*/  HFMA2 R11, -RZ, RZ, 0, 1.1920928955078125e-07 ;  /* 0x00000002ff0b7431 */ /* 0x000fe400000001ff */
[----:B------:R-:W-:-:S05]  /*0650*/  IMAD.MOV.U32 R7, RZ, RZ, R9 ;  /* 0x000000ffff077224 */ /* 0x000fca00078e0009 */
[----:B------:R-:W-:-:S05]  /*0660*/  IADD3 R7, PT, PT, R6, R7, RZ ;  /* 0x0000000706077210 */ /* 0x000fca0007ffe0ff */
[----:B------:R-:W-:-:S07]  /*0670*/  IMAD.MOV.U32 R4, RZ, RZ, R7 ;  /* 0x000000ffff047224 */ /* 0x000fce00078e0007 */
[----:B------:R-:W-:Y:S05]  /*0680*/  WARPSYNC.COLLECTIVE R10, `(.L_x_746) ;  /* 0x000000000a087348 */ /* 0x000fea0003c00000 */
[----:B------:R0:W1:Y:S02]  /*0690*/  SHFL.DOWN P0, R9, R4, R11, R13 ;  /* 0x0800000b04097389 */ /* 0x000064000000000d */
[----:B01----:R-:W-:Y:S05]  /*06a0*/  ENDCOLLECTIVE ;  /* 0x000000000000791b */ /* 0x003fea0003800000 */
.L_x_746:
[----:B------:R-:W-:Y:S01]  /*06b0*/  MOV R11, 0x1 ;  /* 0x00000001000b7802 */ /* 0x000fe20000000f00 */
[----:B------:R-:W-:-:S05]  /*06c0*/  IMAD.MOV.U32 R8, RZ, RZ, R9 ;  /* 0x000000ffff087224 */ /* 0x000fca00078e0009 */
[----:B------:R-:W-:-:S05]  /*06d0*/  IADD3 R8, PT, PT, R7, R8, RZ ;  /* 0x0000000807087210 */ /* 0x000fca0007ffe0ff */
[----:B------:R-:W-:-:S07]  /*06e0*/  IMAD.MOV.U32 R4, RZ, RZ, R8 ;  /* 0x000000ffff047224 */ /* 0x000fce00078e0008 */
[----:B------:R-:W-:Y:S05]  /*06f0*/  WARPSYNC.COLLECTIVE R10, `(.L_x_747) ;  /* 0x000000000a087348 */ /* 0x000fea0003c00000 */
[----:B------:R0:W1:Y:S02]  /*0700*/  SHFL.DOWN P0, R9, R4, R11, R13 ;  /* 0x0800000b04097389 */ /* 0x000064000000000d */
[----:B01----:R-:W-:Y:S05]  /*0710*/  ENDCOLLECTIVE ;  /* 0x000000000000791b */ /* 0x003fea0003800000 */
.L_x_747:
[----:B------:R-:W-:Y:S05]  /*0720*/  BRA `(.L_x_748) ;  /* 0xfffffffc00547947 */ /* 0x000fea000383ffff */
.L_x_749:
        /* <DEDUP_REMOVED lines=13> */
.L_x_929:


//--------------------- .text._Z7reduce6IiLj1ELb1EEvPT_S1_j --------------------------
	.section	.text._Z7reduce6IiLj1ELb1EEvPT_S1_j,"ax",@progbits
	.align	128
        .global         _Z7reduce6IiLj1ELb1EEvPT_S1_j
        .type           _Z7reduce6IiLj1ELb1EEvPT_S1_j,@function
        .size           _Z7reduce6IiLj1ELb1EEvPT_S1_j,(.L_x_930 - _Z7reduce6IiLj1ELb1EEvPT_S1_j)
        .other          _Z7reduce6IiLj1ELb1EEvPT_S1_j,@"STO_CUDA_ENTRY STV_DEFAULT"
_Z7reduce6IiLj1ELb1EEvPT_S1_j:
.text._Z7reduce6IiLj1ELb1EEvPT_S1_j:
        /* <DEDUP_REMOVED lines=8> */
[----:B-1----:R-:W-:-:S13]  /*0080*/  ISETP.GE.U32.AND P0, PT, R2, UR4, PT ;  /* 0x0000000402007c0c */ /* 0x002fda000bf06070 */
[----:B--2---:R-:W-:Y:S05]  /*0090*/  @P0 BRA `(.L_x_751) ;  /* 0x0000000000280947 */ /* 0x004fea0003800000 */
[----:B------:R-:W0:Y:S01]  /*00a0*/  LDC R11, c[0x0][0x370] ;  /* 0x0000dc00ff0b7b82 */ /* 0x000e220000000800 */
[----:B------:R-:W-:-:S07]  /*00b0*/  IMAD.MOV.U32 R9, RZ, RZ, RZ ;  /* 0x000000ffff097224 */ /* 0x000fce00078e00ff */
[----:B------:R-:W1:Y:S02]  /*00c0*/  LDC.64 R6, c[0x0][0x380] ;  /* 0x0000e000ff067b82 */ /* 0x000e640000000a00 */
.L_x_752:
[----:B-1----:R-:W-:-:S05]  /*00d0*/  IMAD.WIDE.U32 R4, R2, 0x4, R6 ;  /* 0x0000000402047825 */ /* 0x002fca00078e0006 */
[----:B------:R-:W2:Y:S04]  /*00e0*/  LDG.E R8, desc[UR6][R4.64] ;  /* 0x0000000604087981 */ /* 0x000ea8000c1e1900 */
[----:B------:R-:W2:Y:S01]  /*00f0*/  LDG.E R10, desc[UR6][R4.64+0x4] ;  /* 0x00000406040a7981 */ /* 0x000ea2000c1e1900 */
[----:B0-----:R-:W-:-:S04]  /*0100*/  LEA R2, R11, R2, 0x1 ;  /* 0x000000020b027211 */ /* 0x001fc800078e08ff */
[----:B------:R-:W-:Y:S02]  /*0110*/  ISETP.GE.U32.AND P0, PT, R2, UR4, PT ;  /* 0x0000000402007c0c */ /* 0x000fe4000bf06070 */
[----:B--2---:R-:W-:-:S11]  /*0120*/  IADD3 R9, PT, PT, R10, R8, R9 ;  /* 0x000000080a097210 */ /* 0x004fd60007ffe009 */
[----:B------:R-:W-:Y:S05]  /*0130*/  @!P0 BRA `(.L_x_752) ;  /* 0xfffffffc00e48947 */ /* 0x000fea000383ffff */
.L_x_751:
[----:B------:R-:W-:Y:S05]  /*0140*/  BSYNC.RECONVERGENT B0 ;  /* 0x0000000000007941 */ /* 0x000fea0003800200 */
.L_x_750:
        /* <DEDUP_REMOVED lines=30> */
.L_x_761:
[----:B-1----:R-:W-:-:S07]  /*0330*/  IADD3 R9, PT, PT, R7, R8, RZ ;  /* 0x0000000807097210 */ /* 0x002fce0007ffe0ff */
.L_x_754:
[----:B------:R-:W-:Y:S05]  /*0340*/  BSYNC B0 ;  /* 0x0000000000007941 */ /* 0x000fea0003800000 */
.L_x_753:
[----:B------:R-:W-:-:S13]  /*0350*/  LOP3.LUT P0, RZ, R4, R3, RZ, 0xfc, !PT ;  /* 0x0000000304ff7212 */ /* 0x000fda000780fcff */
[----:B------:R-:W-:Y:S05]  /*0360*/  @P0 EXIT ;  /* 0x000000000000094d */ /* 0x000fea0003800000 */
[----:B------:R-:W1:Y:S02]  /*0370*/  LDC.64 R2, c[0x0][0x388] ;  /* 0x0000e200ff027b82 */ /* 0x000e640000000a00 */
[----:B-1----:R-:W-:-:S05]  /*0380*/  IMAD.WIDE.U32 R2, R0, 0x4, R2 ;  /* 0x0000000400027825 */ /* 0x002fca00078e0002 */
[----:B------:R-:W-:Y:S01]  /*0390*/  STG.E desc[UR6][R2.64], R9 ;  /* 0x0000000902007986 */ /* 0x000fe2000c101906 */
[----:B------:R-:W-:Y:S05]  /*03a0*/  EXIT ;  /* 0x000000000000794d */ /* 0x000fea0003800000 */
.L_x_755:
[----:B------:R-:W-:Y:S02]  /*03b0*/  HFMA2 R12, -RZ, RZ, 0, 1.847743988037109375e-06 ;  /* 0x0000001fff0c7431 */ /* 0x000fe400000001ff */
[----:B------:R-:W-:Y:S02]  /*03c0*/  IMAD.MOV.U32 R11, RZ, RZ, 0x10 ;  /* 0x00000010ff0b7424 */ /* 0x000fe400078e00ff */
[----:B------:R-:W-:-:S07]  /*03d0*/  IMAD.MOV.U32 R10, RZ, RZ, -0x1 ;  /* 0xffffffffff0a7424 */ /* 0x000fce00078e00ff */
[----:B------:R-:W-:Y:S05]  /*03e0*/  WARPSYNC.COLLECTIVE R10, `(.L_x_756) ;  /* 0x000000000a087348 */ /* 0x000fea0003c00000 */
[----:B------:R0:W1:Y:S02]  /*03f0*/  SHFL.DOWN P0, R8, R9, R11, R12 ;  /* 0x0800000b09087389 */ /* 0x000064000000000c */
[----:B01----:R-:W-:Y:S05]  /*0400*/  ENDCOLLECTIVE ;  /* 0x000000000000791b */ /* 0x003fea0003800000 */
.L_x_756:
[----:B------:R-:W-:Y:S01]  /*0410*/  IMAD.MOV.U32 R11, RZ, RZ, 0x8 ;  /* 0x00000008ff0b7424 */ /* 0x000fe200078e00ff */
[----:B------:R-:W-:-:S05]  /*0420*/  MOV R2, R8 ;  /* 0x0000000800027202 */ /* 0x000fca0000000f00 */
[----:B------:R-:W-:-:S05]  /*0430*/  IMAD.IADD R2, R9, 0x1, R2 ;  /* 0x0000000109027824 */ /* 0x000fca00078e0202 */
[----:B------:R-:W-:-:S07]  /*0440*/  MOV R9, R2 ;  /* 0x0000000200097202 */ /* 0x000fce0000000f00 */
[----:B------:R-:W-:Y:S05]  /*0450*/  WARPSYNC.COLLECTIVE R10, `(.L_x_757) ;  /* 0x000000000a087348 */ /* 0x000fea0003c00000 */
[----:B------:R0:W1:Y:S02]  /*0460*/  SHFL.DOWN P0, R8, R9, R11, R12 ;  /* 0x0800000b09087389 */ /* 0x000064000000000c */
[----:B01----:R-:W-:Y:S05]  /*0470*/  ENDCOLLECTIVE ;  /* 0x000000000000791b */ /* 0x003fea0003800000 */
.L_x_757:
[----:B------:R-:W-:Y:S01]  /*0480*/  IMAD.MOV.U32 R11, RZ, RZ, 0x4 ;  /* 0x00000004ff0b7424 */ /* 0x000fe200078e00ff */
[----:B------:R-:W-:-:S05]  /*0490*/  MOV R5, R8 ;  /* 0x0000000800057202 */ /* 0x000fca0000000f00 */
[----:B------:R-:W-:-:S05]  /*04a0*/  IMAD.IADD R5, R2, 0x1, R5 ;  /* 0x0000000102057824 */ /* 0x000fca00078e0205 */
[----:B------:R-:W-:-:S07]  /*04b0*/  MOV R9, R5 ;  /* 0x0000000500097202 */ /* 0x000fce0000000f00 */
[----:B------:R-:W-:Y:S05]  /*04c0*/  WARPSYNC.COLLECTIVE R10, `(.L_x_758) ;  /* 0x000000000a087348 */ /* 0x000fea0003c00000 */
[----:B------:R0:W1:Y:S02]  /*04d0*/  SHFL.DOWN P0, R8, R9, R11, R12 ;  /* 0x0800000b09087389 */ /* 0x000064000000000c */
[----:B01----:R-:W-:Y:S05]  /*04e0*/  ENDCOLLECTIVE ;  /* 0x000000000000791b */ /* 0x003fea0003800000 */
.L_x_758:
[----:B------:R-:W-:Y:S01]  /*04f0*/  IMAD.MOV.U32 R11, RZ, RZ, 0x2 ;  /* 0x00000002ff0b7424 */ /* 0x000fe200078e00ff */
[----:B------:R-:W-:-:S05]  /*0500*/  MOV R6, R8 ;  /* 0x0000000800067202 */ /* 0x000fca0000000f00 */
[----:B------:R-:W-:-:S05]  /*0510*/  IMAD.IADD R6, R5, 0x1, R6 ;  /* 0x0000000105067824 */ /* 0x000fca00078e0206 */
[----:B------:R-:W-:-:S07]  /*0520*/  MOV R9, R6 ;  /* 0x0000000600097202 */ /* 0x000fce0000000f00 */
[----:B------:R-:W-:Y:S05]  /*0530*/  WARPSYNC.COLLECTIVE R10, `(.L_x_759) ;  /* 0x000000000a087348 */ /* 0x000fea0003c00000 */
[----:B------:R0:W1:Y:S02]  /*0540*/  SHFL.DOWN P0, R8, R9, R11, R12 ;  /* 0x0800000b09087389 */ /* 0x000064000000000c */
[----:B01----:R-:W-:Y:S05]  /*0550*/  ENDCOLLECTIVE ;  /* 0x000000000000791b */ /* 0x003fea0003800000 */
.L_x_759:
[----:B------:R-:W-:Y:S01]  /*0560*/  IMAD.MOV.U32 R11, RZ, RZ, 0x1 ;  /* 0x00000001ff0b7424 */ /* 0x000fe200078e00ff */
[----:B------:R-:W-:-:S05]  /*0570*/  MOV R7, R8 ;  /* 0x0000000800077202 */ /* 0x000fca0000000f00 */
[----:B------:R-:W-:-:S05]  /*0580*/  IMAD.IADD R7, R6, 0x1, R7 ;  /* 0x0000000106077824 */ /* 0x000fca00078e0207 */
[----:B------:R-:W-:-:S07]  /*0590*/  MOV R9, R7 ;  /* 0x0000000700097202 */ /* 0x000fce0000000f00 */
[----:B------:R-:W-:Y:S05]  /*05a0*/  WARPSYNC.COLLECTIVE R10, `(.L_x_760) ;  /* 0x000000000a087348 */ /* 0x000fea0003c00000 */
[----:B------:R0:W1:Y:S02]  /*05b0*/  SHFL.DOWN P0, R8, R9, R11, R12 ;  /* 0x0800000b09087389 */ /* 0x000064000000000c */
[----:B01----:R-:W-:Y:S05]  /*05c0*/  ENDCOLLECTIVE ;  /* 0x000000000000791b */ /* 0x003fea0003800000 */
.L_x_760:
[----:B------:R-:W-:Y:S05]  /*05d0*/  BRA `(.L_x_761) ;  /* 0xfffffffc00547947 */ /* 0x000fea000383ffff */
.L_x_762:
        /* <DEDUP_REMOVED lines=10> */
.L_x_930:


//--------------------- .text._Z7reduce6IiLj2ELb1EEvPT_S1_j --------------------------
	.section	.text._Z7reduce6IiLj2ELb1EEvPT_S1_j,"ax",@progbits
	.align	128
        .global         _Z7reduce6IiLj2ELb1EEvPT_S1_j
        .type           _Z7reduce6IiLj2ELb1EEvPT_S1_j,@function
        .size           _Z7reduce6IiLj2ELb1EEvPT_S1_j,(.L_x_931 - _Z7reduce6IiLj2ELb1EEvPT_S1_j)
        .other          _Z7reduce6IiLj2ELb1EEvPT_S1_j,@"STO_CUDA_ENTRY STV_DEFAULT"
_Z7reduce6IiLj2ELb1EEvPT_S1_j:
.text._Z7reduce6IiLj2ELb1EEvPT_S1_j:
        /* <DEDUP_REMOVED lines=11> */
[----:B------:R-:W-:Y:S01]  /*00b0*/  IMAD.MOV.U32 R11, RZ, RZ, R4 ;  /* 0x000000ffff0b7224 */ /* 0x000fe200078e0004 */
[----:B------:R-:W-:-:S06]  /*00c0*/  MOV R2, RZ ;  /* 0x000000ff00027202 */ /* 0x000fcc0000000f00 */
[----:B------:R-:W1:Y:S02]  /*00d0*/  LDC.64 R8, c[0x0][0x380] ;  /* 0x0000e000ff087b82 */ /* 0x000e640000000a00 */
.L_x_765:
[C---:B------:R-:W-:Y:S02]  /*00e0*/  VIADD R7, R11.reuse, 0x2 ;  /* 0x000000020b077836 */ /* 0x040fe40000000000 */
[----:B-1----:R-:W-:-:S04]  /*00f0*/  IMAD.WIDE.U32 R4, R11, 0x4, R8 ;  /* 0x000000040b047825 */ /* 0x002fc800078e0008 */
[----:B------:R-:W-:Y:S02]  /*0100*/  IMAD.WIDE.U32 R6, R7, 0x4, R8 ;  /* 0x0000000407067825 */ /* 0x000fe400078e0008 */
[----:B------:R-:W2:Y:S04]  /*0110*/  LDG.E R5, desc[UR6][R4.64] ;  /* 0x0000000604057981 */ /* 0x000ea8000c1e1900 */
[----:B------:R-:W2:Y:S01]  /*0120*/  LDG.E R6, desc[UR6][R6.64] ;  /* 0x0000000606067981 */ /* 0x000ea2000c1e1900 */
[----:B0-----:R-:W-:-:S04]  /*0130*/  LEA R11, R10, R11, 0x2 ;  /* 0x0000000b0a0b7211 */ /* 0x001fc800078e10ff */
[----:B------:R-:W-:Y:S02]  /*0140*/  ISETP.GE.U32.AND P0, PT, R11, UR4, PT ;  /* 0x000000040b007c0c */ /* 0x000fe4000bf06070 */
[----:B--2---:R-:W-:-:S11]  /*0150*/  IADD3 R2, PT, PT, R6, R5, R2 ;  /* 0x0000000506027210 */ /* 0x004fd60007ffe002 */
[----:B------:R-:W-:Y:S05]  /*0160*/  @!P0 BRA `(.L_x_765) ;  /* 0xfffffffc00dc8947 */ /* 0x000fea000383ffff */
.L_x_764:
[----:B------:R-:W-:Y:S05]  /*0170*/  BSYNC.RECONVERGENT B0 ;  /* 0x0000000000007941 */ /* 0x000fea0003800200 */
.L_x_763:
        /* <DEDUP_REMOVED lines=30> */
.L_x_774:
[----:B-1----:R-:W-:-:S07]  /*0360*/  IADD3 R2, PT, PT, R8, R9, RZ ;  /* 0x0000000908027210 */ /* 0x002fce0007ffe0ff */
.L_x_767:
[----:B------:R-:W-:Y:S05]  /*0370*/  BSYNC B0 ;  /* 0x0000000000007941 */ /* 0x000fea0003800000 */
.L_x_766:
[----:B------:R-:W-:-:S13]  /*0380*/  LOP3.LUT P0, RZ, R4, R3, RZ, 0xfc, !PT ;  /* 0x0000000304ff7212 */ /* 0x000fda000780fcff */
[----:B------:R-:W-:Y:S05]  /*0390*/  @P0 EXIT ;  /* 0x000000000000094d */ /* 0x000fea0003800000 */
[----:B------:R-:W1:Y:S02]  /*03a0*/  LDC.64 R4, c[0x0][0x388] ;  /* 0x0000e200ff047b82 */ /* 0x000e640000000a00 */
[----:B-1----:R-:W-:-:S05]  /*03b0*/  IMAD.WIDE.U32 R4, R0, 0x4, R4 ;  /* 0x0000000400047825 */ /* 0x002fca00078e0004 */
[----:B------:R-:W-:Y:S01]  /*03c0*/  STG.E desc[UR6][R4.64], R2 ;  /* 0x0000000204007986 */ /* 0x000fe2000c101906 */
[----:B------:R-:W-:Y:S05]  /*03d0*/  EXIT ;  /* 0x000000000000794d */ /* 0x000fea0003800000 */
.L_x_768:
[----:B------:R-:W-:Y:S02]  /*03e0*/  HFMA2 R13, -RZ, RZ, 0, 1.847743988037109375e-06 ;  /* 0x0000001fff0d7431 */ /* 0x000fe400000001ff */
[----:B------:R-:W-:Y:S02]  /*03f0*/  IMAD.MOV.U32 R11, RZ, RZ, 0x10 ;  /* 0x00000010ff0b7424 */ /* 0x000fe400078e00ff */
[----:B------:R-:W-:-:S07]  /*0400*/  IMAD.MOV.U32 R10, RZ, RZ, -0x1 ;  /* 0xffffffffff0a7424 */ /* 0x000fce00078e00ff */
[----:B------:R-:W-:Y:S05]  /*0410*/  WARPSYNC.COLLECTIVE R10, `(.L_x_769) ;  /* 0x000000000a087348 */ /* 0x000fea0003c00000 */
[----:B------:R0:W1:Y:S02]  /*0420*/  SHFL.DOWN P0, R9, R2, R11, R13 ;  /* 0x0800000b02097389 */ /* 0x000064000000000d */
[----:B01----:R-:W-:Y:S05]  /*0430*/  ENDCOLLECTIVE ;  /* 0x000000000000791b */ /* 0x003fea0003800000 */
.L_x_769:
[----:B------:R-:W-:Y:S01]  /*0440*/  IMAD.MOV.U32 R11, RZ, RZ, 0x8 ;  /* 0x00000008ff0b7424 */ /* 0x000fe200078e00ff */
[----:B------:R-:W-:-:S05]  /*0450*/  MOV R5, R9 ;  /* 0x0000000900057202 */ /* 0x000fca0000000f00 */
[----:B------:R-:W-:-:S05]  /*0460*/  IMAD.IADD R5, R2, 0x1, R5 ;  /* 0x0000000102057824 */ /* 0x000fca00078e0205 */
[----:B------:R-:W-:-:S07]  /*0470*/  MOV R2, R5 ;  /* 0x0000000500027202 */ /* 0x000fce0000000f00 */
[----:B------:R-:W-:Y:S05]  /*0480*/  WARPSYNC.COLLECTIVE R10, `(.L_x_770) ;  /* 0x000000000a087348 */ /* 0x000fea0003c00000 */
[----:B------:R0:W1:Y:S02]  /*0490*/  SHFL.DOWN P0, R9, R2, R11, R13 ;  /* 0x0800000b02097389 */ /* 0x000064000000000d */
[----:B01----:R-:W-:Y:S05]  /*04a0*/  ENDCOLLECTIVE ;  /* 0x000000000000791b */ /* 0x003fea0003800000 */
.L_x_770:
[----:B------:R-:W-:Y:S01]  /*04b0*/  IMAD.MOV.U32 R11, RZ, RZ, 0x4 ;  /* 0x00000004ff0b7424 */ /* 0x000fe200078e00ff */
[----:B------:R-:W-:-:S05]  /*04c0*/  MOV R6, R9 ;  /* 0x0000000900067202 */ /* 0x000fca0000000f00 */
[----:B------:R-:W-:-:S05]  /*04d0*/  IMAD.IADD R6, R5, 0x1, R6 ;  /* 0x0000000105067824 */ /* 0x000fca00078e0206 */
[----:B------:R-:W-:-:S07]  /*04e0*/  MOV R2, R6 ;  /* 0x0000000600027202 */ /* 0x000fce0000000f00 */
[----:B------:R-:W-:Y:S05]  /*04f0*/  WARPSYNC.COLLECTIVE R10, `(.L_x_771) ;  /* 0x000000000a087348 */ /* 0x000fea0003c00000 */
[----:B------:R0:W1:Y:S02]  /*0500*/  SHFL.DOWN P0, R9, R2, R11, R13 ;  /* 0x0800000b02097389 */ /* 0x000064000000000d */
[----:B01----:R-:W-:Y:S05]  /*0510*/  ENDCOLLECTIVE ;  /* 0x000000000000791b */ /* 0x003fea0003800000 */
.L_x_771:
[----:B------:R-:W-:Y:S01]  /*0520*/  IMAD.MOV.U32 R11, RZ, RZ, 0x2 ;  /* 0x00000002ff0b7424 */ /* 0x000fe200078e00ff */
[----:B------:R-:W-:-:S05]  /*0530*/  MOV R7, R9 ;  /* 0x0000000900077202 */ /* 0x000fca0000000f00 */
[----:B------:R-:W-:-:S05]  /*0540*/  IMAD.IADD R7, R6, 0x1, R7 ;  /* 0x0000000106077824 */ /* 0x000fca00078e0207 */
[----:B------:R-:W-:-:S07]  /*0550*/  MOV R2, R7 ;  /* 0x0000000700027202 */ /* 0x000fce0000000f00 */
[----:B------:R-:W-:Y:S05]  /*0560*/  WARPSYNC.COLLECTIVE R10, `(.L_x_772) ;  /* 0x000000000a087348 */ /* 0x000fea0003c00000 */
[----:B------:R0:W1:Y:S02]  /*0570*/  SHFL.DOWN P0, R9, R2, R11, R13 ;  /* 0x0800000b02097389 */ /* 0x000064000000000d */
[----:B01----:R-:W-:Y:S05]  /*0580*/  ENDCOLLECTIVE ;  /* 0x000000000000791b */ /* 0x003fea0003800000 */
.L_x_772:
[----:B------:R-:W-:Y:S01]  /*0590*/  IMAD.MOV.U32 R11, RZ, RZ, 0x1 ;  /* 0x00000001ff0b7424 */ /* 0x000fe200078e00ff */
[----:B------:R-:W-:-:S05]  /*05a0*/  MOV R8, R9 ;  /* 0x0000000900087202 */ /* 0x000fca0000000f00 */
[----:B------:R-:W-:-:S05]  /*05b0*/  IMAD.IADD R8, R7, 0x1, R8 ;  /* 0x0000000107087824 */ /* 0x000fca00078e0208 */
[----:B------:R-:W-:-:S07]  /*05c0*/  MOV R2, R8 ;  /* 0x0000000800027202 */ /* 0x000fce0000000f00 */
[----:B------:R-:W-:Y:S05]  /*05d0*/  WARPSYNC.COLLECTIVE R10, `(.L_x_773) ;  /* 0x000000000a087348 */ /* 0x000fea0003c00000 */
[----:B------:R0:W1:Y:S02]  /*05e0*/  SHFL.DOWN P0, R9, R2, R11, R13 ;  /* 0x0800000b02097389 */ /* 0x000064000000000d */
[----:B01----:R-:W-:Y:S05]  /*05f0*/  ENDCOLLECTIVE ;  /* 0x000000000000791b */ /* 0x003fea0003800000 */
.L_x_773:
[----:B------:R-:W-:Y:S05]  /*0600*/  BRA `(.L_x_774) ;  /* 0xfffffffc00547947 */ /* 0x000fea000383ffff */
.L_x_775:
        /* <DEDUP_REMOVED lines=15> */
.L_x_931:


//--------------------- .text._Z7reduce6IiLj4ELb1EEvPT_S1_j --------------------------
	.section	.text._Z7reduce6IiLj4ELb1EEvPT_S1_j,"ax",@progbits
	.align	128
        .global         _Z7reduce6IiLj4ELb1EEvPT_S1_j
        .type           _Z7reduce6IiLj4ELb1EEvPT_S1_j,@function
        .size           _Z7reduce6IiLj4ELb1EEvPT_S1_j,(.L_x_932 - _Z7reduce6IiLj4ELb1EEvPT_S1_j)
        .other          _Z7reduce6IiLj4ELb1EEvPT_S1_j,@"STO_CUDA_ENTRY STV_DEFAULT"
_Z7reduce6IiLj4ELb1EEvPT_S1_j:
.text._Z7reduce6IiLj4ELb1EEvPT_S1_j:
        /* <DEDUP_REMOVED lines=14> */
.L_x_778:
        /* <DEDUP_REMOVED lines=9> */
.L_x_777:
[----:B------:R-:W-:Y:S05]  /*0170*/  BSYNC.RECONVERGENT B0 ;  /* 0x0000000000007941 */ /* 0x000fea0003800200 */
.L_x_776:
        /* <DEDUP_REMOVED lines=30> */
.L_x_787:
[----:B-1----:R-:W-:-:S07]  /*0360*/  IADD3 R2, PT, PT, R8, R9, RZ ;  /* 0x0000000908027210 */ /* 0x002fce0007ffe0ff */
.L_x_780:
[----:B------:R-:W-:Y:S05]  /*0370*/  BSYNC B0 ;  /* 0x0000000000007941 */ /* 0x000fea0003800000 */
.L_x_779:
[----:B------:R-:W-:-:S13]  /*0380*/  LOP3.LUT P0, RZ, R4, R3, RZ, 0xfc, !PT ;  /* 0x0000000304ff7212 */ /* 0x000fda000780fcff */
[----:B------:R-:W-:Y:S05]  /*0390*/  @P0 EXIT ;  /* 0x000000000000094d */ /* 0x000fea0003800000 */
[----:B------:R-:W1:Y:S02]  /*03a0*/  LDC.64 R4, c[0x0][0x388] ;  /* 0x0000e200ff047b82 */ /* 0x000e640000000a00 */
[----:B-1----:R-:W-:-:S05]  /*03b0*/  IMAD.WIDE.U32 R4, R0, 0x4, R4 ;  /* 0x0000000400047825 */ /* 0x002fca00078e0004 */
[----:B------:R-:W-:Y:S01]  /*03c0*/  STG.E desc[UR6][R4.64], R2 ;  /* 0x0000000204007986 */ /* 0x000fe2000c101906 */
[----:B------:R-:W-:Y:S05]  /*03d0*/  EXIT ;  /* 0x000000000000794d */ /* 0x000fea0003800000 */
.L_x_781:
[----:B------:R-:W-:Y:S02]  /*03e0*/  HFMA2 R13, -RZ, RZ, 0, 1.847743988037109375e-06 ;  /* 0x0000001fff0d7431 */ /* 0x000fe400000001ff */
[----:B------:R-:W-:Y:S02]  /*03f0*/  IMAD.MOV.U32 R11, RZ, RZ, 0x10 ;  /* 0x00000010ff0b7424 */ /* 0x000fe400078e00ff */
[----:B------:R-:W-:-:S07]  /*0400*/  IMAD.MOV.U32 R10, RZ, RZ, -0x1 ;  /* 0xffffffffff0a7424 */ /* 0x000fce00078e00ff */
[----:B------:R-:W-:Y:S05]  /*0410*/  WARPSYNC.COLLECTIVE R10, `(.L_x_782) ;  /* 0x000000000a087348 */ /* 0x000fea0003c00000 */
[----:B------:R0:W1:Y:S02]  /*0420*/  SHFL.DOWN P0, R9, R2, R11, R13 ;  /* 0x0800000b02097389 */ /* 0x000064000000000d */
[----:B01----:R-:W-:Y:S05]  /*0430*/  ENDCOLLECTIVE ;  /* 0x000000000000791b */ /* 0x003fea0003800000 */
.L_x_782:
[----:B------:R-:W-:Y:S01]  /*0440*/  IMAD.MOV.U32 R11, RZ, RZ, 0x8 ;  /* 0x00000008ff0b7424 */ /* 0x000fe200078e00ff */
[----:B------:R-:W-:-:S05]  /*0450*/  MOV R5, R9 ;  /* 0x0000000900057202 */ /* 0x000fca0000000f00 */
[----:B------:R-:W-:-:S05]  /*0460*/  IMAD.IADD R5, R2, 0x1, R5 ;  /* 0x0000000102057824 */ /* 0x000fca00078e0205 */
[----:B------:R-:W-:-:S07]  /*0470*/  MOV R2, R5 ;  /* 0x0000000500027202 */ /* 0x000fce0000000f00 */
[----:B------:R-:W-:Y:S05]  /*0480*/  WARPSYNC.COLLECTIVE R10, `(.L_x_783) ;  /* 0x000000000a087348 */ /* 0x000fea0003c00000 */
[----:B------:R0:W1:Y:S02]  /*0490*/  SHFL.DOWN P0, R9, R2, R11, R13 ;  /* 0x0800000b02097389 */ /* 0x000064000000000d */
[----:B01----:R-:W-:Y:S05]  /*04a0*/  ENDCOLLECTIVE ;  /* 0x000000000000791b */ /* 0x003fea0003800000 */
.L_x_783:
[----:B------:R-:W-:Y:S01]  /*04b0*/  IMAD.MOV.U32 R11, RZ, RZ, 0x4 ;  /* 0x00000004ff0b7424 */ /* 0x000fe200078e00ff */
[----:B------:R-:W-:-:S05]  /*04c0*/  MOV R6, R9 ;  /* 0x0000000900067202 */ /* 0x000fca0000000f00 */
[----:B------:R-:W-:-:S05]  /*04d0*/  IMAD.IADD R6, R5, 0x1, R6 ;  /* 0x0000000105067824 */ /* 0x000fca00078e0206 */
[----:B------:R-:W-:-:S07]  /*04e0*/  MOV R2, R6 ;  /* 0x0000000600027202 */ /* 0x000fce0000000f00 */
[----:B------:R-:W-:Y:S05]  /*04f0*/  WARPSYNC.COLLECTIVE R10, `(.L_x_784) ;  /* 0x000000000a087348 */ /* 0x000fea0003c00000 */
[----:B------:R0:W1:Y:S02]  /*0500*/  SHFL.DOWN P0, R9, R2, R11, R13 ;  /* 0x0800000b02097389 */ /* 0x000064000000000d */
[----:B01----:R-:W-:Y:S05]  /*0510*/  ENDCOLLECTIVE ;  /* 0x000000000000791b */ /* 0x003fea0003800000 */
.L_x_784:
[----:B------:R-:W-:Y:S01]  /*0520*/  IMAD.MOV.U32 R11, RZ, RZ, 0x2 ;  /* 0x00000002ff0b7424 */ /* 0x000fe200078e00ff */
[----:B------:R-:W-:-:S05]  /*0530*/  MOV R7, R9 ;  /* 0x0000000900077202 */ /* 0x000fca0000000f00 */
[----:B------:R-:W-:-:S05]  /*0540*/  IMAD.IADD R7, R6, 0x1, R7 ;  /* 0x0000000106077824 */ /* 0x000fca00078e0207 */
[----:B------:R-:W-:-:S07]  /*0550*/  MOV R2, R7 ;  /* 0x0000000700027202 */ /* 0x000fce0000000f00 */
[----:B------:R-:W-:Y:S05]  /*0560*/  WARPSYNC.COLLECTIVE R10, `(.L_x_785) ;  /* 0x000000000a087348 */ /* 0x000fea0003c00000 */
[----:B------:R0:W1:Y:S02]  /*0570*/  SHFL.DOWN P0, R9, R2, R11, R13 ;  /* 0x0800000b02097389 */ /* 0x000064000000000d */
[----:B01----:R-:W-:Y:S05]  /*0580*/  ENDCOLLECTIVE ;  /* 0x000000000000791b */ /* 0x003fea0003800000 */
.L_x_785:
[----:B------:R-:W-:Y:S01]  /*0590*/  IMAD.MOV.U32 R11, RZ, RZ, 0x1 ;  /* 0x00000001ff0b7424 */ /* 0x000fe200078e00ff */
[----:B------:R-:W-:-:S05]  /*05a0*/  MOV R8, R9 ;  /* 0x0000000900087202 */ /* 0x000fca0000000f00 */
[----:B------:R-:W-:-:S05]  /*05b0*/  IMAD.IADD R8, R7, 0x1, R8 ;  /* 0x0000000107087824 */ /* 0x000fca00078e0208 */
[----:B------:R-:W-:-:S07]  /*05c0*/  MOV R2, R8 ;  /* 0x0000000800027202 */ /* 0x000fce0000000f00 */
[----:B------:R-:W-:Y:S05]  /*05d0*/  WARPSYNC.COLLECTIVE R10, `(.L_x_786) ;  /* 0x000000000a087348 */ /* 0x000fea0003c00000 */
[----:B------:R0:W1:Y:S02]  /*05e0*/  SHFL.DOWN P0, R9, R2, R11, R13 ;  /* 0x0800000b02097389 */ /* 0x000064000000000d */
[----:B01----:R-:W-:Y:S05]  /*05f0*/  ENDCOLLECTIVE ;  /* 0x000000000000791b */ /* 0x003fea0003800000 */
.L_x_786:
[----:B------:R-:W-:Y:S05]  /*0600*/  BRA `(.L_x_787) ;  /* 0xfffffffc00547947 */ /* 0x000fea000383ffff */
.L_x_788:
        /* <DEDUP_REMOVED lines=15> */
.L_x_932:


//--------------------- .text._Z7reduce6IiLj8ELb1EEvPT_S1_j --------------------------
	.section	.text._Z7reduce6IiLj8ELb1EEvPT_S1_j,"ax",@progbits
	.align	128
        .global         _Z7reduce6IiLj8ELb1EEvPT_S1_j
        .type           _Z7reduce6IiLj8ELb1EEvPT_S1_j,@function
        .size           _Z7reduce6IiLj8ELb1EEvPT_S1_j,(.L_x_933 - _Z7reduce6IiLj8ELb1EEvPT_S1_j)
        .other          _Z7reduce6IiLj8ELb1EEvPT_S1_j,@"STO_CUDA_ENTRY STV_DEFAULT"
_Z7reduce6IiLj8ELb1EEvPT_S1_j:
.text._Z7reduce6IiLj8ELb1EEvPT_S1_j:
        /* <DEDUP_REMOVED lines=14> */
.L_x_791:
        /* <DEDUP_REMOVED lines=9> */
.L_x_790:
[----:B------:R-:W-:Y:S05]  /*0170*/  BSYNC.RECONVERGENT B0 ;  /* 0x0000000000007941 */ /* 0x000fea0003800200 */
.L_x_789:
        /* <DEDUP_REMOVED lines=30> */
.L_x_800:
[----:B-1----:R-:W-:-:S07]  /*0360*/  IADD3 R2, PT, PT, R8, R9, RZ ;  /* 0x0000000908027210 */ /* 0x002fce0007ffe0ff */
.L_x_793:
[----:B------:R-:W-:Y:S05]  /*0370*/  BSYNC B0 ;  /* 0x0000000000007941 */ /* 0x000fea0003800000 */
.L_x_792:
[----:B------:R-:W-:-:S13]  /*0380*/  LOP3.LUT P0, RZ, R4, R3, RZ, 0xfc, !PT ;  /* 0x0000000304ff7212 */ /* 0x000fda000780fcff */
[----:B------:R-:W-:Y:S05]  /*0390*/  @P0 EXIT ;  /* 0x000000000000094d */ /* 0x000fea0003800000 */
[----:B------:R-:W1:Y:S02]  /*03a0*/  LDC.64 R4, c[0x0][0x388] ;  /* 0x0000e200ff047b82 */ /* 0x000e640000000a00 */
[----:B-1----:R-:W-:-:S05]  /*03b0*/  IMAD.WIDE.U32 R4, R0, 0x4, R4 ;  /* 0x0000000400047825 */ /* 0x002fca00078e0004 */
[----:B------:R-:W-:Y:S01]  /*03c0*/  STG.E desc[UR6][R4.64], R2 ;  /* 0x0000000204007986 */ /* 0x000fe2000c101906 */
[----:B------:R-:W-:Y:S05]  /*03d0*/  EXIT ;  /* 0x000000000000794d */ /* 0x000fea0003800000 */
.L_x_794:
[----:B------:R-:W-:Y:S02]  /*03e0*/  HFMA2 R13, -RZ, RZ, 0, 1.847743988037109375e-06 ;  /* 0x0000001fff0d7431 */ /* 0x000fe400000001ff */
[----:B------:R-:W-:Y:S02]  /*03f0*/  IMAD.MOV.U32 R11, RZ, RZ, 0x10 ;  /* 0x00000010ff0b7424 */ /* 0x000fe400078e00ff */
[----:B------:R-:W-:-:S07]  /*0400*/  IMAD.MOV.U32 R10, RZ, RZ, -0x1 ;  /* 0xffffffffff0a7424 */ /* 0x000fce00078e00ff */
[----:B------:R-:W-:Y:S05]  /*0410*/  WARPSYNC.COLLECTIVE R10, `(.L_x_795) ;  /* 0x000000000a087348 */ /* 0x000fea0003c00000 */
[----:B------:R0:W1:Y:S02]  /*0420*/  SHFL.DOWN P0, R9, R2, R11, R13 ;  /* 0x0800000b02097389 */ /* 0x000064000000000d */
[----:B01----:R-:W-:Y:S05]  /*0430*/  ENDCOLLECTIVE ;  /* 0x000000000000791b */ /* 0x003fea0003800000 */
.L_x_795:
[----:B------:R-:W-:Y:S01]  /*0440*/  IMAD.MOV.U32 R11, RZ, RZ, 0x8 ;  /* 0x00000008ff0b7424 */ /* 0x000fe200078e00ff */
[----:B------:R-:W-:-:S05]  /*0450*/  MOV R5, R9 ;  /* 0x0000000900057202 */ /* 0x000fca0000000f00 */
[----:B------:R-:W-:-:S05]  /*0460*/  IMAD.IADD R5, R2, 0x1, R5 ;  /* 0x0000000102057824 */ /* 0x000fca00078e0205 */
[----:B------:R-:W-:-:S07]  /*0470*/  MOV R2, R5 ;  /* 0x0000000500027202 */ /* 0x000fce0000000f00 */
[----:B------:R-:W-:Y:S05]  /*0480*/  WARPSYNC.COLLECTIVE R10, `(.L_x_796) ;  /* 0x000000000a087348 */ /* 0x000fea0003c00000 */
[----:B------:R0:W1:Y:S02]  /*0490*/  SHFL.DOWN P0, R9, R2, R11, R13 ;  /* 0x0800000b02097389 */ /* 0x000064000000000d */
[----:B01----:R-:W-:Y:S05]  /*04a0*/  ENDCOLLECTIVE ;  /* 0x000000000000791b */ /* 0x003fea0003800000 */
.L_x_796:
[----:B------:R-:W-:Y:S01]  /*04b0*/  IMAD.MOV.U32 R11, RZ, RZ, 0x4 ;  /* 0x00000004ff0b7424 */ /* 0x000fe200078e00ff */
[----:B------:R-:W-:-:S05]  /*04c0*/  MOV R6, R9 ;  /* 0x0000000900067202 */ /* 0x000fca0000000f00 */
[----:B------:R-:W-:-:S05]  /*04d0*/  IMAD.IADD R6, R5, 0x1, R6 ;  /* 0x0000000105067824 */ /* 0x000fca00078e0206 */
[----:B------:R-:W-:-:S07]  /*04e0*/  MOV R2, R6 ;  /* 0x0000000600027202 */ /* 0x000fce0000000f00 */
[----:B------:R-:W-:Y:S05]  /*04f0*/  WARPSYNC.COLLECTIVE R10, `(.L_x_797) ;  /* 0x000000000a087348 */ /* 0x000fea0003c00000 */
[----:B------:R0:W1:Y:S02]  /*0500*/  SHFL.DOWN P0, R9, R2, R11, R13 ;  /* 0x0800000b02097389 */ /* 0x000064000000000d */
[----:B01----:R-:W-:Y:S05]  /*0510*/  ENDCOLLECTIVE ;  /* 0x000000000000791b */ /* 0x003fea0003800000 */
.L_x_797:
[----:B------:R-:W-:Y:S01]  /*0520*/  IMAD.MOV.U32 R11, RZ, RZ, 0x2 ;  /* 0x00000002ff0b7424 */ /* 0x000fe200078e00ff */
[----:B------:R-:W-:-:S05]  /*0530*/  MOV R7, R9 ;  /* 0x0000000900077202 */ /* 0x000fca0000000f00 */
[----:B------:R-:W-:-:S05]  /*0540*/  IMAD.IADD R7, R6, 0x1, R7 ;  /* 0x0000000106077824 */ /* 0x000fca00078e0207 */
[----:B------:R-:W-:-:S07]  /*0550*/  MOV R2, R7 ;  /* 0x0000000700027202 */ /* 0x000fce0000000f00 */
[----:B------:R-:W-:Y:S05]  /*0560*/  WARPSYNC.COLLECTIVE R10, `(.L_x_798) ;  /* 0x000000000a087348 */ /* 0x000fea0003c00000 */
[----:B------:R0:W1:Y:S02]  /*0570*/  SHFL.DOWN P0, R9, R2, R11, R13 ;  /* 0x0800000b02097389 */ /* 0x000064000000000d */
[----:B01----:R-:W-:Y:S05]  /*0580*/  ENDCOLLECTIVE ;  /* 0x000000000000791b */ /* 0x003fea0003800000 */
.L_x_798:
[----:B------:R-:W-:Y:S01]  /*0590*/  IMAD.MOV.U32 R11, RZ, RZ, 0x1 ;  /* 0x00000001ff0b7424 */ /* 0x000fe200078e00ff */
[----:B------:R-:W-:-:S05]  /*05a0*/  MOV R8, R9 ;  /* 0x0000000900087202 */ /* 0x000fca0000000f00 */
[----:B------:R-:W-:-:S05]  /*05b0*/  IMAD.IADD R8, R7, 0x1, R8 ;  /* 0x0000000107087824 */ /* 0x000fca00078e0208 */
[----:B------:R-:W-:-:S07]  /*05c0*/  MOV R2, R8 ;  /* 0x0000000800027202 */ /* 0x000fce0000000f00 */
[----:B------:R-:W-:Y:S05]  /*05d0*/  WARPSYNC.COLLECTIVE R10, `(.L_x_799) ;  /* 0x000000000a087348 */ /* 0x000fea0003c00000 */
[----:B------:R0:W1:Y:S02]  /*05e0*/  SHFL.DOWN P0, R9, R2, R11, R13 ;  /* 0x0800000b02097389 */ /* 0x000064000000000d */
[----:B01----:R-:W-:Y:S05]  /*05f0*/  ENDCOLLECTIVE ;  /* 0x000000000000791b */ /* 0x003fea0003800000 */
.L_x_799:
[----:B------:R-:W-:Y:S05]  /*0600*/  BRA `(.L_x_800) ;  /* 0xfffffffc00547947 */ /* 0x000fea000383ffff */
.L_x_801:
        /* <DEDUP_REMOVED lines=15> */
.L_x_933:


//--------------------- .text._Z7reduce6IiLj16ELb1EEvPT_S1_j --------------------------
	.section	.text._Z7reduce6IiLj16ELb1EEvPT_S1_j,"ax",@progbits
	.align	128
        .global         _Z7reduce6IiLj16ELb1EEvPT_S1_j
        .type           _Z7reduce6IiLj16ELb1EEvPT_S1_j,@function
        .size           _Z7reduce6IiLj16ELb1EEvPT_S1_j,(.L_x_934 - _Z7reduce6IiLj16ELb1EEvPT_S1_j)
        .other          _Z7reduce6IiLj16ELb1EEvPT_S1_j,@"STO_CUDA_ENTRY STV_DEFAULT"
_Z7reduce6IiLj16ELb1EEvPT_S1_j:
.text._Z7reduce6IiLj16ELb1EEvPT_S1_j:
        /* <DEDUP_REMOVED lines=14> */
.L_x_804:
        /* <DEDUP_REMOVED lines=9> */
.L_x_803:
[----:B------:R-:W-:Y:S05]  /*0170*/  BSYNC.RECONVERGENT B0 ;  /* 0x0000000000007941 */ /* 0x000fea0003800200 */
.L_x_802:
        /* <DEDUP_REMOVED lines=30> */
.L_x_813:
[----:B-1----:R-:W-:-:S07]  /*0360*/  IADD3 R2, PT, PT, R8, R9, RZ ;  /* 0x0000000908027210 */ /* 0x002fce0007ffe0ff */
.L_x_806:
[----:B------:R-:W-:Y:S05]  /*0370*/  BSYNC B0 ;  /* 0x0000000000007941 */ /* 0x000fea0003800000 */
.L_x_805:
[----:B------:R-:W-:-:S13]  /*0380*/  LOP3.LUT P0, RZ, R4, R3, RZ, 0xfc, !PT ;  /* 0x0000000304ff7212 */ /* 0x000fda000780fcff */
[----:B------:R-:W-:Y:S05]  /*0390*/  @P0 EXIT ;  /* 0x000000000000094d */ /* 0x000fea0003800000 */
[----:B------:R-:W1:Y:S02]  /*03a0*/  LDC.64 R4, c[0x0][0x388] ;  /* 0x0000e200ff047b82 */ /* 0x000e640000000a00 */
[----:B-1----:R-:W-:-:S05]  /*03b0*/  IMAD.WIDE.U32 R4, R0, 0x4, R4 ;  /* 0x0000000400047825 */ /* 0x002fca00078e0004 */
[----:B------:R-:W-:Y:S01]  /*03c0*/  STG.E desc[UR6][R4.64], R2 ;  /* 0x0000000204007986 */ /* 0x000fe2000c101906 */
[----:B------:R-:W-:Y:S05]  /*03d0*/  EXIT ;  /* 0x000000000000794d */ /* 0x000fea0003800000 */
.L_x_807:
[----:B------:R-:W-:Y:S02]  /*03e0*/  HFMA2 R13, -RZ, RZ, 0, 1.847743988037109375e-06 ;  /* 0x0000001fff0d7431 */ /* 0x000fe400000001ff */
[----:B------:R-:W-:Y:S02]  /*03f0*/  IMAD.MOV.U32 R11, RZ, RZ, 0x10 ;  /* 0x00000010ff0b7424 */ /* 0x000fe400078e00ff */
[----:B------:R-:W-:-:S07]  /*0400*/  IMAD.MOV.U32 R10, RZ, RZ, -0x1 ;  /* 0xffffffffff0a7424 */ /* 0x000fce00078e00ff */
[----:B------:R-:W-:Y:S05]  /*0410*/  WARPSYNC.COLLECTIVE R10, `(.L_x_808) ;  /* 0x000000000a087348 */ /* 0x000fea0003c00000 */
[----:B------:R0:W1:Y:S02]  /*0420*/  SHFL.DOWN P0, R9, R2, R11, R13 ;  /* 0x0800000b02097389 */ /* 0x000064000000000d */
[----:B01----:R-:W-:Y:S05]  /*0430*/  ENDCOLLECTIVE ;  /* 0x000000000000791b */ /* 0x003fea0003800000 */
.L_x_808:
[----:B------:R-:W-:Y:S01]  /*0440*/  IMAD.MOV.U32 R11, RZ, RZ, 0x8 ;  /* 0x00000008ff0b7424 */ /* 0x000fe200078e00ff */
[----:B------:R-:W-:-:S05]  /*0450*/  MOV R5, R9 ;  /* 0x0000000900057202 */ /* 0x000fca0000000f00 */
[----:B------:R-:W-:-:S05]  /*0460*/  IMAD.IADD R5, R2, 0x1, R5 ;  /* 0x0000000102057824 */ /* 0x000fca00078e0205 */
[----:B------:R-:W-:-:S07]  /*0470*/  MOV R2, R5 ;  /* 0x0000000500027202 */ /* 0x000fce0000000f00 */
[----:B------:R-:W-:Y:S05]  /*0480*/  WARPSYNC.COLLECTIVE R10, `(.L_x_809) ;  /* 0x000000000a087348 */ /* 0x000fea0003c00000 */
[----:B------:R0:W1:Y:S02]  /*0490*/  SHFL.DOWN P0, R9, R2, R11, R13 ;  /* 0x0800000b02097389 */ /* 0x000064000000000d */
[----:B01----:R-:W-:Y:S05]  /*04a0*/  ENDCOLLECTIVE ;  /* 0x000000000000791b */ /* 0x003fea0003800000 */
.L_x_809:
[----:B------:R-:W-:Y:S01]  /*04b0*/  IMAD.MOV.U32 R11, RZ, RZ, 0x4 ;  /* 0x00000004ff0b7424 */ /* 0x000fe200078e00ff */
[----:B------:R-:W-:-:S05]  /*04c0*/  MOV R6, R9 ;  /* 0x0000000900067202 */ /* 0x000fca0000000f00 */
[----:B------:R-:W-:-:S05]  /*04d0*/  IMAD.IADD R6, R5, 0x1, R6 ;  /* 0x0000000105067824 */ /* 0x000fca00078e0206 */
[----:B------:R-:W-:-:S07]  /*04e0*/  MOV R2, R6 ;  /* 0x0000000600027202 */ /* 0x000fce0000000f00 */
[----:B------:R-:W-:Y:S05]  /*04f0*/  WARPSYNC.COLLECTIVE R10, `(.L_x_810) ;  /* 0x000000000a087348 */ /* 0x000fea0003c00000 */
[----:B------:R0:W1:Y:S02]  /*0500*/  SHFL.DOWN P0, R9, R2, R11, R13 ;  /* 0x0800000b02097389 */ /* 0x000064000000000d */
[----:B01----:R-:W-:Y:S05]  /*0510*/  ENDCOLLECTIVE ;  /* 0x000000000000791b */ /* 0x003fea0003800000 */
.L_x_810:
[----:B------:R-:W-:Y:S01]  /*0520*/  IMAD.MOV.U32 R11, RZ, RZ, 0x2 ;  /* 0x00000002ff0b7424 */ /* 0x000fe200078e00ff */
[----:B------:R-:W-:-:S05]  /*0530*/  MOV R7, R9 ;  /* 0x0000000900077202 */ /* 0x000fca0000000f00 */
[----:B------:R-:W-:-:S05]  /*0540*/  IMAD.IADD R7, R6, 0x1, R7 ;  /* 0x0000000106077824 */ /* 0x000fca00078e0207 */
[----:B------:R-:W-:-:S07]  /*0550*/  MOV R2, R7 ;  /* 0x0000000700027202 */ /* 0x000fce0000000f00 */
[----:B------:R-:W-:Y:S05]  /*0560*/  WARPSYNC.COLLECTIVE R10, `(.L_x_811) ;  /* 0x000000000a087348 */ /* 0x000fea0003c00000 */
[----:B------:R0:W1:Y:S02]  /*0570*/  SHFL.DOWN P0, R9, R2, R11, R13 ;  /* 0x0800000b02097389 */ /* 0x000064000000000d */
[----:B01----:R-:W-:Y:S05]  /*0580*/  ENDCOLLECTIVE ;  /* 0x000000000000791b */ /* 0x003fea0003800000 */
.L_x_811:
[----:B------:R-:W-:Y:S01]  /*0590*/  IMAD.MOV.U32 R11, RZ, RZ, 0x1 ;  /* 0x00000001ff0b7424 */ /* 0x000fe200078e00ff */
[----:B------:R-:W-:-:S05]  /*05a0*/  MOV R8, R9 ;  /* 0x0000000900087202 */ /* 0x000fca0000000f00 */
[----:B------:R-:W-:-:S05]  /*05b0*/  IMAD.IADD R8, R7, 0x1, R8 ;  /* 0x0000000107087824 */ /* 0x000fca00078e0208 */
[----:B------:R-:W-:-:S07]  /*05c0*/  MOV R2, R8 ;  /* 0x0000000800027202 */ /* 0x000fce0000000f00 */
[----:B------:R-:W-:Y:S05]  /*05d0*/  WARPSYNC.COLLECTIVE R10, `(.L_x_812) ;  /* 0x000000000a087348 */ /* 0x000fea0003c00000 */
[----:B------:R0:W1:Y:S02]  /*05e0*/  SHFL.DOWN P0, R9, R2, R11, R13 ;  /* 0x0800000b02097389 */ /* 0x000064000000000d */
[----:B01----:R-:W-:Y:S05]  /*05f0*/  ENDCOLLECTIVE ;  /* 0x000000000000791b */ /* 0x003fea0003800000 */
.L_x_812:
[----:B------:R-:W-:Y:S05]  /*0600*/  BRA `(.L_x_813) ;  /* 0xfffffffc00547947 */ /* 0x000fea000383ffff */
.L_x_814:
        /* <DEDUP_REMOVED lines=15> */
.L_x_934:


//--------------------- .text._Z7reduce6IiLj32ELb1EEvPT_S1_j --------------------------
	.section	.text._Z7reduce6IiLj32ELb1EEvPT_S1_j,"ax",@progbits
	.align	128
        .global         _Z7reduce6IiLj32ELb1EEvPT_S1_j
        .type           _Z7reduce6IiLj32ELb1EEvPT_S1_j,@function
        .size           _Z7reduce6IiLj32ELb1EEvPT_S1_j,(.L_x_935 - _Z7reduce6IiLj32ELb1EEvPT_S1_j)
        .other          _Z7reduce6IiLj32ELb1EEvPT_S1_j,@"STO_CUDA_ENTRY STV_DEFAULT"
_Z7reduce6IiLj32ELb1EEvPT_S1_j:
.text._Z7reduce6IiLj32ELb1EEvPT_S1_j:
        /* <DEDUP_REMOVED lines=14> */
.L_x_817:
        /* <DEDUP_REMOVED lines=9> */
.L_x_816:
[----:B------:R-:W-:Y:S05]  /*0170*/  BSYNC.RECONVERGENT B0 ;  /* 0x0000000000007941 */ /* 0x000fea0003800200 */
.L_x_815:
        /* <DEDUP_REMOVED lines=30> */
.L_x_826:
[----:B-1----:R-:W-:-:S07]  /*0360*/  IADD3 R2, PT, PT, R8, R9, RZ ;  /* 0x0000000908027210 */ /* 0x002fce0007ffe0ff */
.L_x_819:
[----:B------:R-:W-:Y:S05]  /*0370*/  BSYNC B0 ;  /* 0x0000000000007941 */ /* 0x000fea0003800000 */
.L_x_818:
[----:B------:R-:W-:-:S13]  /*0380*/  LOP3.LUT P0, RZ, R4, R3, RZ, 0xfc, !PT ;  /* 0x0000000304ff7212 */ /* 0x000fda000780fcff */
[----:B------:R-:W-:Y:S05]  /*0390*/  @P0 EXIT ;  /* 0x000000000000094d */ /* 0x000fea0003800000 */
[----:B------:R-:W1:Y:S02]  /*03a0*/  LDC.64 R4, c[0x0][0x388] ;  /* 0x0000e200ff047b82 */ /* 0x000e640000000a00 */
[----:B-1----:R-:W-:-:S05]  /*03b0*/  IMAD.WIDE.U32 R4, R0, 0x4, R4 ;  /* 0x0000000400047825 */ /* 0x002fca00078e0004 */
[----:B------:R-:W-:Y:S01]  /*03c0*/  STG.E desc[UR6][R4.64], R2 ;  /* 0x0000000204007986 */ /* 0x000fe2000c101906 */
[----:B------:R-:W-:Y:S05]  /*03d0*/  EXIT ;  /* 0x000000000000794d */ /* 0x000fea0003800000 */
.L_x_820:
[----:B------:R-:W-:Y:S02]  /*03e0*/  HFMA2 R13, -RZ, RZ, 0, 1.847743988037109375e-06 ;  /* 0x0000001fff0d7431 */ /* 0x000fe400000001ff */
[----:B------:R-:W-:Y:S02]  /*03f0*/  IMAD.MOV.U32 R11, RZ, RZ, 0x10 ;  /* 0x00000010ff0b7424 */ /* 0x000fe400078e00ff */
[----:B------:R-:W-:-:S07]  /*0400*/  IMAD.MOV.U32 R10, RZ, RZ, -0x1 ;  /* 0xffffffffff0a7424 */ /* 0x000fce00078e00ff */
[----:B------:R-:W-:Y:S05]  /*0410*/  WARPSYNC.COLLECTIVE R10, `(.L_x_821) ;  /* 0x000000000a087348 */ /* 0x000fea0003c00000 */
[----:B------:R0:W1:Y:S02]  /*0420*/  SHFL.DOWN P0, R9, R2, R11, R13 ;  /* 0x0800000b02097389 */ /* 0x000064000000000d */
[----:B01----:R-:W-:Y:S05]  /*0430*/  ENDCOLLECTIVE ;  /* 0x000000000000791b */ /* 0x003fea0003800000 */
.L_x_821:
[----:B------:R-:W-:Y:S01]  /*0440*/  IMAD.MOV.U32 R11, RZ, RZ, 0x8 ;  /* 0x00000008ff0b7424 */ /* 0x000fe200078e00ff */
[----:B------:R-:W-:-:S05]  /*0450*/  MOV R5, R9 ;  /* 0x0000000900057202 */ /* 0x000fca0000000f00 */
[----:B------:R-:W-:-:S05]  /*0460*/  IMAD.IADD R5, R2, 0x1, R5 ;  /* 0x0000000102057824 */ /* 0x000fca00078e0205 */
[----:B------:R-:W-:-:S07]  /*0470*/  MOV R2, R5 ;  /* 0x0000000500027202 */ /* 0x000fce0000000f00 */
[----:B------:R-:W-:Y:S05]  /*0480*/  WARPSYNC.COLLECTIVE R10, `(.L_x_822) ;  /* 0x000000000a087348 */ /* 0x000fea0003c00000 */
[----:B------:R0:W1:Y:S02]  /*0490*/  SHFL.DOWN P0, R9, R2, R11, R13 ;  /* 0x0800000b02097389 */ /* 0x000064000000000d */
[----:B01----:R-:W-:Y:S05]  /*04a0*/  ENDCOLLECTIVE ;  /* 0x000000000000791b */ /* 0x003fea0003800000 */
.L_x_822:
[----:B------:R-:W-:Y:S01]  /*04b0*/  IMAD.MOV.U32 R11, RZ, RZ, 0x4 ;  /* 0x00000004ff0b7424 */ /* 0x000fe200078e00ff */
[----:B------:R-:W-:-:S05]  /*04c0*/  MOV R6, R9 ;  /* 0x0000000900067202 */ /* 0x000fca0000000f00 */
[----:B------:R-:W-:-:S05]  /*04d0*/  IMAD.IADD R6, R5, 0x1, R6 ;  /* 0x0000000105067824 */ /* 0x000fca00078e0206 */
[----:B------:R-:W-:-:S07]  /*04e0*/  MOV R2, R6 ;  /* 0x0000000600027202 */ /* 0x000fce0000000f00 */
[----:B------:R-:W-:Y:S05]  /*04f0*/  WARPSYNC.COLLECTIVE R10, `(.L_x_823) ;  /* 0x000000000a087348 */ /* 0x000fea0003c00000 */
[----:B------:R0:W1:Y:S02]  /*0500*/  SHFL.DOWN P0, R9, R2, R11, R13 ;  /* 0x0800000b02097389 */ /* 0x000064000000000d */
[----:B01----:R-:W-:Y:S05]  /*0510*/  ENDCOLLECTIVE ;  /* 0x000000000000791b */ /* 0x003fea0003800000 */
.L_x_823:
[----:B------:R-:W-:Y:S01]  /*0520*/  IMAD.MOV.U32 R11, RZ, RZ, 0x2 ;  /* 0x00000002ff0b7424 */ /* 0x000fe200078e00ff */
[----:B------:R-:W-:-:S05]  /*0530*/  MOV R7, R9 ;  /* 0x0000000900077202 */ /* 0x000fca0000000f00 */
[----:B------:R-:W-:-:S05]  /*0540*/  IMAD.IADD R7, R6, 0x1, R7 ;  /* 0x0000000106077824 */ /* 0x000fca00078e0207 */
[----:B------:R-:W-:-:S07]  /*0550*/  MOV R2, R7 ;  /* 0x0000000700027202 */ /* 0x000fce0000000f00 */
[----:B------:R-:W-:Y:S05]  /*0560*/  WARPSYNC.COLLECTIVE R10, `(.L_x_824) ;  /* 0x000000000a087348 */ /* 0x000fea0003c00000 */
[----:B------:R0:W1:Y:S02]  /*0570*/  SHFL.DOWN P0, R9, R2, R11, R13 ;  /* 0x0800000b02097389 */ /* 0x000064000000000d */
[----:B01----:R-:W-:Y:S05]  /*0580*/  ENDCOLLECTIVE ;  /* 0x000000000000791b */ /* 0x003fea0003800000 */
.L_x_824:
[----:B------:R-:W-:Y:S01]  /*0590*/  IMAD.MOV.U32 R11, RZ, RZ, 0x1 ;  /* 0x00000001ff0b7424 */ /* 0x000fe200078e00ff */
[----:B------:R-:W-:-:S05]  /*05a0*/  MOV R8, R9 ;  /* 0x0000000900087202 */ /* 0x000fca0000000f00 */
[----:B------:R-:W-:-:S05]  /*05b0*/  IMAD.IADD R8, R7, 0x1, R8 ;  /* 0x0000000107087824 */ /* 0x000fca00078e0208 */
[----:B------:R-:W-:-:S07]  /*05c0*/  MOV R2, R8 ;  /* 0x0000000800027202 */ /* 0x000fce0000000f00 */
[----:B------:R-:W-:Y:S05]  /*05d0*/  WARPSYNC.COLLECTIVE R10, `(.L_x_825) ;  /* 0x000000000a087348 */ /* 0x000fea0003c00000 */
[----:B------:R0:W1:Y:S02]  /*05e0*/  SHFL.DOWN P0, R9, R2, R11, R13 ;  /* 0x0800000b02097389 */ /* 0x000064000000000d */
[----:B01----:R-:W-:Y:S05]  /*05f0*/  ENDCOLLECTIVE ;  /* 0x000000000000791b */ /* 0x003fea0003800000 */
.L_x_825:
[----:B------:R-:W-:Y:S05]  /*0600*/  BRA `(.L_x_826) ;  /* 0xfffffffc00547947 */ /* 0x000fea000383ffff */
.L_x_827:
        /* <DEDUP_REMOVED lines=15> */
.L_x_935:


//--------------------- .text._Z7reduce6IiLj64ELb1EEvPT_S1_j --------------------------
	.section	.text._Z7reduce6IiLj64ELb1EEvPT_S1_j,"ax",@progbits
	.align	128
        .global         _Z7reduce6IiLj64ELb1EEvPT_S1_j
        .type           _Z7reduce6IiLj64ELb1EEvPT_S1_j,@function
        .size           _Z7reduce6IiLj64ELb1EEvPT_S1_j,(.L_x_936 - _Z7reduce6IiLj64ELb1EEvPT_S1_j)
        .other          _Z7reduce6IiLj64ELb1EEvPT_S1_j,@"STO_CUDA_ENTRY STV_DEFAULT"
_Z7reduce6IiLj64ELb1EEvPT_S1_j:
.text._Z7reduce6IiLj64ELb1EEvPT_S1_j:
        /* <DEDUP_REMOVED lines=8> */
[----:B-1----:R-:W-:-:S13]  /*0080*/  ISETP.GE.U32.AND P0, PT, R2, UR4, PT ;  /* 0x0000000402007c0c */ /* 0x002fda000bf06070 */
[----:B--2---:R-:W-:Y:S05]  /*0090*/  @P0 BRA `(.L_x_829) ;  /* 0x0000000000300947 */ /* 0x004fea0003800000 */
[----:B------:R-:W0:Y:S01]  /*00a0*/  LDC R13, c[0x0][0x370] ;  /* 0x0000dc00ff0d7b82 */ /* 0x000e220000000800 */
[----:B------:R-:W-:-:S07]  /*00b0*/  HFMA2 R11, -RZ, RZ, 0, 0 ;  /* 0x00000000ff0b7431 */ /* 0x000fce00000001ff */
[----:B------:R-:W1:Y:S02]  /*00c0*/  LDC.64 R8, c[0x0][0x380] ;  /* 0x0000e000ff087b82 */ /* 0x000e640000000a00 */
.L_x_830:
        /* <DEDUP_REMOVED lines=9> */
.L_x_829:
[----:B------:R-:W-:Y:S05]  /*0160*/  BSYNC.RECONVERGENT B0 ;  /* 0x0000000000007941 */ /* 0x000fea0003800200 */
.L_x_828:
        /* <DEDUP_REMOVED lines=32> */
.L_x_839:
[----:B-1----:R-:W-:-:S07]  /*0370*/  IMAD.IADD R11, R7, 0x1, R8 ;  /* 0x00000001070b7824 */ /* 0x002fce00078e0208 */
.L_x_832:
[----:B------:R-:W-:Y:S05]  /*0380*/  BSYNC B0 ;  /* 0x0000000000007941 */ /* 0x000fea0003800000 */
.L_x_831:
[----:B------:R-:W-:-:S13]  /*0390*/  LOP3.LUT P0, RZ, R4, R3, RZ, 0xfc, !PT ;  /* 0x0000000304ff7212 */ /* 0x000fda000780fcff */
[----:B------:R-:W-:Y:S05]  /*03a0*/  @P0 EXIT ;  /* 0x000000000000094d */ /* 0x000fea0003800000 */
[----:B------:R-:W1:Y:S02]  /*03b0*/  LDC.64 R2, c[0x0][0x388] ;  /* 0x0000e200ff027b82 */ /* 0x000e640000000a00 */
[----:B-1----:R-:W-:-:S05]  /*03c0*/  IMAD.WIDE.U32 R2, R0, 0x4, R2 ;  /* 0x0000000400027825 */ /* 0x002fca00078e0002 */
[----:B------:R-:W-:Y:S01]  /*03d0*/  STG.E desc[UR6][R2.64], R11 ;  /* 0x0000000b02007986 */ /* 0x000fe2000c101906 */
[----:B------:R-:W-:Y:S05]  /*03e0*/  EXIT ;  /* 0x000000000000794d */ /* 0x000fea0003800000 */
.L_x_833:
[----:B------:R-:W-:Y:S01]  /*03f0*/  HFMA2 R13, -RZ, RZ, 0, 1.847743988037109375e-06 ;  /* 0x0000001fff0d7431 */ /* 0x000fe200000001ff */
[----:B------:R-:W-:Y:S01]  /*0400*/  MOV R10, R11 ;  /* 0x0000000b000a7202 */ /* 0x000fe20000000f00 */
[----:B------:R-:W-:Y:S02]  /*0410*/  IMAD.MOV.U32 R12, RZ, RZ, 0x10 ;  /* 0x00000010ff0c7424 */ /* 0x000fe400078e00ff */
[----:B------:R-:W-:-:S07]  /*0420*/  IMAD.MOV.U32 R9, RZ, RZ, -0x1 ;  /* 0xffffffffff097424 */ /* 0x000fce00078e00ff */
[----:B------:R-:W-:Y:S05]  /*0430*/  WARPSYNC.COLLECTIVE R9, `(.L_x_834) ;  /* 0x0000000009087348 */ /* 0x000fea0003c00000 */
[----:B------:R0:W1:Y:S02]  /*0440*/  SHFL.DOWN P0, R8, R10, R12, R13 ;  /* 0x0800000c0a087389 */ /* 0x000064000000000d */
[----:B01----:R-:W-:Y:S05]  /*0450*/  ENDCOLLECTIVE ;  /* 0x000000000000791b */ /* 0x003fea0003800000 */
.L_x_834:
[----:B------:R-:W-:Y:S01]  /*0460*/  IMAD.MOV.U32 R12, RZ, RZ, 0x8 ;  /* 0x00000008ff0c7424 */ /* 0x000fe200078e00ff */
[----:B------:R-:W-:-:S05]  /*0470*/  MOV R2, R8 ;  /* 0x0000000800027202 */ /* 0x000fca0000000f00 */
[----:B------:R-:W-:-:S05]  /*0480*/  IMAD.IADD R2, R11, 0x1, R2 ;  /* 0x000000010b027824 */ /* 0x000fca00078e0202 */
[----:B------:R-:W-:-:S07]  /*0490*/  MOV R10, R2 ;  /* 0x00000002000a7202 */ /* 0x000fce0000000f00 */
[----:B------:R-:W-:Y:S05]  /*04a0*/  WARPSYNC.COLLECTIVE R9, `(.L_x_835) ;  /* 0x0000000009087348 */ /* 0x000fea0003c00000 */
[----:B------:R0:W1:Y:S02]  /*04b0*/  SHFL.DOWN P0, R8, R10, R12, R13 ;  /* 0x0800000c0a087389 */ /* 0x000064000000000d */
[----:B01----:R-:W-:Y:S05]  /*04c0*/  ENDCOLLECTIVE ;  /* 0x000000000000791b */ /* 0x003fea0003800000 */
.L_x_835:
[----:B------:R-:W-:Y:S01]  /*04d0*/  IMAD.MOV.U32 R12, RZ, RZ, 0x4 ;  /* 0x00000004ff0c7424 */ /* 0x000fe200078e00ff */
[----:B------:R-:W-:-:S05]  /*04e0*/  MOV R5, R8 ;  /* 0x0000000800057202 */ /* 0x000fca0000000f00 */
[----:B------:R-:W-:-:S05]  /*04f0*/  IMAD.IADD R5, R2, 0x1, R5 ;  /* 0x0000000102057824 */ /* 0x000fca00078e0205 */
[----:B------:R-:W-:-:S07]  /*0500*/  MOV R10, R5 ;  /* 0x00000005000a7202 */ /* 0x000fce0000000f00 */
[----:B------:R-:W-:Y:S05]  /*0510*/  WARPSYNC.COLLECTIVE R9, `(.L_x_836) ;  /* 0x0000000009087348 */ /* 0x000fea0003c00000 */
[----:B------:R0:W1:Y:S02]  /*0520*/  SHFL.DOWN P0, R8, R10, R12, R13 ;  /* 0x0800000c0a087389 */ /* 0x000064000000000d */
[----:B01----:R-:W-:Y:S05]  /*0530*/  ENDCOLLECTIVE ;  /* 0x000000000000791b */ /* 0x003fea0003800000 */
.L_x_836:
[----:B------:R-:W-:Y:S01]  /*0540*/  IMAD.MOV.U32 R12, RZ, RZ, 0x2 ;  /* 0x00000002ff0c7424 */ /* 0x000fe200078e00ff */
[----:B------:R-:W-:-:S05]  /*0550*/  MOV R6, R8 ;  /* 0x0000000800067202 */ /* 0x000fca0000000f00 */
[----:B------:R-:W-:-:S05]  /*0560*/  IMAD.IADD R6, R5, 0x1, R6 ;  /* 0x0000000105067824 */ /* 0x000fca00078e0206 */
[----:B------:R-:W-:-:S07]  /*0570*/  MOV R10, R6 ;  /* 0x00000006000a7202 */ /* 0x000fce0000000f00 */
[----:B------:R-:W-:Y:S05]  /*0580*/  WARPSYNC.COLLECTIVE R9, `(.L_x_837) ;  /* 0x0000000009087348 */ /* 0x000fea0003c00000 */
[----:B------:R0:W1:Y:S02]  /*0590*/  SHFL.DOWN P0, R8, R10, R12, R13 ;  /* 0x0800000c0a087389 */ /* 0x000064000000000d */
[----:B01----:R-:W-:Y:S05]  /*05a0*/  ENDCOLLECTIVE ;  /* 0x000000000000791b */ /* 0x003fea0003800000 */
.L_x_837:
[----:B------:R-:W-:Y:S01]  /*05b0*/  HFMA2 R12, -RZ, RZ, 0, 5.9604644775390625e-08 ;  /* 0x00000001ff0c7431 */ /* 0x000fe200000001ff */
[----:B------:R-:W-:-:S05]  /*05c0*/  MOV R7, R8 ;  /* 0x0000000800077202 */ /* 0x000fca0000000f00 */
[----:B------:R-:W-:-:S05]  /*05d0*/  IMAD.IADD R7, R6, 0x1, R7 ;  /* 0x0000000106077824 */ /* 0x000fca00078e0207 */
[----:B------:R-:W-:-:S07]  /*05e0*/  MOV R10, R7 ;  /* 0x00000007000a7202 */ /* 0x000fce0000000f00 */
[----:B------:R-:W-:Y:S05]  /*05f0*/  WARPSYNC.COLLECTIVE R9, `(.L_x_838) ;  /* 0x0000000009087348 */ /* 0x000fea0003c00000 */
[----:B------:R0:W1:Y:S02]  /*0600*/  SHFL.DOWN P0, R8, R10, R12, R13 ;  /* 0x0800000c0a087389 */ /* 0x000064000000000d */
[----:B01----:R-:W-:Y:S05]  /*0610*/  ENDCOLLECTIVE ;  /* 0x000000000000791b */ /* 0x003fea0003800000 */
.L_x_838:
[----:B------:R-:W-:Y:S05]  /*0620*/  BRA `(.L_x_839) ;  /* 0xfffffffc00507947 */ /* 0x000fea000383ffff */
.L_x_840:
        /* <DEDUP_REMOVED lines=13> */
.L_x_936:


//--------------------- .text._Z7reduce6IiLj128ELb1EEvPT_S1_j --------------------------
	.section	.text._Z7reduce6IiLj128ELb1EEvPT_S1_j,"ax",@progbits
	.align	128
        .global         _Z7reduce6IiLj128ELb1EEvPT_S1_j
        .type           _Z7reduce6IiLj128ELb1EEvPT_S1_j,@function
        .size           _Z7reduce6IiLj128ELb1EEvPT_S1_j,(.L_x_937 - _Z7reduce6IiLj128ELb1EEvPT_S1_j)
        .other          _Z7reduce6IiLj128ELb1EEvPT_S1_j,@"STO_CUDA_ENTRY STV_DEFAULT"
_Z7reduce6IiLj128ELb1EEvPT_S1_j:
.text._Z7reduce6IiLj128ELb1EEvPT_S1_j:
        /* <DEDUP_REMOVED lines=13> */
.L_x_843:
[C---:B------:R-:W-:Y:S01]  /*00d0*/  IADD3 R7, PT, PT, R2.reuse, 0x80, RZ ;  /* 0x0000008002077810 */ /* 0x040fe20007ffe0ff */
[----:B-1----:R-:W-:-:S04]  /*00e0*/  IMAD.WIDE.U32 R4, R2, 0x4, R8 ;  /* 0x0000000402047825 */ /* 0x002fc800078e0008 */
[----:B------:R-:W-:Y:S02]  /*00f0*/  IMAD.WIDE.U32 R6, R7, 0x4, R8 ;  /* 0x0000000407067825 */ /* 0x000fe400078e0008 */
[----:B------:R-:W2:Y:S04]  /*0100*/  LDG.E R4, desc[UR6][R4.64] ;  /* 0x0000000604047981 */ /* 0x000ea8000c1e1900 */
[----:B------:R-:W2:Y:S01]  /*0110*/  LDG.E R6, desc[UR6][R6.64] ;  /* 0x0000000606067981 */ /* 0x000ea2000c1e1900 */
[----:B0-----:R-:W-:-:S05]  /*0120*/  IMAD R2, R13, 0x100, R2 ;  /* 0x000001000d027824 */ /* 0x001fca00078e0202 */
[----:B------:R-:W-:Y:S02]  /*0130*/  ISETP.GE.U32.AND P0, PT, R2, UR4, PT ;  /* 0x0000000402007c0c */ /* 0x000fe4000bf06070 */
[----:B--2---:R-:W-:-:S11]  /*0140*/  IADD3 R11, PT, PT, R6, R4, R11 ;  /* 0x00000004060b7210 */ /* 0x004fd60007ffe00b */
[----:B------:R-:W-:Y:S05]  /*0150*/  @!P0 BRA `(.L_x_843) ;  /* 0xfffffffc00dc8947 */ /* 0x000fea000383ffff */
.L_x_842:
[----:B------:R-:W-:Y:S05]  /*0160*/  BSYNC.RECONVERGENT B0 ;  /* 0x0000000000007941 */ /* 0x000fea0003800200 */
.L_x_841:
        /* <DEDUP_REMOVED lines=36> */
.L_x_852:
[----:B-1----:R-:W-:-:S07]  /*03b0*/  IMAD.IADD R11, R7, 0x1, R8 ;  /* 0x00000001070b7824 */ /* 0x002fce00078e0208 */
.L_x_845:
[----:B------:R-:W-:Y:S05]  /*03c0*/  BSYNC B0 ;  /* 0x0000000000007941 */ /* 0x000fea0003800000 */
.L_x_844:
[----:B------:R-:W-:-:S13]  /*03d0*/  LOP3.LUT P0, RZ, R4, R3, RZ, 0xfc, !PT ;  /* 0x0000000304ff7212 */ /* 0x000fda000780fcff */
[----:B------:R-:W-:Y:S05]  /*03e0*/  @P0 EXIT ;  /* 0x000000000000094d */ /* 0x000fea0003800000 */
[----:B------:R-:W1:Y:S02]  /*03f0*/  LDC.64 R2, c[0x0][0x388] ;  /* 0x0000e200ff027b82 */ /* 0x000e640000000a00 */
[----:B-1----:R-:W-:-:S05]  /*0400*/  IMAD.WIDE.U32 R2, R0, 0x4, R2 ;  /* 0x0000000400027825 */ /* 0x002fca00078e0002 */
[----:B------:R-:W-:Y:S01]  /*0410*/  STG.E desc[UR6][R2.64], R11 ;  /* 0x0000000b02007986 */ /* 0x000fe2000c101906 */
[----:B------:R-:W-:Y:S05]  /*0420*/  EXIT ;  /* 0x000000000000794d */ /* 0x000fea0003800000 */
.L_x_846:
[----:B------:R-:W-:Y:S01]  /*0430*/  HFMA2 R13, -RZ, RZ, 0, 1.847743988037109375e-06 ;  /* 0x0000001fff0d7431 */ /* 0x000fe200000001ff */
[----:B------:R-:W-:Y:S01]  /*0440*/  MOV R10, R11 ;  /* 0x0000000b000a7202 */ /* 0x000fe20000000f00 */
[----:B------:R-:W-:Y:S02]  /*0450*/  IMAD.MOV.U32 R12, RZ, RZ, 0x10 ;  /* 0x00000010ff0c7424 */ /* 0x000fe400078e00ff */
[----:B------:R-:W-:-:S07]  /*0460*/  IMAD.MOV.U32 R9, RZ, RZ, -0x1 ;  /* 0xffffffffff097424 */ /* 0x000fce00078e00ff */
[----:B------:R-:W-:Y:S05]  /*0470*/  WARPSYNC.COLLECTIVE R9, `(.L_x_847) ;  /* 0x0000000009087348 */ /* 0x000fea0003c00000 */
[----:B------:R0:W1:Y:S02]  /*0480*/  SHFL.DOWN P0, R8, R10, R12, R13 ;  /* 0x0800000c0a087389 */ /* 0x000064000000000d */
[----:B01----:R-:W-:Y:S05]  /*0490*/  ENDCOLLECTIVE ;  /* 0x000000000000791b */ /* 0x003fea0003800000 */
.L_x_847:
[----:B------:R-:W-:Y:S01]  /*04a0*/  IMAD.MOV.U32 R12, RZ, RZ, 0x8 ;  /* 0x00000008ff0c7424 */ /* 0x000fe200078e00ff */
[----:B------:R-:W-:-:S05]  /*04b0*/  MOV R2, R8 ;  /* 0x0000000800027202 */ /* 0x000fca0000000f00 */
[----:B------:R-:W-:-:S05]  /*04c0*/  IMAD.IADD R2, R11, 0x1, R2 ;  /* 0x000000010b027824 */ /* 0x000fca00078e0202 */
[----:B------:R-:W-:-:S07]  /*04d0*/  MOV R10, R2 ;  /* 0x00000002000a7202 */ /* 0x000fce0000000f00 */
[----:B------:R-:W-:Y:S05]  /*04e0*/  WARPSYNC.COLLECTIVE R9, `(.L_x_848) ;  /* 0x0000000009087348 */ /* 0x000fea0003c00000 */
[----:B------:R0:W1:Y:S02]  /*04f0*/  SHFL.DOWN P0, R8, R10, R12, R13 ;  /* 0x0800000c0a087389 */ /* 0x000064000000000d */
[----:B01----:R-:W-:Y:S05]  /*0500*/  ENDCOLLECTIVE ;  /* 0x000000000000791b */ /* 0x003fea0003800000 */
.L_x_848:
[----:B------:R-:W-:Y:S01]  /*0510*/  IMAD.MOV.U32 R12, RZ, RZ, 0x4 ;  /* 0x00000004ff0c7424 */ /* 0x000fe200078e00ff */
[----:B------:R-:W-:-:S05]  /*0520*/  MOV R5, R8 ;  /* 0x0000000800057202 */ /* 0x000fca0000000f00 */
[----:B------:R-:W-:-:S05]  /*0530*/  IMAD.IADD R5, R2, 0x1, R5 ;  /* 0x0000000102057824 */ /* 0x000fca00078e0205 */
[----:B------:R-:W-:-:S07]  /*0540*/  MOV R10, R5 ;  /* 0x00000005000a7202 */ /* 0x000fce0000000f00 */
[----:B------:R-:W-:Y:S05]  /*0550*/  WARPSYNC.COLLECTIVE R9, `(.L_x_849) ;  /* 0x0000000009087348 */ /* 0x000fea0003c00000 */
[----:B------:R0:W1:Y:S02]  /*0560*/  SHFL.DOWN P0, R8, R10, R12, R13 ;  /* 0x0800000c0a087389 */ /* 0x000064000000000d */
[----:B01----:R-:W-:Y:S05]  /*0570*/  ENDCOLLECTIVE ;  /* 0x000000000000791b */ /* 0x003fea0003800000 */
.L_x_849:
[----:B------:R-:W-:Y:S01]  /*0580*/  IMAD.MOV.U32 R12, RZ, RZ, 0x2 ;  /* 0x00000002ff0c7424 */ /* 0x000fe200078e00ff */
[----:B------:R-:W-:-:S05]  /*0590*/  MOV R6, R8 ;  /* 0x0000000800067202 */ /* 0x000fca0000000f00 */
[----:B------:R-:W-:-:S05]  /*05a0*/  IMAD.IADD R6, R5, 0x1, R6 ;  /* 0x0000000105067824 */ /* 0x000fca00078e0206 */
[----:B------:R-:W-:-:S07]  /*05b0*/  MOV R10, R6 ;  /* 0x00000006000a7202 */ /* 0x000fce0000000f00 */
[----:B------:R-:W-:Y:S05]  /*05c0*/  WARPSYNC.COLLECTIVE R9, `(.L_x_850) ;  /* 0x0000000009087348 */ /* 0x000fea0003c00000 */
[----:B------:R0:W1:Y:S02]  /*05d0*/  SHFL.DOWN P0, R8, R10, R12, R13 ;  /* 0x0800000c0a087389 */ /* 0x000064000000000d */
[----:B01----:R-:W-:Y:S05]  /*05e0*/  ENDCOLLECTIVE ;  /* 0x000000000000791b */ /* 0x003fea0003800000 */
.L_x_850:
[----:B------:R-:W-:Y:S01]  /*05f0*/  IMAD.MOV.U32 R12, RZ, RZ, 0x1 ;  /* 0x00000001ff0c7424 */ /* 0x000fe200078e00ff */
[----:B------:R-:W-:-:S05]  /*0600*/  MOV R7, R8 ;  /* 0x0000000800077202 */ /* 0x000fca0000000f00 */
[----:B------:R-:W-:-:S05]  /*0610*/  IMAD.IADD R7, R6, 0x1, R7 ;  /* 0x0000000106077824 */ /* 0x000fca00078e0207 */
[----:B------:R-:W-:-:S07]  /*0620*/  MOV R10, R7 ;  /* 0x00000007000a7202 */ /* 0x000fce0000000f00 */
[----:B------:R-:W-:Y:S05]  /*0630*/  WARPSYNC.COLLECTIVE R9, `(.L_x_851) ;  /* 0x0000000009087348 */ /* 0x000fea0003c00000 */
[----:B------:R0:W1:Y:S02]  /*0640*/  SHFL.DOWN P0, R8, R10, R12, R13 ;  /* 0x0800000c0a087389 */ /* 0x000064000000000d */
[----:B01----:R-:W-:Y:S05]  /*0650*/  ENDCOLLECTIVE ;  /* 0x000000000000791b */ /* 0x003fea0003800000 */
.L_x_851:
[----:B------:R-:W-:Y:S05]  /*0660*/  BRA `(.L_x_852) ;  /* 0xfffffffc00507947 */ /* 0x000fea000383ffff */
.L_x_853:
        /* <DEDUP_REMOVED lines=9> */
.L_x_937:


//--------------------- .text._Z7reduce6IiLj256ELb1EEvPT_S1_j --------------------------
	.section	.text._Z7reduce6IiLj256ELb1EEvPT_S1_j,"ax",@progbits
	.align	128
        .global         _Z7reduce6IiLj256ELb1EEvPT_S1_j
        .type           _Z7reduce6IiLj256ELb1EEvPT_S1_j,@function
        .size           _Z7reduce6IiLj256ELb1EEvPT_S1_j,(.L_x_938 - _Z7reduce6IiLj256ELb1EEvPT_S1_j)
        .other          _Z7reduce6IiLj256ELb1EEvPT_S1_j,@"STO_CUDA_ENTRY STV_DEFAULT"
_Z7reduce6IiLj256ELb1EEvPT_S1_j:
.text._Z7reduce6IiLj256ELb1EEvPT_S1_j:
        /* <DEDUP_REMOVED lines=13> */
.L_x_856:
        /* <DEDUP_REMOVED lines=9> */
.L_x_855:
[----:B------:R-:W-:Y:S05]  /*0160*/  BSYNC.RECONVERGENT B0 ;  /* 0x0000000000007941 */ /* 0x000fea0003800200 */
.L_x_854:
        /* <DEDUP_REMOVED lines=40> */
.L_x_865:
[----:B-1----:R-:W-:-:S07]  /*03f0*/  IMAD.IADD R11, R7, 0x1, R8 ;  /* 0x00000001070b7824 */ /* 0x002fce00078e0208 */
.L_x_858:
[----:B------:R-:W-:Y:S05]  /*0400*/  BSYNC B0 ;  /* 0x0000000000007941 */ /* 0x000fea0003800000 */
.L_x_857:
[----:B------:R-:W-:-:S13]  /*0410*/  LOP3.LUT P0, RZ, R4, R3, RZ, 0xfc, !PT ;  /* 0x0000000304ff7212 */ /* 0x000fda000780fcff */
[----:B------:R-:W-:Y:S05]  /*0420*/  @P0 EXIT ;  /* 0x000000000000094d */ /* 0x000fea0003800000 */
[----:B------:R-:W1:Y:S02]  /*0430*/  LDC.64 R2, c[0x0][0x388] ;  /* 0x0000e200ff027b82 */ /* 0x000e640000000a00 */
[----:B-1----:R-:W-:-:S05]  /*0440*/  IMAD.WIDE.U32 R2, R0, 0x4, R2 ;  /* 0x0000000400027825 */ /* 0x002fca00078e0002 */
[----:B------:R-:W-:Y:S01]  /*0450*/  STG.E desc[UR6][R2.64], R11 ;  /* 0x0000000b02007986 */ /* 0x000fe2000c101906 */
[----:B------:R-:W-:Y:S05]  /*0460*/  EXIT ;  /* 0x000000000000794d */ /* 0x000fea0003800000 */
.L_x_859:
[----:B------:R-:W-:Y:S01]  /*0470*/  HFMA2 R13, -RZ, RZ, 0, 1.847743988037109375e-06 ;  /* 0x0000001fff0d7431 */ /* 0x000fe200000001ff */
[----:B------:R-:W-:Y:S01]  /*0480*/  MOV R10, R11 ;  /* 0x0000000b000a7202 */ /* 0x000fe20000000f00 */
[----:B------:R-:W-:Y:S02]  /*0490*/  IMAD.MOV.U32 R12, RZ, RZ, 0x10 ;  /* 0x00000010ff0c7424 */ /* 0x000fe400078e00ff */
[----:B------:R-:W-:-:S07]  /*04a0*/  IMAD.MOV.U32 R9, RZ, RZ, -0x1 ;  /* 0xffffffffff097424 */ /* 0x000fce00078e00ff */
[----:B------:R-:W-:Y:S05]  /*04b0*/  WARPSYNC.COLLECTIVE R9, `(.L_x_860) ;  /* 0x0000000009087348 */ /* 0x000fea0003c00000 */
[----:B------:R0:W1:Y:S02]  /*04c0*/  SHFL.DOWN P0, R8, R10, R12, R13 ;  /* 0x0800000c0a087389 */ /* 0x000064000000000d */
[----:B01----:R-:W-:Y:S05]  /*04d0*/  ENDCOLLECTIVE ;  /* 0x000000000000791b */ /* 0x003fea0003800000 */
.L_x_860:
[----:B------:R-:W-:Y:S01]  /*04e0*/  IMAD.MOV.U32 R12, RZ, RZ, 0x8 ;  /* 0x00000008ff0c7424 */ /* 0x000fe200078e00ff */
[----:B------:R-:W-:-:S05]  /*04f0*/  MOV R2, R8 ;  /* 0x0000000800027202 */ /* 0x000fca0000000f00 */
[----:B------:R-:W-:-:S05]  /*0500*/  IMAD.IADD R2, R11, 0x1, R2 ;  /* 0x000000010b027824 */ /* 0x000fca00078e0202 */
[----:B------:R-:W-:-:S07]  /*0510*/  MOV R10, R2 ;  /* 0x00000002000a7202 */ /* 0x000fce0000000f00 */
[----:B------:R-:W-:Y:S05]  /*0520*/  WARPSYNC.COLLECTIVE R9, `(.L_x_861) ;  /* 0x0000000009087348 */ /* 0x000fea0003c00000 */
[----:B------:R0:W1:Y:S02]  /*0530*/  SHFL.DOWN P0, R8, R10, R12, R13 ;  /* 0x0800000c0a087389 */ /* 0x000064000000000d */
[----:B01----:R-:W-:Y:S05]  /*0540*/  ENDCOLLECTIVE ;  /* 0x000000000000791b */ /* 0x003fea0003800000 */
.L_x_861:
[----:B------:R-:W-:Y:S01]  /*0550*/  IMAD.MOV.U32 R12, RZ, RZ, 0x4 ;  /* 0x00000004ff0c7424 */ /* 0x000fe200078e00ff */
[----:B------:R-:W-:-:S05]  /*0560*/  MOV R5, R8 ;  /* 0x0000000800057202 */ /* 0x000fca0000000f00 */
[----:B------:R-:W-:-:S05]  /*0570*/  IMAD.IADD R5, R2, 0x1, R5 ;  /* 0x0000000102057824 */ /* 0x000fca00078e0205 */
[----:B------:R-:W-:-:S07]  /*0580*/  MOV R10, R5 ;  /* 0x00000005000a7202 */ /* 0x000fce0000000f00 */
[----:B------:R-:W-:Y:S05]  /*0590*/  WARPSYNC.COLLECTIVE R9, `(.L_x_862) ;  /* 0x0000000009087348 */ /* 0x000fea0003c00000 */
[----:B------:R0:W1:Y:S02]  /*05a0*/  SHFL.DOWN P0, R8, R10, R12, R13 ;  /* 0x0800000c0a087389 */ /* 0x000064000000000d */
[----:B01----:R-:W-:Y:S05]  /*05b0*/  ENDCOLLECTIVE ;  /* 0x000000000000791b */ /* 0x003fea0003800000 */
.L_x_862:
[----:B------:R-:W-:Y:S01]  /*05c0*/  IMAD.MOV.U32 R12, RZ, RZ, 0x2 ;  /* 0x00000002ff0c7424 */ /* 0x000fe200078e00ff */
[----:B------:R-:W-:-:S05]  /*05d0*/  MOV R6, R8 ;  /* 0x0000000800067202 */ /* 0x000fca0000000f00 */
[----:B------:R-:W-:-:S05]  /*05e0*/  IMAD.IADD R6, R5, 0x1, R6 ;  /* 0x0000000105067824 */ /* 0x000fca00078e0206 */
[----:B------:R-:W-:-:S07]  /*05f0*/  MOV R10, R6 ;  /* 0x00000006000a7202 */ /* 0x000fce0000000f00 */
[----:B------:R-:W-:Y:S05]  /*0600*/  WARPSYNC.COLLECTIVE R9, `(.L_x_863) ;  /* 0x0000000009087348 */ /* 0x000fea0003c00000 */
[----:B------:R0:W1:Y:S02]  /*0610*/  SHFL.DOWN P0, R8, R10, R12, R13 ;  /* 0x0800000c0a087389 */ /* 0x000064000000000d */
[----:B01----:R-:W-:Y:S05]  /*0620*/  ENDCOLLECTIVE ;  /* 0x000000000000791b */ /* 0x003fea0003800000 */
.L_x_863:
[----:B------:R-:W-:Y:S01]  /*0630*/  IMAD.MOV.U32 R12, RZ, RZ, 0x1 ;  /* 0x00000001ff0c7424 */ /* 0x000fe200078e00ff */
[----:B------:R-:W-:-:S05]  /*0640*/  MOV R7, R8 ;  /* 0x0000000800077202 */ /* 0x000fca0000000f00 */
[----:B------:R-:W-:-:S05]  /*0650*/  IMAD.IADD R7, R6, 0x1, R7 ;  /* 0x0000000106077824 */ /* 0x000fca00078e0207 */
[----:B------:R-:W-:-:S07]  /*0660*/  MOV R10, R7 ;  /* 0x00000007000a7202 */ /* 0x000fce0000000f00 */
[----:B------:R-:W-:Y:S05]  /*0670*/  WARPSYNC.COLLECTIVE R9, `(.L_x_864) ;  /* 0x0000000009087348 */ /* 0x000fea0003c00000 */
[----:B------:R0:W1:Y:S02]  /*0680*/  SHFL.DOWN P0, R8, R10, R12, R13 ;  /* 0x0800000c0a087389 */ /* 0x000064000000000d */
[----:B01----:R-:W-:Y:S05]  /*0690*/  ENDCOLLECTIVE ;  /* 0x000000000000791b */ /* 0x003fea0003800000 */
.L_x_864:
[----:B------:R-:W-:Y:S05]  /*06a0*/  BRA `(.L_x_865) ;  /* 0xfffffffc00507947 */ /* 0x000fea000383ffff */
.L_x_866:
        /* <DEDUP_REMOVED lines=13> */
.L_x_938:


//--------------------- .text._Z7reduce6IiLj512ELb1EEvPT_S1_j --------------------------
	.section	.text._Z7reduce6IiLj512ELb1EEvPT_S1_j,"ax",@progbits
	.align	128
        .global         _Z7reduce6IiLj512ELb1EEvPT_S1_j
        .type           _Z7reduce6IiLj512ELb1EEvPT_S1_j,@function
        .size           _Z7reduce6IiLj512ELb1EEvPT_S1_j,(.L_x_939 - _Z7reduce6IiLj512ELb1EEvPT_S1_j)
        .other          _Z7reduce6IiLj512ELb1EEvPT_S1_j,@"STO_CUDA_ENTRY STV_DEFAULT"
_Z7reduce6IiLj512ELb1EEvPT_S1_j:
.text._Z7reduce6IiLj512ELb1EEvPT_S1_j:
        /* <DEDUP_REMOVED lines=9> */
[----:B-1----:R-:W-:-:S13]  /*0090*/  ISETP.GE.U32.AND P0, PT, R3, UR4, PT ;  /* 0x0000000403007c0c */ /* 0x002fda000bf06070 */
[----:B---3--:R-:W-:Y:S05]  /*00a0*/  @P0 BRA `(.L_x_868) ;  /* 0x0000000000300947 */ /* 0x008fea0003800000 */
[----:B------:R-:W0:Y:S01]  /*00b0*/  LDC R10, c[0x0][0x370] ;  /* 0x0000dc00ff0a7b82 */ /* 0x000e220000000800 */
[----:B------:R-:W-:-:S07]  /*00c0*/  HFMA2 R11, -RZ, RZ, 0, 0 ;  /* 0x00000000ff0b7431 */ /* 0x000fce00000001ff */
[----:B------:R-:W1:Y:S02]  /*00d0*/  LDC.64 R8, c[0x0][0x380] ;  /* 0x0000e000ff087b82 */ /* 0x000e640000000a00 */
.L_x_869:
[C---:B------:R-:W-:Y:S02]  /*00e0*/  VIADD R7, R3.reuse, 0x200 ;  /* 0x0000020003077836 */ /* 0x040fe40000000000 */
        /* <DEDUP_REMOVED lines=8> */
.L_x_868:
[----:B------:R-:W-:Y:S05]  /*0170*/  BSYNC.RECONVERGENT B0 ;  /* 0x0000000000007941 */ /* 0x000fea0003800200 */
.L_x_867:
        /* <DEDUP_REMOVED lines=16> */
[----:B------:R-:W-:Y:S02]  /*0280*/  IADD3 R5, PT, PT, R3, R2, RZ ;  /* 0x0000000203057210 */ /* 0x000fe40007ffe0ff */
[----:B--2---:R-:W-:-:S05]  /*0290*/  @!P1 IADD3 R11, PT, PT, R11, R6, RZ ;  /* 0x000000060b0b9210 */ /* 0x004fca0007ffe0ff */
[----:B------:R-:W-:Y:S01]  /*02a0*/  @!P1 STS [R4], R11 ;  /* 0x0000000b04009388 */ /* 0x000fe20000000800 */
[----:B------:R-:W-:Y:S01]  /*02b0*/  BAR.SYNC.DEFER_BLOCKING 0x0 ;  /* 0x0000000000007b1d */ /* 0x000fe20000010000 */
[----:B------:R-:W-:-:S05]  /*02c0*/  ISETP.GT.U32.AND P1, PT, R2, 0x3f, PT ;  /* 0x0000003f0200780c */ /* 0x000fca0003f24070 */
[----:B------:R-:W0:Y:S02]  /*02d0*/  @!P0 LDS R6, [R4+0x200] ;  /* 0x0002000004068984 */ /* 0x000e240000000800 */
[----:B0-----:R-:W-:-:S05]  /*02e0*/  @!P0 IMAD.IADD R11, R11, 0x1, R6 ;  /* 0x000000010b0b8824 */ /* 0x001fca00078e0206 */
[----:B------:R-:W-:Y:S01]  /*02f0*/  @!P0 STS [R4], R11 ;  /* 0x0000000b04008388 */ /* 0x000fe20000000800 */
[----:B------:R-:W-:Y:S01]  /*0300*/  BAR.SYNC.DEFER_BLOCKING 0x0 ;  /* 0x0000000000007b1d */ /* 0x000fe20000010000 */
[----:B------:R-:W-:-:S05]  /*0310*/  ISETP.GT.U32.AND P0, PT, R5, 0x1f, PT ;  /* 0x0000001f0500780c */ /* 0x000fca0003f04070 */
[----:B------:R-:W0:Y:S02]  /*0320*/  @!P1 LDS R6, [R4+0x100] ;  /* 0x0001000004069984 */ /* 0x000e240000000800 */
[----:B0-----:R-:W-:-:S05]  /*0330*/  @!P1 IMAD.IADD R11, R11, 0x1, R6 ;  /* 0x000000010b0b9824 */ /* 0x001fca00078e0206 */
[----:B------:R0:W-:Y:S01]  /*0340*/  @!P1 STS [R4], R11 ;  /* 0x0000000b04009388 */ /* 0x0001e20000000800 */
[----:B------:R-:W-:Y:S06]  /*0350*/  BAR.SYNC.DEFER_BLOCKING 0x0 ;  /* 0x0000000000007b1d */ /* 0x000fec0000010000 */
[----:B------:R-:W-:Y:S05]  /*0360*/  @P0 BRA `(.L_x_871) ;  /* 0x0000000000380947 */ /* 0x000fea0003800000 */
[----:B0-----:R-:W0:Y:S01]  /*0370*/  LDS R4, [R4+0x80] ;  /* 0x0000800004047984 */ /* 0x001e220000000800 */
        /* <DEDUP_REMOVED lines=12> */
.L_x_878:
[----:B-1----:R-:W-:-:S07]  /*0440*/  IADD3 R11, PT, PT, R7, R8, RZ ;  /* 0x00000008070b7210 */ /* 0x002fce0007ffe0ff */
.L_x_871:
[----:B------:R-:W-:Y:S05]  /*0450*/  BSYNC B0 ;  /* 0x0000000000007941 */ /* 0x000fea0003800000 */
.L_x_870:
[----:B------:R-:W-:-:S13]  /*0460*/  LOP3.LUT P0, RZ, R3, R2, RZ, 0xfc, !PT ;  /* 0x0000000203ff7212 */ /* 0x000fda000780fcff */
[----:B------:R-:W-:Y:S05]  /*0470*/  @P0 EXIT ;  /* 0x000000000000094d */ /* 0x000fea0003800000 */
[----:B------:R-:W1:Y:S02]  /*0480*/  LDC.64 R2, c[0x0][0x388] ;  /* 0x0000e200ff027b82 */ /* 0x000e640000000a00 */
[----:B-1----:R-:W-:-:S05]  /*0490*/  IMAD.WIDE.U32 R2, R0, 0x4, R2 ;  /* 0x0000000400027825 */ /* 0x002fca00078e0002 */
[----:B------:R-:W-:Y:S01]  /*04a0*/  STG.E desc[UR6][R2.64], R11 ;  /* 0x0000000b02007986 */ /* 0x000fe2000c101906 */
[----:B------:R-:W-:Y:S05]  /*04b0*/  EXIT ;  /* 0x000000000000794d */ /* 0x000fea0003800000 */
.L_x_872:
[----:B------:R-:W-:Y:S02]  /*04c0*/  HFMA2 R12, -RZ, RZ, 0, 9.5367431640625e-07 ;  /* 0x00000010ff0c7431 */ /* 0x000fe400000001ff */
[----:B------:R-:W-:Y:S01]  /*04d0*/  IMAD.MOV.U32 R10, RZ, RZ, R11 ;  /* 0x000000ffff0a7224 */ /* 0x000fe200078e000b */
[----:B------:R-:W-:Y:S01]  /*04e0*/  MOV R9, 0xffffffff ;  /* 0xffffffff00097802 */ /* 0x000fe20000000f00 */
[----:B------:R-:W-:-:S07]  /*04f0*/  IMAD.MOV.U32 R13, RZ, RZ, 0x1f ;  /* 0x0000001fff0d7424 */ /* 0x000fce00078e00ff */
[----:B------:R-:W-:Y:S05]  /*0500*/  WARPSYNC.COLLECTIVE R9, `(.L_x_873) ;  /* 0x0000000009087348 */ /* 0x000fea0003c00000 */
[----:B------:R0:W1:Y:S02]  /*0510*/  SHFL.DOWN P0, R8, R10, R12, R13 ;  /* 0x0800000c0a087389 */ /* 0x000064000000000d */
[----:B01----:R-:W-:Y:S05]  /*0520*/  ENDCOLLECTIVE ;  /* 0x000000000000791b */ /* 0x003fea0003800000 */
.L_x_873:
[----:B------:R-:W-:Y:S02]  /*0530*/  HFMA2 R12, -RZ, RZ, 0, 4.76837158203125e-07 ;  /* 0x00000008ff0c7431 */ /* 0x000fe400000001ff */
[----:B------:R-:W-:-:S05]  /*0540*/  IMAD.MOV.U32 R4, RZ, RZ, R8 ;  /* 0x000000ffff047224 */ /* 0x000fca00078e0008 */
[----:B------:R-:W-:-:S05]  /*0550*/  IADD3 R4, PT, PT, R11, R4, RZ ;  /* 0x000000040b047210 */ /* 0x000fca0007ffe0ff */
[----:B------:R-:W-:-:S07]  /*0560*/  IMAD.MOV.U32 R10, RZ, RZ, R4 ;  /* 0x000000ffff0a7224 */ /* 0x000fce00078e0004 */
[----:B------:R-:W-:Y:S05]  /*0570*/  WARPSYNC.COLLECTIVE R9, `(.L_x_874) ;  /* 0x0000000009087348 */ /* 0x000fea0003c00000 */
[----:B------:R0:W1:Y:S02]  /*0580*/  SHFL.DOWN P0, R8, R10, R12, R13 ;  /* 0x0800000c0a087389 */ /* 0x000064000000000d */
[----:B01----:R-:W-:Y:S05]  /*0590*/  ENDCOLLECTIVE ;  /* 0x000000000000791b */ /* 0x003fea0003800000 */
.L_x_874:
[----:B------:R-:W-:Y:S01]  /*05a0*/  MOV R12, 0x4 ;  /* 0x00000004000c7802 */ /* 0x000fe20000000f00 */
[----:B------:R-:W-:-:S05]  /*05b0*/  IMAD.MOV.U32 R5, RZ, RZ, R8 ;  /* 0x000000ffff057224 */ /* 0x000fca00078e0008 */
[----:B------:R-:W-:-:S05]  /*05c0*/  IADD3 R5, PT, PT, R4, R5, RZ ;  /* 0x0000000504057210 */ /* 0x000fca0007ffe0ff */
[----:B------:R-:W-:-:S07]  /*05d0*/  IMAD.MOV.U32 R10, RZ, RZ, R5 ;  /* 0x000000ffff0a7224 */ /* 0x000fce00078e0005 */
[----:B------:R-:W-:Y:S05]  /*05e0*/  WARPSYNC.COLLECTIVE R9, `(.L_x_875) ;  /* 0x0000000009087348 */ /* 0x000fea0003c00000 */
[----:B------:R0:W1:Y:S02]  /*05f0*/  SHFL.DOWN P0, R8, R10, R12, R13 ;  /* 0x0800000c0a087389 */ /* 0x000064000000000d */
[----:B01----:R-:W-:Y:S05]  /*0600*/  ENDCOLLECTIVE ;  /* 0x000000000000791b */ /* 0x003fea0003800000 */
.L_x_875:
[----:B------:R-:W-:Y:S02]  /*0610*/  HFMA2 R12, -RZ, RZ, 0, 1.1920928955078125e-07 ;  /* 0x00000002ff0c7431 */ /* 0x000fe400000001ff */
[----:B------:R-:W-:-:S05]  /*0620*/  IMAD.MOV.U32 R6, RZ, RZ, R8 ;  /* 0x000000ffff067224 */ /* 0x000fca00078e0008 */
[----:B------:R-:W-:-:S05]  /*0630*/  IADD3 R6, PT, PT, R5, R6, RZ ;  /* 0x0000000605067210 */ /* 0x000fca0007ffe0ff */
[----:B------:R-:W-:-:S07]  /*0640*/  IMAD.MOV.U32 R10, RZ, RZ, R6 ;  /* 0x000000ffff0a7224 */ /* 0x000fce00078e0006 */
[----:B------:R-:W-:Y:S05]  /*0650*/  WARPSYNC.COLLECTIVE R9, `(.L_x_876) ;  /* 0x0000000009087348 */ /* 0x000fea0003c00000 */
[----:B------:R0:W1:Y:S02]  /*0660*/  SHFL.DOWN P0, R8, R10, R12, R13 ;  /* 0x0800000c0a087389 */ /* 0x000064000000000d */
[----:B01----:R-:W-:Y:S05]  /*0670*/  ENDCOLLECTIVE ;  /* 0x000000000000791b */ /* 0x003fea0003800000 */
.L_x_876:
[----:B------:R-:W-:Y:S01]  /*0680*/  MOV R12, 0x1 ;  /* 0x00000001000c7802 */ /* 0x000fe20000000f00 */
[----:B------:R-:W-:-:S05]  /*0690*/  IMAD.MOV.U32 R7, RZ, RZ, R8 ;  /* 0x000000ffff077224 */ /* 0x000fca00078e0008 */
[----:B------:R-:W-:-:S05]  /*06a0*/  IADD3 R7, PT, PT, R6, R7, RZ ;  /* 0x0000000706077210 */ /* 0x000fca0007ffe0ff */
[----:B------:R-:W-:-:S07]  /*06b0*/  IMAD.MOV.U32 R10, RZ, RZ, R7 ;  /* 0x000000ffff0a7224 */ /* 0x000fce00078e0007 */
[----:B------:R-:W-:Y:S05]  /*06c0*/  WARPSYNC.COLLECTIVE R9, `(.L_x_877) ;  /* 0x0000000009087348 */ /* 0x000fea0003c00000 */
[----:B------:R0:W1:Y:S02]  /*06d0*/  SHFL.DOWN P0, R8, R10, R12, R13 ;  /* 0x0800000c0a087389 */ /* 0x000064000000000d */
[----:B01----:R-:W-:Y:S05]  /*06e0*/  ENDCOLLECTIVE ;  /* 0x000000000000791b */ /* 0x003fea0003800000 */
.L_x_877:
[----:B------:R-:W-:Y:S05]  /*06f0*/  BRA `(.L_x_878) ;  /* 0xfffffffc00507947 */ /* 0x000fea000383ffff */
.L_x_879:
        /* <DEDUP_REMOVED lines=16> */
.L_x_939:


//--------------------- .nv.shared._Z7reduce6IdLj1ELb0EEvPT_S1_j --------------------------
	.section	.nv.shared._Z7reduce6IdLj1ELb0EEvPT_S1_j,"aw",@nobits
	.sectionflags	@""
	.align	16
	.zero		1024


//--------------------- .nv.shared.reserved.0     --------------------------
	.section	.nv.shared.reserved.0,"aw",@nobits
	.weak		__nv_reservedSMEM_offset_0_alias
	.size		__nv_reservedSMEM_offset_0_alias, 0, 64
	.other		__nv_reservedSMEM_offset_0_alias,@"STO_CUDA_RESERVED_SHARED STV_DEFAULT"
__nv_reservedSMEM_offset_0_alias:
	.zero		0
	.zero		64


//--------------------- .nv.shared._Z7reduce6IdLj2ELb0EEvPT_S1_j --------------------------
	.section	.nv.shared._Z7reduce6IdLj2ELb0EEvPT_S1_j,"aw",@nobits
	.sectionflags	@""
	.align	16
	.zero		1024


//--------------------- .nv.shared._Z7reduce6IdLj4ELb0EEvPT_S1_j --------------------------
	.section	.nv.shared._Z7reduce6IdLj4ELb0EEvPT_S1_j,"aw",@nobits
	.sectionflags	@""
	.align	16
	.zero		1024


//--------------------- .nv.shared._Z7reduce6IdLj8ELb0EEvPT_S1_j --------------------------
	.section	.nv.shared._Z7reduce6IdLj8ELb0EEvPT_S1_j,"aw",@nobits
	.sectionflags	@""
	.align	16
	.zero		1024


//--------------------- .nv.shared._Z7reduce6IdLj16ELb0EEvPT_S1_j --------------------------
	.section	.nv.shared._Z7reduce6IdLj16ELb0EEvPT_S1_j,"aw",@nobits
	.sectionflags	@""
	.align	16
	.zero		1024


//--------------------- .nv.shared._Z7reduce6IdLj32ELb0EEvPT_S1_j --------------------------
	.section	.nv.shared._Z7reduce6IdLj32ELb0EEvPT_S1_j,"aw",@nobits
	.sectionflags	@""
	.align	16
	.zero		1024


//--------------------- .nv.shared._Z7reduce6IdLj64ELb0EEvPT_S1_j --------------------------
	.section	.nv.shared._Z7reduce6IdLj64ELb0EEvPT_S1_j,"aw",@nobits
	.sectionflags	@""
	.align	16
	.zero		1024


//--------------------- .nv.shared._Z7reduce6IdLj128ELb0EEvPT_S1_j --------------------------
	.section	.nv.shared._Z7reduce6IdLj128ELb0EEvPT_S1_j,"aw",@nobits
	.sectionflags	@""
	.align	16
	.zero		1024


//--------------------- .nv.shared._Z7reduce6IdLj256ELb0EEvPT_S1_j --------------------------
	.section	.nv.shared._Z7reduce6IdLj256ELb0EEvPT_S1_j,"aw",@nobits
	.sectionflags	@""
	.align	16
	.zero		1024


//--------------------- .nv.shared._Z7reduce6IdLj512ELb0EEvPT_S1_j --------------------------
	.section	.nv.shared._Z7reduce6IdLj512ELb0EEvPT_S1_j,"aw",@nobits
	.sectionflags	@""
	.align	16
	.zero		1024


//--------------------- .nv.shared._Z7reduce6IdLj1ELb1EEvPT_S1_j --------------------------
	.section	.nv.shared._Z7reduce6IdLj1ELb1EEvPT_S1_j,"aw",@nobits
	.sectionflags	@""
	.align	16
	.zero		1024


//--------------------- .nv.shared._Z7reduce6IdLj2ELb1EEvPT_S1_j --------------------------
	.section	.nv.shared._Z7reduce6IdLj2ELb1EEvPT_S1_j,"aw",@nobits
	.sectionflags	@""
	.align	16
	.zero		1024


//--------------------- .nv.shared._Z7reduce6IdLj4ELb1EEvPT_S1_j --------------------------
	.section	.nv.shared._Z7reduce6IdLj4ELb1EEvPT_S1_j,"aw",@nobits
	.sectionflags	@""
	.align	16
	.zero		1024


//--------------------- .nv.shared._Z7reduce6IdLj8ELb1EEvPT_S1_j --------------------------
	.section	.nv.shared._Z7reduce6IdLj8ELb1EEvPT_S1_j,"aw",@nobits
	.sectionflags	@""
	.align	16
	.zero		1024


//--------------------- .nv.shared._Z7reduce6IdLj16ELb1EEvPT_S1_j --------------------------
	.section	.nv.shared._Z7reduce6IdLj16ELb1EEvPT_S1_j,"aw",@nobits
	.sectionflags	@""
	.align	16
	.zero		1024


//--------------------- .nv.shared._Z7reduce6IdLj32ELb1EEvPT_S1_j --------------------------
	.section	.nv.shared._Z7reduce6IdLj32ELb1EEvPT_S1_j,"aw",@nobits
	.sectionflags	@""
	.align	16
	.zero		1024


//--------------------- .nv.shared._Z7reduce6IdLj64ELb1EEvPT_S1_j --------------------------
	.section	.nv.shared._Z7reduce6IdLj64ELb1EEvPT_S1_j,"aw",@nobits
	.sectionflags	@""
	.align	16
	.zero		1024


//--------------------- .nv.shared._Z7reduce6IdLj128ELb1EEvPT_S1_j --------------------------
	.section	.nv.shared._Z7reduce6IdLj128ELb1EEvPT_S1_j,"aw",@nobits
	.sectionflags	@""
	.align	16
	.zero		1024


//--------------------- .nv.shared._Z7reduce6IdLj256ELb1EEvPT_S1_j --------------------------
	.section	.nv.shared._Z7reduce6IdLj256ELb1EEvPT_S1_j,"aw",@nobits
	.sectionflags	@""
	.align	16
	.zero		1024


//--------------------- .nv.shared._Z7reduce6IdLj512ELb1EEvPT_S1_j --------------------------
	.section	.nv.shared._Z7reduce6IdLj512ELb1EEvPT_S1_j,"aw",@nobits
	.sectionflags	@""
	.align	16
	.zero		1024


//--------------------- .nv.shared._Z7reduce6IfLj1ELb0EEvPT_S1_j --------------------------
	.section	.nv.shared._Z7reduce6IfLj1ELb0EEvPT_S1_j,"aw",@nobits
	.sectionflags	@""
	.align	16
	.zero		1024


//--------------------- .nv.shared._Z7reduce6IfLj2ELb0EEvPT_S1_j --------------------------
	.section	.nv.shared._Z7reduce6IfLj2ELb0EEvPT_S1_j,"aw",@nobits
	.sectionflags	@""
	.align	16
	.zero		1024


//--------------------- .nv.shared._Z7reduce6IfLj4ELb0EEvPT_S1_j --------------------------
	.section	.nv.shared._Z7reduce6IfLj4ELb0EEvPT_S1_j,"aw",@nobits
	.sectionflags	@""
	.align	16
	.zero		1024


//--------------------- .nv.shared._Z7reduce6IfLj8ELb0EEvPT_S1_j --------------------------
	.section	.nv.shared._Z7reduce6IfLj8ELb0EEvPT_S1_j,"aw",@nobits
	.sectionflags	@""
	.align	16
	.zero		1024


//--------------------- .nv.shared._Z7reduce6IfLj16ELb0EEvPT_S1_j --------------------------
	.section	.nv.shared._Z7reduce6IfLj16ELb0EEvPT_S1_j,"aw",@nobits
	.sectionflags	@""
	.align	16
	.zero		1024


//--------------------- .nv.shared._Z7reduce6IfLj32ELb0EEvPT_S1_j --------------------------
	.section	.nv.shared._Z7reduce6IfLj32ELb0EEvPT_S1_j,"aw",@nobits
	.sectionflags	@""
	.align	16
	.zero		1024


//--------------------- .nv.shared._Z7reduce6IfLj64ELb0EEvPT_S1_j --------------------------
	.section	.nv.shared._Z7reduce6IfLj64ELb0EEvPT_S1_j,"aw",@nobits
	.sectionflags	@""
	.align	16
	.zero		1024


//--------------------- .nv.shared._Z7reduce6IfLj128ELb0EEvPT_S1_j --------------------------
	.section	.nv.shared._Z7reduce6IfLj128ELb0EEvPT_S1_j,"aw",@nobits
	.sectionflags	@""
	.align	16
	.zero		1024


//--------------------- .nv.shared._Z7reduce6IfLj256ELb0EEvPT_S1_j --------------------------
	.section	.nv.shared._Z7reduce6IfLj256ELb0EEvPT_S1_j,"aw",@nobits
	.sectionflags	@""
	.align	16
	.zero		1024


//--------------------- .nv.shared._Z7reduce6IfLj512ELb0EEvPT_S1_j --------------------------
	.section	.nv.shared._Z7reduce6IfLj512ELb0EEvPT_S1_j,"aw",@nobits
	.sectionflags	@""
	.align	16
	.zero		1024


//--------------------- .nv.shared._Z7reduce6IfLj1ELb1EEvPT_S1_j --------------------------
	.section	.nv.shared._Z7reduce6IfLj1ELb1EEvPT_S1_j,"aw",@nobits
	.sectionflags	@""
	.align	16
	.zero		1024


//--------------------- .nv.shared._Z7reduce6IfLj2ELb1EEvPT_S1_j --------------------------
	.section	.nv.shared._Z7reduce6IfLj2ELb1EEvPT_S1_j,"aw",@nobits
	.sectionflags	@""
	.align	16
	.zero		1024


//--------------------- .nv.shared._Z7reduce6IfLj4ELb1EEvPT_S1_j --------------------------
	.section	.nv.shared._Z7reduce6IfLj4ELb1EEvPT_S1_j,"aw",@nobits
	.sectionflags	@""
	.align	16
	.zero		1024


//--------------------- .nv.shared._Z7reduce6IfLj8ELb1EEvPT_S1_j --------------------------
	.section	.nv.shared._Z7reduce6IfLj8ELb1EEvPT_S1_j,"aw",@nobits
	.sectionflags	@""
	.align	16
	.zero		1024


//--------------------- .nv.shared._Z7reduce6IfLj16ELb1EEvPT_S1_j --------------------------
	.section	.nv.shared._Z7reduce6IfLj16ELb1EEvPT_S1_j,"aw",@nobits
	.sectionflags	@""
	.align	16
	.zero		1024


//--------------------- .nv.shared._Z7reduce6IfLj32ELb1EEvPT_S1_j --------------------------
	.section	.nv.shared._Z7reduce6IfLj32ELb1EEvPT_S1_j,"aw",@nobits
	.sectionflags	@""
	.align	16
	.zero		1024


//--------------------- .nv.shared._Z7reduce6IfLj64ELb1EEvPT_S1_j --------------------------
	.section	.nv.shared._Z7reduce6IfLj64ELb1EEvPT_S1_j,"aw",@nobits
	.sectionflags	@""
	.align	16
	.zero		1024


//--------------------- .nv.shared._Z7reduce6IfLj128ELb1EEvPT_S1_j --------------------------
	.section	.nv.shared._Z7reduce6IfLj128ELb1EEvPT_S1_j,"aw",@nobits
	.sectionflags	@""
	.align	16
	.zero		1024


//--------------------- .nv.shared._Z7reduce6IfLj256ELb1EEvPT_S1_j --------------------------
	.section	.nv.shared._Z7reduce6IfLj256ELb1EEvPT_S1_j,"aw",@nobits
	.sectionflags	@""
	.align	16
	.zero		1024


//--------------------- .nv.shared._Z7reduce6IfLj512ELb1EEvPT_S1_j --------------------------
	.section	.nv.shared._Z7reduce6IfLj512ELb1EEvPT_S1_j,"aw",@nobits
	.sectionflags	@""
	.align	16
	.zero		1024


//--------------------- .nv.shared._Z7reduce6IiLj1ELb0EEvPT_S1_j --------------------------
	.section	.nv.shared._Z7reduce6IiLj1ELb0EEvPT_S1_j,"aw",@nobits
	.sectionflags	@""
	.align	16
	.zero		1024


//--------------------- .nv.shared._Z7reduce6IiLj2ELb0EEvPT_S1_j --------------------------
	.section	.nv.shared._Z7reduce6IiLj2ELb0EEvPT_S1_j,"aw",@nobits
	.sectionflags	@""
	.align	16
	.zero		1024


//--------------------- .nv.shared._Z7reduce6IiLj4ELb0EEvPT_S1_j --------------------------
	.section	.nv.shared._Z7reduce6IiLj4ELb0EEvPT_S1_j,"aw",@nobits
	.sectionflags	@""
	.align	16
	.zero		1024


//--------------------- .nv.shared._Z7reduce6IiLj8ELb0EEvPT_S1_j --------------------------
	.section	.nv.shared._Z7reduce6IiLj8ELb0EEvPT_S1_j,"aw",@nobits
	.sectionflags	@""
	.align	16
	.zero		1024


//--------------------- .nv.shared._Z7reduce6IiLj16ELb0EEvPT_S1_j --------------------------
	.section	.nv.shared._Z7reduce6IiLj16ELb0EEvPT_S1_j,"aw",@nobits
	.sectionflags	@""
	.align	16
	.zero		1024


//--------------------- .nv.shared._Z7reduce6IiLj32ELb0EEvPT_S1_j --------------------------
	.section	.nv.shared._Z7reduce6IiLj32ELb0EEvPT_S1_j,"aw",@nobits
	.sectionflags	@""
	.align	16
	.zero		1024


//--------------------- .nv.shared._Z7reduce6IiLj64ELb0EEvPT_S1_j --------------------------
	.section	.nv.shared._Z7reduce6IiLj64ELb0EEvPT_S1_j,"aw",@nobits
	.sectionflags	@""
	.align	16
	.zero		1024


//--------------------- .nv.shared._Z7reduce6IiLj128ELb0EEvPT_S1_j --------------------------
	.section	.nv.shared._Z7reduce6IiLj128ELb0EEvPT_S1_j,"aw",@nobits
	.sectionflags	@""
	.align	16
	.zero		1024


//--------------------- .nv.shared._Z7reduce6IiLj256ELb0EEvPT_S1_j --------------------------
	.section	.nv.shared._Z7reduce6IiLj256ELb0EEvPT_S1_j,"aw",@nobits
	.sectionflags	@""
	.align	16
	.zero		1024


//--------------------- .nv.shared._Z7reduce6IiLj512ELb0EEvPT_S1_j --------------------------
	.section	.nv.shared._Z7reduce6IiLj512ELb0EEvPT_S1_j,"aw",@nobits
	.sectionflags	@""
	.align	16
	.zero		1024


//--------------------- .nv.shared._Z7reduce6IiLj1ELb1EEvPT_S1_j --------------------------
	.section	.nv.shared._Z7reduce6IiLj1ELb1EEvPT_S1_j,"aw",@nobits
	.sectionflags	@""
	.align	16
	.zero		1024


//--------------------- .nv.shared._Z7reduce6IiLj2ELb1EEvPT_S1_j --------------------------
	.section	.nv.shared._Z7reduce6IiLj2ELb1EEvPT_S1_j,"aw",@nobits
	.sectionflags	@""
	.align	16
	.zero		1024


//--------------------- .nv.shared._Z7reduce6IiLj4ELb1EEvPT_S1_j --------------------------
	.section	.nv.shared._Z7reduce6IiLj4ELb1EEvPT_S1_j,"aw",@nobits
	.sectionflags	@""
	.align	16
	.zero		1024


//--------------------- .nv.shared._Z7reduce6IiLj8ELb1EEvPT_S1_j --------------------------
	.section	.nv.shared._Z7reduce6IiLj8ELb1EEvPT_S1_j,"aw",@nobits
	.sectionflags	@""
	.align	16
	.zero		1024


//--------------------- .nv.shared._Z7reduce6IiLj16ELb1EEvPT_S1_j --------------------------
	.section	.nv.shared._Z7reduce6IiLj16ELb1EEvPT_S1_j,"aw",@nobits
	.sectionflags	@""
	.align	16
	.zero		1024


//--------------------- .nv.shared._Z7reduce6IiLj32ELb1EEvPT_S1_j --------------------------
	.section	.nv.shared._Z7reduce6IiLj32ELb1EEvPT_S1_j,"aw",@nobits
	.sectionflags	@""
	.align	16
	.zero		1024


//--------------------- .nv.shared._Z7reduce6IiLj64ELb1EEvPT_S1_j --------------------------
	.section	.nv.shared._Z7reduce6IiLj64ELb1EEvPT_S1_j,"aw",@nobits
	.sectionflags	@""
	.align	16
	.zero		1024


//--------------------- .nv.shared._Z7reduce6IiLj128ELb1EEvPT_S1_j --------------------------
	.section	.nv.shared._Z7reduce6IiLj128ELb1EEvPT_S1_j,"aw",@nobits
	.sectionflags	@""
	.align	16
	.zero		1024


//--------------------- .nv.shared._Z7reduce6IiLj256ELb1EEvPT_S1_j --------------------------
	.section	.nv.shared._Z7reduce6IiLj256ELb1EEvPT_S1_j,"aw",@nobits
	.sectionflags	@""
	.align	16
	.zero		1024


//--------------------- .nv.shared._Z7reduce6IiLj512ELb1EEvPT_S1_j --------------------------
	.section	.nv.shared._Z7reduce6IiLj512ELb1EEvPT_S1_j,"aw",@nobits
	.sectionflags	@""
	.align	16
	.zero		1024


//--------------------- .nv.constant0._Z7reduce6IdLj1ELb0EEvPT_S1_j --------------------------
	.section	.nv.constant0._Z7reduce6IdLj1ELb0EEvPT_S1_j,"a",@progbits
	.sectionflags	@""
	.align	4
.nv.constant0._Z7reduce6IdLj1ELb0EEvPT_S1_j:
	.zero		916


//--------------------- .nv.constant0._Z7reduce6IdLj2ELb0EEvPT_S1_j --------------------------
	.section	.nv.constant0._Z7reduce6IdLj2ELb0EEvPT_S1_j,"a",@progbits
	.sectionflags	@""
	.align	4
.nv.constant0._Z7reduce6IdLj2ELb0EEvPT_S1_j:
	.zero		916


//--------------------- .nv.constant0._Z7reduce6IdLj4ELb0EEvPT_S1_j --------------------------
	.section	.nv.constant0._Z7reduce6IdLj4ELb0EEvPT_S1_j,"a",@progbits
	.sectionflags	@""
	.align	4
.nv.constant0._Z7reduce6IdLj4ELb0EEvPT_S1_j:
	.zero		916


//--------------------- .nv.constant0._Z7reduce6IdLj8ELb0EEvPT_S1_j --------------------------
	.section	.nv.constant0._Z7reduce6IdLj8ELb0EEvPT_S1_j,"a",@progbits
	.sectionflags	@""
	.align	4
.nv.constant0._Z7reduce6IdLj8ELb0EEvPT_S1_j:
	.zero		916


//--------------------- .nv.constant0._Z7reduce6IdLj16ELb0EEvPT_S1_j --------------------------
	.section	.nv.constant0._Z7reduce6IdLj16ELb0EEvPT_S1_j,"a",@progbits
	.sectionflags	@""
	.align	4
.nv.constant0._Z7reduce6IdLj16ELb0EEvPT_S1_j:
	.zero		916


//--------------------- .nv.constant0._Z7reduce6IdLj32ELb0EEvPT_S1_j --------------------------
	.section	.nv.constant0._Z7reduce6IdLj32ELb0EEvPT_S1_j,"a",@progbits
	.sectionflags	@""
	.align	4
.nv.constant0._Z7reduce6IdLj32ELb0EEvPT_S1_j:
	.zero		916


//--------------------- .nv.constant0._Z7reduce6IdLj64ELb0EEvPT_S1_j --------------------------
	.section	.nv.constant0._Z7reduce6IdLj64ELb0EEvPT_S1_j,"a",@progbits
	.sectionflags	@""
	.align	4
.nv.constant0._Z7reduce6IdLj64ELb0EEvPT_S1_j:
	.zero		916


//--------------------- .nv.constant0._Z7reduce6IdLj128ELb0EEvPT_S1_j --------------------------
	.section	.nv.constant0._Z7reduce6IdLj128ELb0EEvPT_S1_j,"a",@progbits
	.sectionflags	@""
	.align	4
.nv.constant0._Z7reduce6IdLj128ELb0EEvPT_S1_j:
	.zero		916


//--------------------- .nv.constant0._Z7reduce6IdLj256ELb0EEvPT_S1_j --------------------------
	.section	.nv.constant0._Z7reduce6IdLj256ELb0EEvPT_S1_j,"a",@progbits
	.sectionflags	@""
	.align	4
.nv.constant0._Z7reduce6IdLj256ELb0EEvPT_S1_j:
	.zero		916


//--------------------- .nv.constant0._Z7reduce6IdLj512ELb0EEvPT_S1_j --------------------------
	.section	.nv.constant0._Z7reduce6IdLj512ELb0EEvPT_S1_j,"a",@progbits
	.sectionflags	@""
	.align	4
.nv.constant0._Z7reduce6IdLj512ELb0EEvPT_S1_j:
	.zero		916


//--------------------- .nv.constant0._Z7reduce6IdLj1ELb1EEvPT_S1_j --------------------------
	.section	.nv.constant0._Z7reduce6IdLj1ELb1EEvPT_S1_j,"a",@progbits
	.sectionflags	@""
	.align	4
.nv.constant0._Z7reduce6IdLj1ELb1EEvPT_S1_j:
	.zero		916


//--------------------- .nv.constant0._Z7reduce6IdLj2ELb1EEvPT_S1_j --------------------------
	.section	.nv.constant0._Z7reduce6IdLj2ELb1EEvPT_S1_j,"a",@progbits
	.sectionflags	@""
	.align	4
.nv.constant0._Z7reduce6IdLj2ELb1EEvPT_S1_j:
	.zero		916


//--------------------- .nv.constant0._Z7reduce6IdLj4ELb1EEvPT_S1_j --------------------------
	.section	.nv.constant0._Z7reduce6IdLj4ELb1EEvPT_S1_j,"a",@progbits
	.sectionflags	@""
	.align	4
.nv.constant0._Z7reduce6IdLj4ELb1EEvPT_S1_j:
	.zero		916


//--------------------- .nv.constant0._Z7reduce6IdLj8ELb1EEvPT_S1_j --------------------------
	.section	.nv.constant0._Z7reduce6IdLj8ELb1EEvPT_S1_j,"a",@progbits
	.sectionflags	@""
	.align	4
.nv.constant0._Z7reduce6IdLj8ELb1EEvPT_S1_j:
	.zero		916


//--------------------- .nv.constant0._Z7reduce6IdLj16ELb1EEvPT_S1_j --------------------------
	.section	.nv.constant0._Z7reduce6IdLj16ELb1EEvPT_S1_j,"a",@progbits
	.sectionflags	@""
	.align	4
.nv.constant0._Z7reduce6IdLj16ELb1EEvPT_S1_j:
	.zero		916


//--------------------- .nv.constant0._Z7reduce6IdLj32ELb1EEvPT_S1_j --------------------------
	.section	.nv.constant0._Z7reduce6IdLj32ELb1EEvPT_S1_j,"a",@progbits
	.sectionflags	@""
	.align	4
.nv.constant0._Z7reduce6IdLj32ELb1EEvPT_S1_j:
	.zero		916


//--------------------- .nv.constant0._Z7reduce6IdLj64ELb1EEvPT_S1_j --------------------------
	.section	.nv.constant0._Z7reduce6IdLj64ELb1EEvPT_S1_j,"a",@progbits
	.sectionflags	@""
	.align	4
.nv.constant0._Z7reduce6IdLj64ELb1EEvPT_S1_j:
	.zero		916


//--------------------- .nv.constant0._Z7reduce6IdLj128ELb1EEvPT_S1_j --------------------------
	.section	.nv.constant0._Z7reduce6IdLj128ELb1EEvPT_S1_j,"a",@progbits
	.sectionflags	@""
	.align	4
.nv.constant0._Z7reduce6IdLj128ELb1EEvPT_S1_j:
	.zero		916


//--------------------- .nv.constant0._Z7reduce6IdLj256ELb1EEvPT_S1_j --------------------------
	.section	.nv.constant0._Z7reduce6IdLj256ELb1EEvPT_S1_j,"a",@progbits
	.sectionflags	@""
	.align	4
.nv.constant0._Z7reduce6IdLj256ELb1EEvPT_S1_j:
	.zero		916


//--------------------- .nv.constant0._Z7reduce6IdLj512ELb1EEvPT_S1_j --------------------------
	.section	.nv.constant0._Z7reduce6IdLj512ELb1EEvPT_S1_j,"a",@progbits
	.sectionflags	@""
	.align	4
.nv.constant0._Z7reduce6IdLj512ELb1EEvPT_S1_j:
	.zero		916


//--------------------- .nv.constant0._Z7reduce6IfLj1ELb0EEvPT_S1_j --------------------------
	.section	.nv.constant0._Z7reduce6IfLj1ELb0EEvPT_S1_j,"a",@progbits
	.sectionflags	@""
	.align	4
.nv.constant0._Z7reduce6IfLj1ELb0EEvPT_S1_j:
	.zero		916


//--------------------- .nv.constant0._Z7reduce6IfLj2ELb0EEvPT_S1_j --------------------------
	.section	.nv.constant0._Z7reduce6IfLj2ELb0EEvPT_S1_j,"a",@progbits
	.sectionflags	@""
	.align	4
.nv.constant0._Z7reduce6IfLj2ELb0EEvPT_S1_j:
	.zero		916


//--------------------- .nv.constant0._Z7reduce6IfLj4ELb0EEvPT_S1_j --------------------------
	.section	.nv.constant0._Z7reduce6IfLj4ELb0EEvPT_S1_j,"a",@progbits
	.sectionflags	@""
	.align	4
.nv.constant0._Z7reduce6IfLj4ELb0EEvPT_S1_j:
	.zero		916


//--------------------- .nv.constant0._Z7reduce6IfLj8ELb0EEvPT_S1_j --------------------------
	.section	.nv.constant0._Z7reduce6IfLj8ELb0EEvPT_S1_j,"a",@progbits
	.sectionflags	@""
	.align	4
.nv.constant0._Z7reduce6IfLj8ELb0EEvPT_S1_j:
	.zero		916


//--------------------- .nv.constant0._Z7reduce6IfLj16ELb0EEvPT_S1_j --------------------------
	.section	.nv.constant0._Z7reduce6IfLj16ELb0EEvPT_S1_j,"a",@progbits
	.sectionflags	@""
	.align	4
.nv.constant0._Z7reduce6IfLj16ELb0EEvPT_S1_j:
	.zero		916


//--------------------- .nv.constant0._Z7reduce6IfLj32ELb0EEvPT_S1_j --------------------------
	.section	.nv.constant0._Z7reduce6IfLj32ELb0EEvPT_S1_j,"a",@progbits
	.sectionflags	@""
	.align	4
.nv.constant0._Z7reduce6IfLj32ELb0EEvPT_S1_j:
	.zero		916


//--------------------- .nv.constant0._Z7reduce6IfLj64ELb0EEvPT_S1_j --------------------------
	.section	.nv.constant0._Z7reduce6IfLj64ELb0EEvPT_S1_j,"a",@progbits
	.sectionflags	@""
	.align	4
.nv.constant0._Z7reduce6IfLj64ELb0EEvPT_S1_j:
	.zero		916


//--------------------- .nv.constant0._Z7reduce6IfLj128ELb0EEvPT_S1_j --------------------------
	.section	.nv.constant0._Z7reduce6IfLj128ELb0EEvPT_S1_j,"a",@progbits
	.sectionflags	@""
	.align	4
.nv.constant0._Z7reduce6IfLj128ELb0EEvPT_S1_j:
	.zero		916


//--------------------- .nv.constant0._Z7reduce6IfLj256ELb0EEvPT_S1_j --------------------------
	.section	.nv.constant0._Z7reduce6IfLj256ELb0EEvPT_S1_j,"a",@progbits
	.sectionflags	@""
	.align	4
.nv.constant0._Z7reduce6IfLj256ELb0EEvPT_S1_j:
	.zero		916


//--------------------- .nv.constant0._Z7reduce6IfLj512ELb0EEvPT_S1_j --------------------------
	.section	.nv.constant0._Z7reduce6IfLj512ELb0EEvPT_S1_j,"a",@progbits
	.sectionflags	@""
	.align	4
.nv.constant0._Z7reduce6IfLj512ELb0EEvPT_S1_j:
	.zero		916


//--------------------- .nv.constant0._Z7reduce6IfLj1ELb1EEvPT_S1_j --------------------------
	.section	.nv.constant0._Z7reduce6IfLj1ELb1EEvPT_S1_j,"a",@progbits
	.sectionflags	@""
	.align	4
.nv.constant0._Z7reduce6IfLj1ELb1EEvPT_S1_j:
	.zero		916


//--------------------- .nv.constant0._Z7reduce6IfLj2ELb1EEvPT_S1_j --------------------------
	.section	.nv.constant0._Z7reduce6IfLj2ELb1EEvPT_S1_j,"a",@progbits
	.sectionflags	@""
	.align	4
.nv.constant0._Z7reduce6IfLj2ELb1EEvPT_S1_j:
	.zero		916


//--------------------- .nv.constant0._Z7reduce6IfLj4ELb1EEvPT_S1_j --------------------------
	.section	.nv.constant0._Z7reduce6IfLj4ELb1EEvPT_S1_j,"a",@progbits
	.sectionflags	@""
	.align	4
.nv.constant0._Z7reduce6IfLj4ELb1EEvPT_S1_j:
	.zero		916


//--------------------- .nv.constant0._Z7reduce6IfLj8ELb1EEvPT_S1_j --------------------------
	.section	.nv.constant0._Z7reduce6IfLj8ELb1EEvPT_S1_j,"a",@progbits
	.sectionflags	@""
	.align	4
.nv.constant0._Z7reduce6IfLj8ELb1EEvPT_S1_j:
	.zero		916


//--------------------- .nv.constant0._Z7reduce6IfLj16ELb1EEvPT_S1_j --------------------------
	.section	.nv.constant0._Z7reduce6IfLj16ELb1EEvPT_S1_j,"a",@progbits
	.sectionflags	@""
	.align	4
.nv.constant0._Z7reduce6IfLj16ELb1EEvPT_S1_j:
	.zero		916


//--------------------- .nv.constant0._Z7reduce6IfLj32ELb1EEvPT_S1_j --------------------------
	.section	.nv.constant0._Z7reduce6IfLj32ELb1EEvPT_S1_j,"a",@progbits
	.sectionflags	@""
	.align	4
.nv.constant0._Z7reduce6IfLj32ELb1EEvPT_S1_j:
	.zero		916


//--------------------- .nv.constant0._Z7reduce6IfLj64ELb1EEvPT_S1_j --------------------------
	.section	.nv.constant0._Z7reduce6IfLj64ELb1EEvPT_S1_j,"a",@progbits
	.sectionflags	@""
	.align	4
.nv.constant0._Z7reduce6IfLj64ELb1EEvPT_S1_j:
	.zero		916


//--------------------- .nv.constant0._Z7reduce6IfLj128ELb1EEvPT_S1_j --------------------------
	.section	.nv.constant0._Z7reduce6IfLj128ELb1EEvPT_S1_j,"a",@progbits
	.sectionflags	@""
	.align	4
.nv.constant0._Z7reduce6IfLj128ELb1EEvPT_S1_j:
	.zero		916


//--------------------- .nv.constant0._Z7reduce6IfLj256ELb1EEvPT_S1_j --------------------------
	.section	.nv.constant0._Z7reduce6IfLj256ELb1EEvPT_S1_j,"a",@progbits
	.sectionflags	@""
	.align	4
.nv.constant0._Z7reduce6IfLj256ELb1EEvPT_S1_j:
	.zero		916


//--------------------- .nv.constant0._Z7reduce6IfLj512ELb1EEvPT_S1_j --------------------------
	.section	.nv.constant0._Z7reduce6IfLj512ELb1EEvPT_S1_j,"a",@progbits
	.sectionflags	@""
	.align	4
.nv.constant0._Z7reduce6IfLj512ELb1EEvPT_S1_j:
	.zero		916


//--------------------- .nv.constant0._Z7reduce6IiLj1ELb0EEvPT_S1_j --------------------------
	.section	.nv.constant0._Z7reduce6IiLj1ELb0EEvPT_S1_j,"a",@progbits
	.sectionflags	@""
	.align	4
.nv.constant0._Z7reduce6IiLj1ELb0EEvPT_S1_j:
	.zero		916


//--------------------- .nv.constant0._Z7reduce6IiLj2ELb0EEvPT_S1_j --------------------------
	.section	.nv.constant0._Z7reduce6IiLj2ELb0EEvPT_S1_j,"a",@progbits
	.sectionflags	@""
	.align	4
.nv.constant0._Z7reduce6IiLj2ELb0EEvPT_S1_j:
	.zero		916


//--------------------- .nv.constant0._Z7reduce6IiLj4ELb0EEvPT_S1_j --------------------------
	.section	.nv.constant0._Z7reduce6IiLj4ELb0EEvPT_S1_j,"a",@progbits
	.sectionflags	@""
	.align	4
.nv.constant0._Z7reduce6IiLj4ELb0EEvPT_S1_j:
	.zero		916


//--------------------- .nv.constant0._Z7reduce6IiLj8ELb0EEvPT_S1_j --------------------------
	.section	.nv.constant0._Z7reduce6IiLj8ELb0EEvPT_S1_j,"a",@progbits
	.sectionflags	@""
	.align	4
.nv.constant0._Z7reduce6IiLj8ELb0EEvPT_S1_j:
	.zero		916


//--------------------- .nv.constant0._Z7reduce6IiLj16ELb0EEvPT_S1_j --------------------------
	.section	.nv.constant0._Z7reduce6IiLj16ELb0EEvPT_S1_j,"a",@progbits
	.sectionflags	@""
	.align	4
.nv.constant0._Z7reduce6IiLj16ELb0EEvPT_S1_j:
	.zero		916


//--------------------- .nv.constant0._Z7reduce6IiLj32ELb0EEvPT_S1_j --------------------------
	.section	.nv.constant0._Z7reduce6IiLj32ELb0EEvPT_S1_j,"a",@progbits
	.sectionflags	@""
	.align	4
.nv.constant0._Z7reduce6IiLj32ELb0EEvPT_S1_j:
	.zero		916


//--------------------- .nv.constant0._Z7reduce6IiLj64ELb0EEvPT_S1_j --------------------------
	.section	.nv.constant0._Z7reduce6IiLj64ELb0EEvPT_S1_j,"a",@progbits
	.sectionflags	@""
	.align	4
.nv.constant0._Z7reduce6IiLj64ELb0EEvPT_S1_j:
	.zero		916


//--------------------- .nv.constant0._Z7reduce6IiLj128ELb0EEvPT_S1_j --------------------------
	.section	.nv.constant0._Z7reduce6IiLj128ELb0EEvPT_S1_j,"a",@progbits
	.sectionflags	@""
	.align	4
.nv.constant0._Z7reduce6IiLj128ELb0EEvPT_S1_j:
	.zero		916


//--------------------- .nv.constant0._Z7reduce6IiLj256ELb0EEvPT_S1_j --------------------------
	.section	.nv.constant0._Z7reduce6IiLj256ELb0EEvPT_S1_j,"a",@progbits
	.sectionflags	@""
	.align	4
.nv.constant0._Z7reduce6IiLj256ELb0EEvPT_S1_j:
	.zero		916


//--------------------- .nv.constant0._Z7reduce6IiLj512ELb0EEvPT_S1_j --------------------------
	.section	.nv.constant0._Z7reduce6IiLj512ELb0EEvPT_S1_j,"a",@progbits
	.sectionflags	@""
	.align	4
.nv.constant0._Z7reduce6IiLj512ELb0EEvPT_S1_j:
	.zero		916


//--------------------- .nv.constant0._Z7reduce6IiLj1ELb1EEvPT_S1_j --------------------------
	.section	.nv.constant0._Z7reduce6IiLj1ELb1EEvPT_S1_j,"a",@progbits
	.sectionflags	@""
	.align	4
.nv.constant0._Z7reduce6IiLj1ELb1EEvPT_S1_j:
	.zero		916


//--------------------- .nv.constant0._Z7reduce6IiLj2ELb1EEvPT_S1_j --------------------------
	.section	.nv.constant0._Z7reduce6IiLj2ELb1EEvPT_S1_j,"a",@progbits
	.sectionflags	@""
	.align	4
.nv.constant0._Z7reduce6IiLj2ELb1EEvPT_S1_j:
	.zero		916


//--------------------- .nv.constant0._Z7reduce6IiLj4ELb1EEvPT_S1_j --------------------------
	.section	.nv.constant0._Z7reduce6IiLj4ELb1EEvPT_S1_j,"a",@progbits
	.sectionflags	@""
	.align	4
.nv.constant0._Z7reduce6IiLj4ELb1EEvPT_S1_j:
	.zero		916


//--------------------- .nv.constant0._Z7reduce6IiLj8ELb1EEvPT_S1_j --------------------------
	.section	.nv.constant0._Z7reduce6IiLj8ELb1EEvPT_S1_j,"a",@progbits
	.sectionflags	@""
	.align	4
.nv.constant0._Z7reduce6IiLj8ELb1EEvPT_S1_j:
	.zero		916


//--------------------- .nv.constant0._Z7reduce6IiLj16ELb1EEvPT_S1_j --------------------------
	.section	.nv.constant0._Z7reduce6IiLj16ELb1EEvPT_S1_j,"a",@progbits
	.sectionflags	@""
	.align	4
.nv.constant0._Z7reduce6IiLj16ELb1EEvPT_S1_j:
	.zero		916


//--------------------- .nv.constant0._Z7reduce6IiLj32ELb1EEvPT_S1_j --------------------------
	.section	.nv.constant0._Z7reduce6IiLj32ELb1EEvPT_S1_j,"a",@progbits
	.sectionflags	@""
	.align	4
.nv.constant0._Z7reduce6IiLj32ELb1EEvPT_S1_j:
	.zero		916


//--------------------- .nv.constant0._Z7reduce6IiLj64ELb1EEvPT_S1_j --------------------------
	.section	.nv.constant0._Z7reduce6IiLj64ELb1EEvPT_S1_j,"a",@progbits
	.sectionflags	@""
	.align	4
.nv.constant0._Z7reduce6IiLj64ELb1EEvPT_S1_j:
	.zero		916


//--------------------- .nv.constant0._Z7reduce6IiLj128ELb1EEvPT_S1_j --------------------------
	.section	.nv.constant0._Z7reduce6IiLj128ELb1EEvPT_S1_j,"a",@progbits
	.sectionflags	@""
	.align	4
.nv.constant0._Z7reduce6IiLj128ELb1EEvPT_S1_j:
	.zero		916


//--------------------- .nv.constant0._Z7reduce6IiLj256ELb1EEvPT_S1_j --------------------------
	.section	.nv.constant0._Z7reduce6IiLj256ELb1EEvPT_S1_j,"a",@progbits
	.sectionflags	@""
	.align	4
.nv.constant0._Z7reduce6IiLj256ELb1EEvPT_S1_j:
	.zero		916


//--------------------- .nv.constant0._Z7reduce6IiLj512ELb1EEvPT_S1_j --------------------------
	.section	.nv.constant0._Z7reduce6IiLj512ELb1EEvPT_S1_j,"a",@progbits
	.sectionflags	@""
	.align	4
.nv.constant0._Z7reduce6IiLj512ELb1EEvPT_S1_j:
	.zero		916


//--------------------- SYMBOLS --------------------------

	.type		.nv.reservedSmem.offset0,@object
	.size		.nv.reservedSmem.offset0,0x4
	.type		.nv.reservedSmem.cap,@object
	.size		.nv.reservedSmem.cap,0x4
